	.target	sm_90a

	.elftype	@"ET_EXEC"


//--------------------- .note.nv.tkinfo           --------------------------
	.section	.note.nv.tkinfo,"",@"SHT_NOTE"
	.sectionflags	@"SHF_NOTE_NV_TKINFO"
	.tkinfo
        /*0018*/ 	.word	0x00000002
        /*0030*/ 	.string	""
        /*0030*/ 	.string	"ptxas"
        /*0030*/ 	.string	"Cuda compilation tools, release 13.0, V13.0.88"
        /*0030*/ 	.string	"Build cuda_13.0.r13.0/compiler.36424714_0"
        /*0030*/ 	.string	"-arch sm_90a -m 64 "



//--------------------- .note.nv.cuinfo           --------------------------
	.section	.note.nv.cuinfo,"",@"SHT_NOTE"
	.sectionflags	@"SHF_NOTE_NV_CUINFO"
        /*0018*/ 	.short	0x0002
        /*001a*/ 	.short	0x005a
        /*001c*/ 	.short	0x0082
	.zero		2


//--------------------- .nv.info                  --------------------------
	.section	.nv.info,"",@"SHT_CUDA_INFO"
	.align	4


	//----- nvinfo : EIATTR_REGCOUNT
	.align		4
        /*0000*/ 	.byte	0x04, 0x2f
        /*0002*/ 	.short	(.L_1 - .L_0)
	.align		4
.L_0:
        /*0004*/ 	.word	index@(_ZN18transformer_engine43_GLOBAL__N__bafe6ae4_10_padding_cu_3a96c89420multi_padding_kernelILi8EhEEvNS0_16MultiPaddingArgsE)
        /*0008*/ 	.word	0x00000020


	//----- nvinfo : EIATTR_FRAME_SIZE
	.align		4
.L_1:
        /*000c*/ 	.byte	0x04, 0x11
        /*000e*/ 	.short	(.L_3 - .L_2)
	.align		4
.L_2:
        /*0010*/ 	.word	index@(_ZN18transformer_engine43_GLOBAL__N__bafe6ae4_10_padding_cu_3a96c89420multi_padding_kernelILi8EhEEvNS0_16MultiPaddingArgsE)
        /*0014*/ 	.word	0x00000000


	//----- nvinfo : EIATTR_REGCOUNT
	.align		4
.L_3:
        /*0018*/ 	.byte	0x04, 0x2f
        /*001a*/ 	.short	(.L_5 - .L_4)
	.align		4
.L_4:
        /*001c*/ 	.word	index@(_ZN18transformer_engine43_GLOBAL__N__bafe6ae4_10_padding_cu_3a96c89420multi_padding_kernelILi4EsEEvNS0_16MultiPaddingArgsE)
        /*0020*/ 	.word	0x0000001a


	//----- nvinfo : EIATTR_FRAME_SIZE
	.align		4
.L_5:
        /*0024*/ 	.byte	0x04, 0x11
        /*0026*/ 	.short	(.L_7 - .L_6)
	.align		4
.L_6:
        /*0028*/ 	.word	index@(_ZN18transformer_engine43_GLOBAL__N__bafe6ae4_10_padding_cu_3a96c89420multi_padding_kernelILi4EsEEvNS0_16MultiPaddingArgsE)
        /*002c*/ 	.word	0x00000000


	//----- nvinfo : EIATTR_REGCOUNT
	.align		4
.L_7:
        /*0030*/ 	.byte	0x04, 0x2f
        /*0032*/ 	.short	(.L_9 - .L_8)
	.align		4
.L_8:
        /*0034*/ 	.word	index@(_ZN18transformer_engine43_GLOBAL__N__bafe6ae4_10_padding_cu_3a96c89420multi_padding_kernelILi2EiEEvNS0_16MultiPaddingArgsE)
        /*0038*/ 	.word	0x00000018


	//----- nvinfo : EIATTR_FRAME_SIZE
	.align		4
.L_9:
        /*003c*/ 	.byte	0x04, 0x11
        /*003e*/ 	.short	(.L_11 - .L_10)
	.align		4
.L_10:
        /*0040*/ 	.word	index@(_ZN18transformer_engine43_GLOBAL__N__bafe6ae4_10_padding_cu_3a96c89420multi_padding_kernelILi2EiEEvNS0_16MultiPaddingArgsE)
        /*0044*/ 	.word	0x00000000


	//----- nvinfo : EIATTR_REGCOUNT
	.align		4
.L_11:
        /*0048*/ 	.byte	0x04, 0x2f
        /*004a*/ 	.short	(.L_13 - .L_12)
	.align		4
.L_12:
        /*004c*/ 	.word	index@(_ZN18transformer_engine43_GLOBAL__N__bafe6ae4_10_padding_cu_3a96c89420multi_padding_kernelILi1ElEEvNS0_16MultiPaddingArgsE)
        /*0050*/ 	.word	0x00000013


	//----- nvinfo : EIATTR_FRAME_SIZE
	.align		4
.L_13:
        /*0054*/ 	.byte	0x04, 0x11
        /*0056*/ 	.short	(.L_15 - .L_14)
	.align		4
.L_14:
        /*0058*/ 	.word	index@(_ZN18transformer_engine43_GLOBAL__N__bafe6ae4_10_padding_cu_3a96c89420multi_padding_kernelILi1ElEEvNS0_16MultiPaddingArgsE)
        /*005c*/ 	.word	0x00000000


	//----- nvinfo : EIATTR_REGCOUNT
	.align		4
.L_15:
        /*0060*/ 	.byte	0x04, 0x2f
        /*0062*/ 	.short	(.L_17 - .L_16)
	.align		4
.L_16:
        /*0064*/ 	.word	index@(_ZN18transformer_engine43_GLOBAL__N__bafe6ae4_10_padding_cu_3a96c89420multi_padding_kernelILi2EfEEvNS0_16MultiPaddingArgsE)
        /*0068*/ 	.word	0x00000018


	//----- nvinfo : EIATTR_FRAME_SIZE
	.align		4
.L_17:
        /*006c*/ 	.byte	0x04, 0x11
        /*006e*/ 	.short	(.L_19 - .L_18)
	.align		4
.L_18:
        /*0070*/ 	.word	index@(_ZN18transformer_engine43_GLOBAL__N__bafe6ae4_10_padding_cu_3a96c89420multi_padding_kernelILi2EfEEvNS0_16MultiPaddingArgsE)
        /*0074*/ 	.word	0x00000000


	//----- nvinfo : EIATTR_REGCOUNT
	.align		4
.L_19:
        /*0078*/ 	.byte	0x04, 0x2f
        /*007a*/ 	.short	(.L_21 - .L_20)
	.align		4
.L_20:
        /*007c*/ 	.word	index@(_ZN18transformer_engine43_GLOBAL__N__bafe6ae4_10_padding_cu_3a96c89420multi_padding_kernelILi4E6__halfEEvNS0_16MultiPaddingArgsE)
        /*0080*/ 	.word	0x0000001a


	//----- nvinfo : EIATTR_FRAME_SIZE
	.align		4
.L_21:
        /*0084*/ 	.byte	0x04, 0x11
        /*0086*/ 	.short	(.L_23 - .L_22)
	.align		4
.L_22:
        /*0088*/ 	.word	index@(_ZN18transformer_engine43_GLOBAL__N__bafe6ae4_10_padding_cu_3a96c89420multi_padding_kernelILi4E6__halfEEvNS0_16MultiPaddingArgsE)
        /*008c*/ 	.word	0x00000000


	//----- nvinfo : EIATTR_REGCOUNT
	.align		4
.L_23:
        /*0090*/ 	.byte	0x04, 0x2f
        /*0092*/ 	.short	(.L_25 - .L_24)
	.align		4
.L_24:
        /*0094*/ 	.word	index@(_ZN18transformer_engine43_GLOBAL__N__bafe6ae4_10_padding_cu_3a96c89420multi_padding_kernelILi4E13__nv_bfloat16EEvNS0_16MultiPaddingArgsE)
        /*0098*/ 	.word	0x0000001a


	//----- nvinfo : EIATTR_FRAME_SIZE
	.align		4
.L_25:
        /*009c*/ 	.byte	0x04, 0x11
        /*009e*/ 	.short	(.L_27 - .L_26)
	.align		4
.L_26:
        /*00a0*/ 	.word	index@(_ZN18transformer_engine43_GLOBAL__N__bafe6ae4_10_padding_cu_3a96c89420multi_padding_kernelILi4E13__nv_bfloat16EEvNS0_16MultiPaddingArgsE)
        /*00a4*/ 	.word	0x00000000


	//----- nvinfo : EIATTR_REGCOUNT
	.align		4
.L_27:
        /*00a8*/ 	.byte	0x04, 0x2f
        /*00aa*/ 	.short	(.L_29 - .L_28)
	.align		4
.L_28:
        /*00ac*/ 	.word	index@(_ZN18transformer_engine43_GLOBAL__N__bafe6ae4_10_padding_cu_3a96c89420multi_padding_kernelILi8E13__nv_fp8_e4m3EEvNS0_16MultiPaddingArgsE)
        /*00b0*/ 	.word	0x00000020


	//----- nvinfo : EIATTR_FRAME_SIZE
	.align		4
.L_29:
        /*00b4*/ 	.byte	0x04, 0x11
        /*00b6*/ 	.short	(.L_31 - .L_30)
	.align		4
.L_30:
        /*00b8*/ 	.word	index@(_ZN18transformer_engine43_GLOBAL__N__bafe6ae4_10_padding_cu_3a96c89420multi_padding_kernelILi8E13__nv_fp8_e4m3EEvNS0_16MultiPaddingArgsE)
        /*00bc*/ 	.word	0x00000000


	//----- nvinfo : EIATTR_REGCOUNT
	.align		4
.L_31:
        /*00c0*/ 	.byte	0x04, 0x2f
        /*00c2*/ 	.short	(.L_33 - .L_32)
	.align		4
.L_32:
        /*00c4*/ 	.word	index@(_ZN18transformer_engine43_GLOBAL__N__bafe6ae4_10_padding_cu_3a96c89420multi_padding_kernelILi8E13__nv_fp8_e5m2EEvNS0_16MultiPaddingArgsE)
        /*00c8*/ 	.word	0x00000020


	//----- nvinfo : EIATTR_FRAME_SIZE
	.align		4
.L_33:
        /*00cc*/ 	.byte	0x04, 0x11
        /*00ce*/ 	.short	(.L_35 - .L_34)
	.align		4
.L_34:
        /*00d0*/ 	.word	index@(_ZN18transformer_engine43_GLOBAL__N__bafe6ae4_10_padding_cu_3a96c89420multi_padding_kernelILi8E13__nv_fp8_e5m2EEvNS0_16MultiPaddingArgsE)
        /*00d4*/ 	.word	0x00000000


	//----- nvinfo : EIATTR_REGCOUNT
	.align		4
.L_35:
        /*00d8*/ 	.byte	0x04, 0x2f
        /*00da*/ 	.short	(.L_37 - .L_36)
	.align		4
.L_36:
        /*00dc*/ 	.word	index@(_ZN18transformer_engine43_GLOBAL__N__bafe6ae4_10_padding_cu_3a96c89420multi_padding_kernelILi8E13__nv_fp4_e2m1EEvNS0_16MultiPaddingArgsE)
        /*00e0*/ 	.word	0x00000020


	//----- nvinfo : EIATTR_FRAME_SIZE
	.align		4
.L_37:
        /*00e4*/ 	.byte	0x04, 0x11
        /*00e6*/ 	.short	(.L_39 - .L_38)
	.align		4
.L_38:
        /*00e8*/ 	.word	index@(_ZN18transformer_engine43_GLOBAL__N__bafe6ae4_10_padding_cu_3a96c89420multi_padding_kernelILi8E13__nv_fp4_e2m1EEvNS0_16MultiPaddingArgsE)
        /*00ec*/ 	.word	0x00000000


	//----- nvinfo : EIATTR_REGCOUNT
	.align		4
.L_39:
        /*00f0*/ 	.byte	0x04, 0x2f
        /*00f2*/ 	.short	(.L_41 - .L_40)
	.align		4
.L_40:
        /*00f4*/ 	.word	index@(_ZN18transformer_engine43_GLOBAL__N__bafe6ae4_10_padding_cu_3a96c89422multi_unpadding_kernelILi8EhEEvNS0_16MultiPaddingArgsE)
        /*00f8*/ 	.word	0x00000020


	//----- nvinfo : EIATTR_FRAME_SIZE
	.align		4
.L_41:
        /*00fc*/ 	.byte	0x04, 0x11
        /*00fe*/ 	.short	(.L_43 - .L_42)
	.align		4
.L_42:
        /*0100*/ 	.word	index@(_ZN18transformer_engine43_GLOBAL__N__bafe6ae4_10_padding_cu_3a96c89422multi_unpadding_kernelILi8EhEEvNS0_16MultiPaddingArgsE)
        /*0104*/ 	.word	0x00000000


	//----- nvinfo : EIATTR_REGCOUNT
	.align		4
.L_43:
        /*0108*/ 	.byte	0x04, 0x2f
        /*010a*/ 	.short	(.L_45 - .L_44)
	.align		4
.L_44:
        /*010c*/ 	.word	index@(_ZN18transformer_engine43_GLOBAL__N__bafe6ae4_10_padding_cu_3a96c89422multi_unpadding_kernelILi4EsEEvNS0_16MultiPaddingArgsE)
        /*0110*/ 	.word	0x0000001e


	//----- nvinfo : EIATTR_FRAME_SIZE
	.align		4
.L_45:
        /*0114*/ 	.byte	0x04, 0x11
        /*0116*/ 	.short	(.L_47 - .L_46)
	.align		4
.L_46:
        /*0118*/ 	.word	index@(_ZN18transformer_engine43_GLOBAL__N__bafe6ae4_10_padding_cu_3a96c89422multi_unpadding_kernelILi4EsEEvNS0_16MultiPaddingArgsE)
        /*011c*/ 	.word	0x00000000


	//----- nvinfo : EIATTR_REGCOUNT
	.align		4
.L_47:
        /*0120*/ 	.byte	0x04, 0x2f
        /*0122*/ 	.short	(.L_49 - .L_48)
	.align		4
.L_48:
        /*0124*/ 	.word	index@(_ZN18transformer_engine43_GLOBAL__N__bafe6ae4_10_padding_cu_3a96c89422multi_unpadding_kernelILi2EiEEvNS0_16MultiPaddingArgsE)
        /*0128*/ 	.word	0x0000001e


	//----- nvinfo : EIATTR_FRAME_SIZE
	.align		4
.L_49:
        /*012c*/ 	.byte	0x04, 0x11
        /*012e*/ 	.short	(.L_51 - .L_50)
	.align		4
.L_50:
        /*0130*/ 	.word	index@(_ZN18transformer_engine43_GLOBAL__N__bafe6ae4_10_padding_cu_3a96c89422multi_unpadding_kernelILi2EiEEvNS0_16MultiPaddingArgsE)
        /*0134*/ 	.word	0x00000000


	//----- nvinfo : EIATTR_REGCOUNT
	.align		4
.L_51:
        /*0138*/ 	.byte	0x04, 0x2f
        /*013a*/ 	.short	(.L_53 - .L_52)
	.align		4
.L_52:
        /*013c*/ 	.word	index@(_ZN18transformer_engine43_GLOBAL__N__bafe6ae4_10_padding_cu_3a96c89422multi_unpadding_kernelILi1ElEEvNS0_16MultiPaddingArgsE)
        /*0140*/ 	.word	0x00000018


	//----- nvinfo : EIATTR_FRAME_SIZE
	.align		4
.L_53:
        /*0144*/ 	.byte	0x04, 0x11
        /*0146*/ 	.short	(.L_55 - .L_54)
	.align		4
.L_54:
        /*0148*/ 	.word	index@(_ZN18transformer_engine43_GLOBAL__N__bafe6ae4_10_padding_cu_3a96c89422multi_unpadding_kernelILi1ElEEvNS0_16MultiPaddingArgsE)
        /*014c*/ 	.word	0x00000000


	//----- nvinfo : EIATTR_REGCOUNT
	.align		4
.L_55:
        /*0150*/ 	.byte	0x04, 0x2f
        /*0152*/ 	.short	(.L_57 - .L_56)
	.align		4
.L_56:
        /*0154*/ 	.word	index@(_ZN18transformer_engine43_GLOBAL__N__bafe6ae4_10_padding_cu_3a96c89422multi_unpadding_kernelILi2EfEEvNS0_16MultiPaddingArgsE)
        /*0158*/ 	.word	0x0000001e


	//----- nvinfo : EIATTR_FRAME_SIZE
	.align		4
.L_57:
        /*015c*/ 	.byte	0x04, 0x11
        /*015e*/ 	.short	(.L_59 - .L_58)
	.align		4
.L_58:
        /*0160*/ 	.word	index@(_ZN18transformer_engine43_GLOBAL__N__bafe6ae4_10_padding_cu_3a96c89422multi_unpadding_kernelILi2EfEEvNS0_16MultiPaddingArgsE)
        /*0164*/ 	.word	0x00000000


	//----- nvinfo : EIATTR_REGCOUNT
	.align		4
.L_59:
        /*0168*/ 	.byte	0x04, 0x2f
        /*016a*/ 	.short	(.L_61 - .L_60)
	.align		4
.L_60:
        /*016c*/ 	.word	index@(_ZN18transformer_engine43_GLOBAL__N__bafe6ae4_10_padding_cu_3a96c89422multi_unpadding_kernelILi4E6__halfEEvNS0_16MultiPaddingArgsE)
        /*0170*/ 	.word	0x0000001e


	//----- nvinfo : EIATTR_FRAME_SIZE
	.align		4
.L_61:
        /*0174*/ 	.byte	0x04, 0x11
        /*0176*/ 	.short	(.L_63 - .L_62)
	.align		4
.L_62:
        /*0178*/ 	.word	index@(_ZN18transformer_engine43_GLOBAL__N__bafe6ae4_10_padding_cu_3a96c89422multi_unpadding_kernelILi4E6__halfEEvNS0_16MultiPaddingArgsE)
        /*017c*/ 	.word	0x00000000


	//----- nvinfo : EIATTR_REGCOUNT
	.align		4
.L_63:
        /*0180*/ 	.byte	0x04, 0x2f
        /*0182*/ 	.short	(.L_65 - .L_64)
	.align		4
.L_64:
        /*0184*/ 	.word	index@(_ZN18transformer_engine43_GLOBAL__N__bafe6ae4_10_padding_cu_3a96c89422multi_unpadding_kernelILi4E13__nv_bfloat16EEvNS0_16MultiPaddingArgsE)
        /*0188*/ 	.word	0x0000001e


	//----- nvinfo : EIATTR_FRAME_SIZE
	.align		4
.L_65:
        /*018c*/ 	.byte	0x04, 0x11
        /*018e*/ 	.short	(.L_67 - .L_66)
	.align		4
.L_66:
        /*0190*/ 	.word	index@(_ZN18transformer_engine43_GLOBAL__N__bafe6ae4_10_padding_cu_3a96c89422multi_unpadding_kernelILi4E13__nv_bfloat16EEvNS0_16MultiPaddingArgsE)
        /*0194*/ 	.word	0x00000000


	//----- nvinfo : EIATTR_REGCOUNT
	.align		4
.L_67:
        /*0198*/ 	.byte	0x04, 0x2f
        /*019a*/ 	.short	(.L_69 - .L_68)
	.align		4
.L_68:
        /*019c*/ 	.word	index@(_ZN18transformer_engine43_GLOBAL__N__bafe6ae4_10_padding_cu_3a96c89422multi_unpadding_kernelILi8E13__nv_fp8_e4m3EEvNS0_16MultiPaddingArgsE)
        /*01a0*/ 	.word	0x00000020


	//----- nvinfo : EIATTR_FRAME_SIZE
	.align		4
.L_69:
        /*01a4*/ 	.byte	0x04, 0x11
        /*01a6*/ 	.short	(.L_71 - .L_70)
	.align		4
.L_70:
        /*01a8*/ 	.word	index@(_ZN18transformer_engine43_GLOBAL__N__bafe6ae4_10_padding_cu_3a96c89422multi_unpadding_kernelILi8E13__nv_fp8_e4m3EEvNS0_16MultiPaddingArgsE)
        /*01ac*/ 	.word	0x00000000


	//----- nvinfo : EIATTR_REGCOUNT
	.align		4
.L_71:
        /*01b0*/ 	.byte	0x04, 0x2f
        /*01b2*/ 	.short	(.L_73 - .L_72)
	.align		4
.L_72:
        /*01b4*/ 	.word	index@(_ZN18transformer_engine43_GLOBAL__N__bafe6ae4_10_padding_cu_3a96c89422multi_unpadding_kernelILi8E13__nv_fp8_e5m2EEvNS0_16MultiPaddingArgsE)
        /*01b8*/ 	.word	0x00000020


	//----- nvinfo : EIATTR_FRAME_SIZE
	.align		4
.L_73:
        /*01bc*/ 	.byte	0x04, 0x11
        /*01be*/ 	.short	(.L_75 - .L_74)
	.align		4
.L_74:
        /*01c0*/ 	.word	index@(_ZN18transformer_engine43_GLOBAL__N__bafe6ae4_10_padding_cu_3a96c89422multi_unpadding_kernelILi8E13__nv_fp8_e5m2EEvNS0_16MultiPaddingArgsE)
        /*01c4*/ 	.word	0x00000000


	//----- nvinfo : EIATTR_REGCOUNT
	.align		4
.L_75:
        /*01c8*/ 	.byte	0x04, 0x2f
        /*01ca*/ 	.short	(.L_77 - .L_76)
	.align		4
.L_76:
        /*01cc*/ 	.word	index@(_ZN18transformer_engine43_GLOBAL__N__bafe6ae4_10_padding_cu_3a96c89422multi_unpadding_kernelILi8E13__nv_fp4_e2m1EEvNS0_16MultiPaddingArgsE)
        /*01d0*/ 	.word	0x00000020


	//----- nvinfo : EIATTR_FRAME_SIZE
	.align		4
.L_77:
        /*01d4*/ 	.byte	0x04, 0x11
        /*01d6*/ 	.short	(.L_79 - .L_78)
	.align		4
.L_78:
        /*01d8*/ 	.word	index@(_ZN18transformer_engine43_GLOBAL__N__bafe6ae4_10_padding_cu_3a96c89422multi_unpadding_kernelILi8E13__nv_fp4_e2m1EEvNS0_16MultiPaddingArgsE)
        /*01dc*/ 	.word	0x00000000


	//----- nvinfo : EIATTR_MIN_STACK_SIZE
	.align		4
.L_79:
        /*01e0*/ 	.byte	0x04, 0x12
        /*01e2*/ 	.short	(.L_81 - .L_80)
	.align		4
.L_80:
        /*01e4*/ 	.word	index@(_ZN18transformer_engine43_GLOBAL__N__bafe6ae4_10_padding_cu_3a96c89422multi_unpadding_kernelILi8E13__nv_fp4_e2m1EEvNS0_16MultiPaddingArgsE)
        /*01e8*/ 	.word	0x00000000


	//----- nvinfo : EIATTR_MIN_STACK_SIZE
	.align		4
.L_81:
        /*01ec*/ 	.byte	0x04, 0x12
        /*01ee*/ 	.short	(.L_83 - .L_82)
	.align		4
.L_82:
        /*01f0*/ 	.word	index@(_ZN18transformer_engine43_GLOBAL__N__bafe6ae4_10_padding_cu_3a96c89422multi_unpadding_kernelILi8E13__nv_fp8_e5m2EEvNS0_16MultiPaddingArgsE)
        /*01f4*/ 	.word	0x00000000


	//----- nvinfo : EIATTR_MIN_STACK_SIZE
	.align		4
.L_83:
        /*01f8*/ 	.byte	0x04, 0x12
        /*01fa*/ 	.short	(.L_85 - .L_84)
	.align		4
.L_84:
        /*01fc*/ 	.word	index@(_ZN18transformer_engine43_GLOBAL__N__bafe6ae4_10_padding_cu_3a96c89422multi_unpadding_kernelILi8E13__nv_fp8_e4m3EEvNS0_16MultiPaddingArgsE)
        /*0200*/ 	.word	0x00000000


	//----- nvinfo : EIATTR_MIN_STACK_SIZE
	.align		4
.L_85:
        /*0204*/ 	.byte	0x04, 0x12
        /*0206*/ 	.short	(.L_87 - .L_86)
	.align		4
.L_86:
        /*0208*/ 	.word	index@(_ZN18transformer_engine43_GLOBAL__N__bafe6ae4_10_padding_cu_3a96c89422multi_unpadding_kernelILi4E13__nv_bfloat16EEvNS0_16MultiPaddingArgsE)
        /*020c*/ 	.word	0x00000000


	//----- nvinfo : EIATTR_MIN_STACK_SIZE
	.align		4
.L_87:
        /*0210*/ 	.byte	0x04, 0x12
        /*0212*/ 	.short	(.L_89 - .L_88)
	.align		4
.L_88:
        /*0214*/ 	.word	index@(_ZN18transformer_engine43_GLOBAL__N__bafe6ae4_10_padding_cu_3a96c89422multi_unpadding_kernelILi4E6__halfEEvNS0_16MultiPaddingArgsE)
        /*0218*/ 	.word	0x00000000


	//----- nvinfo : EIATTR_MIN_STACK_SIZE
	.align		4
.L_89:
        /*021c*/ 	.byte	0x04, 0x12
        /*021e*/ 	.short	(.L_91 - .L_90)
	.align		4
.L_90:
        /*0220*/ 	.word	index@(_ZN18transformer_engine43_GLOBAL__N__bafe6ae4_10_padding_cu_3a96c89422multi_unpadding_kernelILi2EfEEvNS0_16MultiPaddingArgsE)
        /*0224*/ 	.word	0x00000000


	//----- nvinfo : EIATTR_MIN_STACK_SIZE
	.align		4
.L_91:
        /*0228*/ 	.byte	0x04, 0x12
        /*022a*/ 	.short	(.L_93 - .L_92)
	.align		4
.L_92:
        /*022c*/ 	.word	index@(_ZN18transformer_engine43_GLOBAL__N__bafe6ae4_10_padding_cu_3a96c89422multi_unpadding_kernelILi1ElEEvNS0_16MultiPaddingArgsE)
        /*0230*/ 	.word	0x00000000


	//----- nvinfo : EIATTR_MIN_STACK_SIZE
	.align		4
.L_93:
        /*0234*/ 	.byte	0x04, 0x12
        /*0236*/ 	.short	(.L_95 - .L_94)
	.align		4
.L_94:
        /*0238*/ 	.word	index@(_ZN18transformer_engine43_GLOBAL__N__bafe6ae4_10_padding_cu_3a96c89422multi_unpadding_kernelILi2EiEEvNS0_16MultiPaddingArgsE)
        /*023c*/ 	.word	0x00000000


	//----- nvinfo : EIATTR_MIN_STACK_SIZE
	.align		4
.L_95:
        /*0240*/ 	.byte	0x04, 0x12
        /*0242*/ 	.short	(.L_97 - .L_96)
	.align		4
.L_96:
        /*0244*/ 	.word	index@(_ZN18transformer_engine43_GLOBAL__N__bafe6ae4_10_padding_cu_3a96c89422multi_unpadding_kernelILi4EsEEvNS0_16MultiPaddingArgsE)
        /*0248*/ 	.word	0x00000000


	//----- nvinfo : EIATTR_MIN_STACK_SIZE
	.align		4
.L_97:
        /*024c*/ 	.byte	0x04, 0x12
        /*024e*/ 	.short	(.L_99 - .L_98)
	.align		4
.L_98:
        /*0250*/ 	.word	index@(_ZN18transformer_engine43_GLOBAL__N__bafe6ae4_10_padding_cu_3a96c89422multi_unpadding_kernelILi8EhEEvNS0_16MultiPaddingArgsE)
        /*0254*/ 	.word	0x00000000


	//----- nvinfo : EIATTR_MIN_STACK_SIZE
	.align		4
.L_99:
        /*0258*/ 	.byte	0x04, 0x12
        /*025a*/ 	.short	(.L_101 - .L_100)
	.align		4
.L_100:
        /*025c*/ 	.word	index@(_ZN18transformer_engine43_GLOBAL__N__bafe6ae4_10_padding_cu_3a96c89420multi_padding_kernelILi8E13__nv_fp4_e2m1EEvNS0_16MultiPaddingArgsE)
        /*0260*/ 	.word	0x00000000


	//----- nvinfo : EIATTR_MIN_STACK_SIZE
	.align		4
.L_101:
        /*0264*/ 	.byte	0x04, 0x12
        /*0266*/ 	.short	(.L_103 - .L_102)
	.align		4
.L_102:
        /*0268*/ 	.word	index@(_ZN18transformer_engine43_GLOBAL__N__bafe6ae4_10_padding_cu_3a96c89420multi_padding_kernelILi8E13__nv_fp8_e5m2EEvNS0_16MultiPaddingArgsE)
        /*026c*/ 	.word	0x00000000


	//----- nvinfo : EIATTR_MIN_STACK_SIZE
	.align		4
.L_103:
        /*0270*/ 	.byte	0x04, 0x12
        /*0272*/ 	.short	(.L_105 - .L_104)
	.align		4
.L_104:
        /*0274*/ 	.word	index@(_ZN18transformer_engine43_GLOBAL__N__bafe6ae4_10_padding_cu_3a96c89420multi_padding_kernelILi8E13__nv_fp8_e4m3EEvNS0_16MultiPaddingArgsE)
        /*0278*/ 	.word	0x00000000


	//----- nvinfo : EIATTR_MIN_STACK_SIZE
	.align		4
.L_105:
        /*027c*/ 	.byte	0x04, 0x12
        /*027e*/ 	.short	(.L_107 - .L_106)
	.align		4
.L_106:
        /*0280*/ 	.word	index@(_ZN18transformer_engine43_GLOBAL__N__bafe6ae4_10_padding_cu_3a96c89420multi_padding_kernelILi4E13__nv_bfloat16EEvNS0_16MultiPaddingArgsE)
        /*0284*/ 	.word	0x00000000


	//----- nvinfo : EIATTR_MIN_STACK_SIZE
	.align		4
.L_107:
        /*0288*/ 	.byte	0x04, 0x12
        /*028a*/ 	.short	(.L_109 - .L_108)
	.align		4
.L_108:
        /*028c*/ 	.word	index@(_ZN18transformer_engine43_GLOBAL__N__bafe6ae4_10_padding_cu_3a96c89420multi_padding_kernelILi4E6__halfEEvNS0_16MultiPaddingArgsE)
        /*0290*/ 	.word	0x00000000


	//----- nvinfo : EIATTR_MIN_STACK_SIZE
	.align		4
.L_109:
        /*0294*/ 	.byte	0x04, 0x12
        /*0296*/ 	.short	(.L_111 - .L_110)
	.align		4
.L_110:
        /*0298*/ 	.word	index@(_ZN18transformer_engine43_GLOBAL__N__bafe6ae4_10_padding_cu_3a96c89420multi_padding_kernelILi2EfEEvNS0_16MultiPaddingArgsE)
        /*029c*/ 	.word	0x00000000


	//----- nvinfo : EIATTR_MIN_STACK_SIZE
	.align		4
.L_111:
        /*02a0*/ 	.byte	0x04, 0x12
        /*02a2*/ 	.short	(.L_113 - .L_112)
	.align		4
.L_112:
        /*02a4*/ 	.word	index@(_ZN18transformer_engine43_GLOBAL__N__bafe6ae4_10_padding_cu_3a96c89420multi_padding_kernelILi1ElEEvNS0_16MultiPaddingArgsE)
        /*02a8*/ 	.word	0x00000000


	//----- nvinfo : EIATTR_MIN_STACK_SIZE
	.align		4
.L_113:
        /*02ac*/ 	.byte	0x04, 0x12
        /*02ae*/ 	.short	(.L_115 - .L_114)
	.align		4
.L_114:
        /*02b0*/ 	.word	index@(_ZN18transformer_engine43_GLOBAL__N__bafe6ae4_10_padding_cu_3a96c89420multi_padding_kernelILi2EiEEvNS0_16MultiPaddingArgsE)
        /*02b4*/ 	.word	0x00000000


	//----- nvinfo : EIATTR_MIN_STACK_SIZE
	.align		4
.L_115:
        /*02b8*/ 	.byte	0x04, 0x12
        /*02ba*/ 	.short	(.L_117 - .L_116)
	.align		4
.L_116:
        /*02bc*/ 	.word	index@(_ZN18transformer_engine43_GLOBAL__N__bafe6ae4_10_padding_cu_3a96c89420multi_padding_kernelILi4EsEEvNS0_16MultiPaddingArgsE)
        /*02c0*/ 	.word	0x00000000


	//----- nvinfo : EIATTR_MIN_STACK_SIZE
	.align		4
.L_117:
        /*02c4*/ 	.byte	0x04, 0x12
        /*02c6*/ 	.short	(.L_119 - .L_118)
	.align		4
.L_118:
        /*02c8*/ 	.word	index@(_ZN18transformer_engine43_GLOBAL__N__bafe6ae4_10_padding_cu_3a96c89420multi_padding_kernelILi8EhEEvNS0_16MultiPaddingArgsE)
        /*02cc*/ 	.word	0x00000000
.L_119:


//--------------------- .nv.compat                --------------------------
	.section	.nv.compat,"",@"SHT_CUDA_COMPAT_INFO"
	.align	4
        /*0000*/ 	.byte	0x02, 0x09, 0x01, 0x00, 0x02, 0x02, 0x02, 0x00, 0x02, 0x05, 0x05, 0x00, 0x03, 0x07, 0x01, 0x01
        /*0010*/ 	.byte	0x02, 0x03, 0x00, 0x00, 0x02, 0x06, 0x01, 0x00, 0x04, 0x0b, 0x08, 0x00, 0x00, 0x00, 0x00, 0x00
        /*0020*/ 	.byte	0x00, 0x00, 0x00, 0x00


//--------------------- .nv.info._ZN18transformer_engine43_GLOBAL__N__bafe6ae4_10_padding_cu_3a96c89422multi_unpadding_kernelILi8E13__nv_fp4_e2m1EEvNS0_16MultiPaddingArgsE --------------------------
	.section	.nv.info._ZN18transformer_engine43_GLOBAL__N__bafe6ae4_10_padding_cu_3a96c89422multi_unpadding_kernelILi8E13__nv_fp4_e2m1EEvNS0_16MultiPaddingArgsE,"",@"SHT_CUDA_INFO"
	.sectionflags	@""
	.align	4


	//----- nvinfo : EIATTR_CUDA_API_VERSION
	.align		4
        /*0000*/ 	.byte	0x04, 0x37
        /*0002*/ 	.short	(.L_121 - .L_120)
.L_120:
        /*0004*/ 	.word	0x00000082


	//----- nvinfo : EIATTR_KPARAM_INFO
	.align		4
.L_121:
        /*0008*/ 	.byte	0x04, 0x17
        /*000a*/ 	.short	(.L_123 - .L_122)
.L_122:
        /*000c*/ 	.word	0x00000000
        /*0010*/ 	.short	0x0000
        /*0012*/ 	.short	0x0000
        /*0014*/ 	.byte	0x00, 0xf0, 0x21, 0x20


	//----- nvinfo : EIATTR_SPARSE_MMA_MASK
	.align		4
.L_123:
        /*0018*/ 	.byte	0x03, 0x50
        /*001a*/ 	.short	0x0000


	//----- nvinfo : EIATTR_MAXREG_COUNT
	.align		4
        /*001c*/ 	.byte	0x03, 0x1b
        /*001e*/ 	.short	0x00ff


	//----- nvinfo : EIATTR_MERCURY_ISA_VERSION
	.align		4
        /*0020*/ 	.byte	0x03, 0x5f
        /*0022*/ 	.short	0x0101


	//----- nvinfo : EIATTR_EXIT_INSTR_OFFSETS
	.align		4
        /*0024*/ 	.byte	0x04, 0x1c
        /*0026*/ 	.short	(.L_125 - .L_124)


	//   ....[0]....
.L_124:
        /*0028*/ 	.word	0x000131e0


	//   ....[1]....
        /*002c*/ 	.word	0x00013380


	//   ....[2]....
        /*0030*/ 	.word	0x000133a0


	//----- nvinfo : EIATTR_MAX_THREADS
	.align		4
.L_125:
        /*0034*/ 	.byte	0x04, 0x05
        /*0036*/ 	.short	(.L_127 - .L_126)
.L_126:
        /*0038*/ 	.word	0x00000080
        /*003c*/ 	.word	0x00000001
        /*0040*/ 	.word	0x00000001


	//----- nvinfo : EIATTR_CRS_STACK_SIZE
	.align		4
.L_127:
        /*0044*/ 	.byte	0x04, 0x1e
        /*0046*/ 	.short	(.L_129 - .L_128)
.L_128:
        /*0048*/ 	.word	0x00000000


	//----- nvinfo : EIATTR_CBANK_PARAM_SIZE
	.align		4
.L_129:
        /*004c*/ 	.byte	0x03, 0x19
        /*004e*/ 	.short	0x0808


	//----- nvinfo : EIATTR_PARAM_CBANK
	.align		4
        /*0050*/ 	.byte	0x04, 0x0a
        /*0052*/ 	.short	(.L_131 - .L_130)
	.align		4
.L_130:
        /*0054*/ 	.word	index@(.nv.constant0._ZN18transformer_engine43_GLOBAL__N__bafe6ae4_10_padding_cu_3a96c89422multi_unpadding_kernelILi8E13__nv_fp4_e2m1EEvNS0_16MultiPaddingArgsE)
        /*0058*/ 	.short	0x0210
        /*005a*/ 	.short	0x0808


	//----- nvinfo : EIATTR_SW_WAR
	.align		4
.L_131:
        /*005c*/ 	.byte	0x04, 0x36
        /*005e*/ 	.short	(.L_133 - .L_132)
.L_132:
        /*0060*/ 	.word	0x00000008
.L_133:


//--------------------- .nv.info._ZN18transformer_engine43_GLOBAL__N__bafe6ae4_10_padding_cu_3a96c89422multi_unpadding_kernelILi8E13__nv_fp8_e5m2EEvNS0_16MultiPaddingArgsE --------------------------
	.section	.nv.info._ZN18transformer_engine43_GLOBAL__N__bafe6ae4_10_padding_cu_3a96c89422multi_unpadding_kernelILi8E13__nv_fp8_e5m2EEvNS0_16MultiPaddingArgsE,"",@"SHT_CUDA_INFO"
	.sectionflags	@""
	.align	4


	//----- nvinfo : EIATTR_CUDA_API_VERSION
	.align		4
        /*0000*/ 	.byte	0x04, 0x37
        /*0002*/ 	.short	(.L_135 - .L_134)
.L_134:
        /*0004*/ 	.word	0x00000082


	//----- nvinfo : EIATTR_KPARAM_INFO
	.align		4
.L_135:
        /*0008*/ 	.byte	0x04, 0x17
        /*000a*/ 	.short	(.L_137 - .L_136)
.L_136:
        /*000c*/ 	.word	0x00000000
        /*0010*/ 	.short	0x0000
        /*0012*/ 	.short	0x0000
        /*0014*/ 	.byte	0x00, 0xf0, 0x21, 0x20


	//----- nvinfo : EIATTR_SPARSE_MMA_MASK
	.align		4
.L_137:
        /*0018*/ 	.byte	0x03, 0x50
        /*001a*/ 	.short	0x0000


	//----- nvinfo : EIATTR_MAXREG_COUNT
	.align		4
        /*001c*/ 	.byte	0x03, 0x1b
        /*001e*/ 	.short	0x00ff


	//----- nvinfo : EIATTR_MERCURY_ISA_VERSION
	.align		4
        /*0020*/ 	.byte	0x03, 0x5f
        /*0022*/ 	.short	0x0101


	//----- nvinfo : EIATTR_EXIT_INSTR_OFFSETS
	.align		4
        /*0024*/ 	.byte	0x04, 0x1c
        /*0026*/ 	.short	(.L_139 - .L_138)


	//   ....[0]....
.L_138:
        /*0028*/ 	.word	0x000111d0


	//   ....[1]....
        /*002c*/ 	.word	0x00011370


	//   ....[2]....
        /*0030*/ 	.word	0x00011390


	//----- nvinfo : EIATTR_MAX_THREADS
	.align		4
.L_139:
        /*0034*/ 	.byte	0x04, 0x05
        /*0036*/ 	.short	(.L_141 - .L_140)
.L_140:
        /*0038*/ 	.word	0x00000080
        /*003c*/ 	.word	0x00000001
        /*0040*/ 	.word	0x00000001


	//----- nvinfo : EIATTR_CRS_STACK_SIZE
	.align		4
.L_141:
        /*0044*/ 	.byte	0x04, 0x1e
        /*0046*/ 	.short	(.L_143 - .L_142)
.L_142:
        /*0048*/ 	.word	0x00000000


	//----- nvinfo : EIATTR_CBANK_PARAM_SIZE
	.align		4
.L_143:
        /*004c*/ 	.byte	0x03, 0x19
        /*004e*/ 	.short	0x0808


	//----- nvinfo : EIATTR_PARAM_CBANK
	.align		4
        /*0050*/ 	.byte	0x04, 0x0a
        /*0052*/ 	.short	(.L_145 - .L_144)
	.align		4
.L_144:
        /*0054*/ 	.word	index@(.nv.constant0._ZN18transformer_engine43_GLOBAL__N__bafe6ae4_10_padding_cu_3a96c89422multi_unpadding_kernelILi8E13__nv_fp8_e5m2EEvNS0_16MultiPaddingArgsE)
        /*0058*/ 	.short	0x0210
        /*005a*/ 	.short	0x0808


	//----- nvinfo : EIATTR_SW_WAR
	.align		4
.L_145:
        /*005c*/ 	.byte	0x04, 0x36
        /*005e*/ 	.short	(.L_147 - .L_146)
.L_146:
        /*0060*/ 	.word	0x00000008
.L_147:


//--------------------- .nv.info._ZN18transformer_engine43_GLOBAL__N__bafe6ae4_10_padding_cu_3a96c89422multi_unpadding_kernelILi8E13__nv_fp8_e4m3EEvNS0_16MultiPaddingArgsE --------------------------
	.section	.nv.info._ZN18transformer_engine43_GLOBAL__N__bafe6ae4_10_padding_cu_3a96c89422multi_unpadding_kernelILi8E13__nv_fp8_e4m3EEvNS0_16MultiPaddingArgsE,"",@"SHT_CUDA_INFO"
	.sectionflags	@""
	.align	4


	//----- nvinfo : EIATTR_CUDA_API_VERSION
	.align		4
        /*0000*/ 	.byte	0x04, 0x37
        /*0002*/ 	.short	(.L_149 - .L_148)
.L_148:
        /*0004*/ 	.word	0x00000082


	//----- nvinfo : EIATTR_KPARAM_INFO
	.align		4
.L_149:
        /*0008*/ 	.byte	0x04, 0x17
        /*000a*/ 	.short	(.L_151 - .L_150)
.L_150:
        /*000c*/ 	.word	0x00000000
        /*0010*/ 	.short	0x0000
        /*0012*/ 	.short	0x0000
        /*0014*/ 	.byte	0x00, 0xf0, 0x21, 0x20


	//----- nvinfo : EIATTR_SPARSE_MMA_MASK
	.align		4
.L_151:
        /*0018*/ 	.byte	0x03, 0x50
        /*001a*/ 	.short	0x0000


	//----- nvinfo : EIATTR_MAXREG_COUNT
	.align		4
        /*001c*/ 	.byte	0x03, 0x1b
        /*001e*/ 	.short	0x00ff


	//----- nvinfo : EIATTR_MERCURY_ISA_VERSION
	.align		4
        /*0020*/ 	.byte	0x03, 0x5f
        /*0022*/ 	.short	0x0101


	//----- nvinfo : EIATTR_EXIT_INSTR_OFFSETS
	.align		4
        /*0024*/ 	.byte	0x04, 0x1c
        /*0026*/ 	.short	(.L_153 - .L_152)


	//   ....[0]....
.L_152:
        /*0028*/ 	.word	0x000111d0


	//   ....[1]....
        /*002c*/ 	.word	0x00011370


	//   ....[2]....
        /*0030*/ 	.word	0x00011390


	//----- nvinfo : EIATTR_MAX_THREADS
	.align		4
.L_153:
        /*0034*/ 	.byte	0x04, 0x05
        /*0036*/ 	.short	(.L_155 - .L_154)
.L_154:
        /*0038*/ 	.word	0x00000080
        /*003c*/ 	.word	0x00000001
        /*0040*/ 	.word	0x00000001


	//----- nvinfo : EIATTR_CRS_STACK_SIZE
	.align		4
.L_155:
        /*0044*/ 	.byte	0x04, 0x1e
        /*0046*/ 	.short	(.L_157 - .L_156)
.L_156:
        /*0048*/ 	.word	0x00000000


	//----- nvinfo : EIATTR_CBANK_PARAM_SIZE
	.align		4
.L_157:
        /*004c*/ 	.byte	0x03, 0x19
        /*004e*/ 	.short	0x0808


	//----- nvinfo : EIATTR_PARAM_CBANK
	.align		4
        /*0050*/ 	.byte	0x04, 0x0a
        /*0052*/ 	.short	(.L_159 - .L_158)
	.align		4
.L_158:
        /*0054*/ 	.word	index@(.nv.constant0._ZN18transformer_engine43_GLOBAL__N__bafe6ae4_10_padding_cu_3a96c89422multi_unpadding_kernelILi8E13__nv_fp8_e4m3EEvNS0_16MultiPaddingArgsE)
        /*0058*/ 	.short	0x0210
        /*005a*/ 	.short	0x0808


	//----- nvinfo : EIATTR_SW_WAR
	.align		4
.L_159:
        /*005c*/ 	.byte	0x04, 0x36
        /*005e*/ 	.short	(.L_161 - .L_160)
.L_160:
        /*0060*/ 	.word	0x00000008
.L_161:


//--------------------- .nv.info._ZN18transformer_engine43_GLOBAL__N__bafe6ae4_10_padding_cu_3a96c89422multi_unpadding_kernelILi4E13__nv_bfloat16EEvNS0_16MultiPaddingArgsE --------------------------
	.section	.nv.info._ZN18transformer_engine43_GLOBAL__N__bafe6ae4_10_padding_cu_3a96c89422multi_unpadding_kernelILi4E13__nv_bfloat16EEvNS0_16MultiPaddingArgsE,"",@"SHT_CUDA_INFO"
	.sectionflags	@""
	.align	4


	//----- nvinfo : EIATTR_CUDA_API_VERSION
	.align		4
        /*0000*/ 	.byte	0x04, 0x37
        /*0002*/ 	.short	(.L_163 - .L_162)
.L_162:
        /*0004*/ 	.word	0x00000082


	//----- nvinfo : EIATTR_KPARAM_INFO
	.align		4
.L_163:
        /*0008*/ 	.byte	0x04, 0x17
        /*000a*/ 	.short	(.L_165 - .L_164)
.L_164:
        /*000c*/ 	.word	0x00000000
        /*0010*/ 	.short	0x0000
        /*0012*/ 	.short	0x0000
        /*0014*/ 	.byte	0x00, 0xf0, 0x21, 0x20


	//----- nvinfo : EIATTR_SPARSE_MMA_MASK
	.align		4
.L_165:
        /*0018*/ 	.byte	0x03, 0x50
        /*001a*/ 	.short	0x0000


	//----- nvinfo : EIATTR_MAXREG_COUNT
	.align		4
        /*001c*/ 	.byte	0x03, 0x1b
        /*001e*/ 	.short	0x00ff


	//----- nvinfo : EIATTR_MERCURY_ISA_VERSION
	.align		4
        /*0020*/ 	.byte	0x03, 0x5f
        /*0022*/ 	.short	0x0101


	//----- nvinfo : EIATTR_EXIT_INSTR_OFFSETS
	.align		4
        /*0024*/ 	.byte	0x04, 0x1c
        /*0026*/ 	.short	(.L_167 - .L_166)


	//   ....[0]....
.L_166:
        /*0028*/ 	.word	0x00004e80


	//   ....[1]....
        /*002c*/ 	.word	0x00004f50


	//   ....[2]....
        /*0030*/ 	.word	0x00004f70


	//----- nvinfo : EIATTR_MAX_THREADS
	.align		4
.L_167:
        /*0034*/ 	.byte	0x04, 0x05
        /*0036*/ 	.short	(.L_169 - .L_168)
.L_168:
        /*0038*/ 	.word	0x00000080
        /*003c*/ 	.word	0x00000001
        /*0040*/ 	.word	0x00000001


	//----- nvinfo : EIATTR_CRS_STACK_SIZE
	.align		4
.L_169:
        /*0044*/ 	.byte	0x04, 0x1e
        /*0046*/ 	.short	(.L_171 - .L_170)
.L_170:
        /*0048*/ 	.word	0x00000000


	//----- nvinfo : EIATTR_CBANK_PARAM_SIZE
	.align		4
.L_171:
        /*004c*/ 	.byte	0x03, 0x19
        /*004e*/ 	.short	0x0808


	//----- nvinfo : EIATTR_PARAM_CBANK
	.align		4
        /*0050*/ 	.byte	0x04, 0x0a
        /*0052*/ 	.short	(.L_173 - .L_172)
	.align		4
.L_172:
        /*0054*/ 	.word	index@(.nv.constant0._ZN18transformer_engine43_GLOBAL__N__bafe6ae4_10_padding_cu_3a96c89422multi_unpadding_kernelILi4E13__nv_bfloat16EEvNS0_16MultiPaddingArgsE)
        /*0058*/ 	.short	0x0210
        /*005a*/ 	.short	0x0808


	//----- nvinfo : EIATTR_SW_WAR
	.align		4
.L_173:
        /*005c*/ 	.byte	0x04, 0x36
        /*005e*/ 	.short	(.L_175 - .L_174)
.L_174:
        /*0060*/ 	.word	0x00000008
.L_175:


//--------------------- .nv.info._ZN18transformer_engine43_GLOBAL__N__bafe6ae4_10_padding_cu_3a96c89422multi_unpadding_kernelILi4E6__halfEEvNS0_16MultiPaddingArgsE --------------------------
	.section	.nv.info._ZN18transformer_engine43_GLOBAL__N__bafe6ae4_10_padding_cu_3a96c89422multi_unpadding_kernelILi4E6__halfEEvNS0_16MultiPaddingArgsE,"",@"SHT_CUDA_INFO"
	.sectionflags	@""
	.align	4


	//----- nvinfo : EIATTR_CUDA_API_VERSION
	.align		4
        /*0000*/ 	.byte	0x04, 0x37
        /*0002*/ 	.short	(.L_177 - .L_176)
.L_176:
        /*0004*/ 	.word	0x00000082


	//----- nvinfo : EIATTR_KPARAM_INFO
	.align		4
.L_177:
        /*0008*/ 	.byte	0x04, 0x17
        /*000a*/ 	.short	(.L_179 - .L_178)
.L_178:
        /*000c*/ 	.word	0x00000000
        /*0010*/ 	.short	0x0000
        /*0012*/ 	.short	0x0000
        /*0014*/ 	.byte	0x00, 0xf0, 0x21, 0x20


	//----- nvinfo : EIATTR_SPARSE_MMA_MASK
	.align		4
.L_179:
        /*0018*/ 	.byte	0x03, 0x50
        /*001a*/ 	.short	0x0000


	//----- nvinfo : EIATTR_MAXREG_COUNT
	.align		4
        /*001c*/ 	.byte	0x03, 0x1b
        /*001e*/ 	.short	0x00ff


	//----- nvinfo : EIATTR_MERCURY_ISA_VERSION
	.align		4
        /*0020*/ 	.byte	0x03, 0x5f
        /*0022*/ 	.short	0x0101


	//----- nvinfo : EIATTR_EXIT_INSTR_OFFSETS
	.align		4
        /*0024*/ 	.byte	0x04, 0x1c
        /*0026*/ 	.short	(.L_181 - .L_180)


	//   ....[0]....
.L_180:
        /*0028*/ 	.word	0x00004e80


	//   ....[1]....
        /*002c*/ 	.word	0x00004f50


	//   ....[2]....
        /*0030*/ 	.word	0x00004f70


	//----- nvinfo : EIATTR_MAX_THREADS
	.align		4
.L_181:
        /*0034*/ 	.byte	0x04, 0x05
        /*0036*/ 	.short	(.L_183 - .L_182)
.L_182:
        /*0038*/ 	.word	0x00000080
        /*003c*/ 	.word	0x00000001
        /*0040*/ 	.word	0x00000001


	//----- nvinfo : EIATTR_CRS_STACK_SIZE
	.align		4
.L_183:
        /*0044*/ 	.byte	0x04, 0x1e
        /*0046*/ 	.short	(.L_185 - .L_184)
.L_184:
        /*0048*/ 	.word	0x00000000


	//----- nvinfo : EIATTR_CBANK_PARAM_SIZE
	.align		4
.L_185:
        /*004c*/ 	.byte	0x03, 0x19
        /*004e*/ 	.short	0x0808


	//----- nvinfo : EIATTR_PARAM_CBANK
	.align		4
        /*0050*/ 	.byte	0x04, 0x0a
        /*0052*/ 	.short	(.L_187 - .L_186)
	.align		4
.L_186:
        /*0054*/ 	.word	index@(.nv.constant0._ZN18transformer_engine43_GLOBAL__N__bafe6ae4_10_padding_cu_3a96c89422multi_unpadding_kernelILi4E6__halfEEvNS0_16MultiPaddingArgsE)
        /*0058*/ 	.short	0x0210
        /*005a*/ 	.short	0x0808


	//----- nvinfo : EIATTR_SW_WAR
	.align		4
.L_187:
        /*005c*/ 	.byte	0x04, 0x36
        /*005e*/ 	.short	(.L_189 - .L_188)
.L_188:
        /*0060*/ 	.word	0x00000008
.L_189:


//--------------------- .nv.info._ZN18transformer_engine43_GLOBAL__N__bafe6ae4_10_padding_cu_3a96c89422multi_unpadding_kernelILi2EfEEvNS0_16MultiPaddingArgsE --------------------------
	.section	.nv.info._ZN18transformer_engine43_GLOBAL__N__bafe6ae4_10_padding_cu_3a96c89422multi_unpadding_kernelILi2EfEEvNS0_16MultiPaddingArgsE,"",@"SHT_CUDA_INFO"
	.sectionflags	@""
	.align	4


	//----- nvinfo : EIATTR_CUDA_API_VERSION
	.align		4
        /*0000*/ 	.byte	0x04, 0x37
        /*0002*/ 	.short	(.L_191 - .L_190)
.L_190:
        /*0004*/ 	.word	0x00000082


	//----- nvinfo : EIATTR_KPARAM_INFO
	.align		4
.L_191:
        /*0008*/ 	.byte	0x04, 0x17
        /*000a*/ 	.short	(.L_193 - .L_192)
.L_192:
        /*000c*/ 	.word	0x00000000
        /*0010*/ 	.short	0x0000
        /*0012*/ 	.short	0x0000
        /*0014*/ 	.byte	0x00, 0xf0, 0x21, 0x20


	//----- nvinfo : EIATTR_SPARSE_MMA_MASK
	.align		4
.L_193:
        /*0018*/ 	.byte	0x03, 0x50
        /*001a*/ 	.short	0x0000


	//----- nvinfo : EIATTR_MAXREG_COUNT
	.align		4
        /*001c*/ 	.byte	0x03, 0x1b
        /*001e*/ 	.short	0x00ff


	//----- nvinfo : EIATTR_MERCURY_ISA_VERSION
	.align		4
        /*0020*/ 	.byte	0x03, 0x5f
        /*0022*/ 	.short	0x0101


	//----- nvinfo : EIATTR_EXIT_INSTR_OFFSETS
	.align		4
        /*0024*/ 	.byte	0x04, 0x1c
        /*0026*/ 	.short	(.L_195 - .L_194)


	//   ....[0]....
.L_194:
        /*0028*/ 	.word	0x00001bf0


	//   ....[1]....
        /*002c*/ 	.word	0x00001c60


	//   ....[2]....
        /*0030*/ 	.word	0x00001c80


	//----- nvinfo : EIATTR_MAX_THREADS
	.align		4
.L_195:
        /*0034*/ 	.byte	0x04, 0x05
        /*0036*/ 	.short	(.L_197 - .L_196)
.L_196:
        /*0038*/ 	.word	0x00000080
        /*003c*/ 	.word	0x00000001
        /*0040*/ 	.word	0x00000001


	//----- nvinfo : EIATTR_CRS_STACK_SIZE
	.align		4
.L_197:
        /*0044*/ 	.byte	0x04, 0x1e
        /*0046*/ 	.short	(.L_199 - .L_198)
.L_198:
        /*0048*/ 	.word	0x00000000


	//----- nvinfo : EIATTR_CBANK_PARAM_SIZE
	.align		4
.L_199:
        /*004c*/ 	.byte	0x03, 0x19
        /*004e*/ 	.short	0x0808


	//----- nvinfo : EIATTR_PARAM_CBANK
	.align		4
        /*0050*/ 	.byte	0x04, 0x0a
        /*0052*/ 	.short	(.L_201 - .L_200)
	.align		4
.L_200:
        /*0054*/ 	.word	index@(.nv.constant0._ZN18transformer_engine43_GLOBAL__N__bafe6ae4_10_padding_cu_3a96c89422multi_unpadding_kernelILi2EfEEvNS0_16MultiPaddingArgsE)
        /*0058*/ 	.short	0x0210
        /*005a*/ 	.short	0x0808


	//----- nvinfo : EIATTR_SW_WAR
	.align		4
.L_201:
        /*005c*/ 	.byte	0x04, 0x36
        /*005e*/ 	.short	(.L_203 - .L_202)
.L_202:
        /*0060*/ 	.word	0x00000008
.L_203:


//--------------------- .nv.info._ZN18transformer_engine43_GLOBAL__N__bafe6ae4_10_padding_cu_3a96c89422multi_unpadding_kernelILi1ElEEvNS0_16MultiPaddingArgsE --------------------------
	.section	.nv.info._ZN18transformer_engine43_GLOBAL__N__bafe6ae4_10_padding_cu_3a96c89422multi_unpadding_kernelILi1ElEEvNS0_16MultiPaddingArgsE,"",@"SHT_CUDA_INFO"
	.sectionflags	@""
	.align	4


	//----- nvinfo : EIATTR_CUDA_API_VERSION
	.align		4
        /*0000*/ 	.byte	0x04, 0x37
        /*0002*/ 	.short	(.L_205 - .L_204)
.L_204:
        /*0004*/ 	.word	0x00000082


	//----- nvinfo : EIATTR_KPARAM_INFO
	.align		4
.L_205:
        /*0008*/ 	.byte	0x04, 0x17
        /*000a*/ 	.short	(.L_207 - .L_206)
.L_206:
        /*000c*/ 	.word	0x00000000
        /*0010*/ 	.short	0x0000
        /*0012*/ 	.short	0x0000
        /*0014*/ 	.byte	0x00, 0xf0, 0x21, 0x20


	//----- nvinfo : EIATTR_SPARSE_MMA_MASK
	.align		4
.L_207:
        /*0018*/ 	.byte	0x03, 0x50
        /*001a*/ 	.short	0x0000


	//----- nvinfo : EIATTR_MAXREG_COUNT
	.align		4
        /*001c*/ 	.byte	0x03, 0x1b
        /*001e*/ 	.short	0x00ff


	//----- nvinfo : EIATTR_MERCURY_ISA_VERSION
	.align		4
        /*0020*/ 	.byte	0x03, 0x5f
        /*0022*/ 	.short	0x0101


	//----- nvinfo : EIATTR_EXIT_INSTR_OFFSETS
	.align		4
        /*0024*/ 	.byte	0x04, 0x1c
        /*0026*/ 	.short	(.L_209 - .L_208)


	//   ....[0]....
.L_208:
        /*0028*/ 	.word	0x00000950


	//   ....[1]....
        /*002c*/ 	.word	0x00000990


	//----- nvinfo : EIATTR_MAX_THREADS
	.align		4
.L_209:
        /*0030*/ 	.byte	0x04, 0x05
        /*0032*/ 	.short	(.L_211 - .L_210)
.L_210:
        /*0034*/ 	.word	0x00000080
        /*0038*/ 	.word	0x00000001
        /*003c*/ 	.word	0x00000001


	//----- nvinfo : EIATTR_CRS_STACK_SIZE
	.align		4
.L_211:
        /*0040*/ 	.byte	0x04, 0x1e
        /*0042*/ 	.short	(.L_213 - .L_212)
.L_212:
        /*0044*/ 	.word	0x00000000


	//----- nvinfo : EIATTR_CBANK_PARAM_SIZE
	.align		4
.L_213:
        /*0048*/ 	.byte	0x03, 0x19
        /*004a*/ 	.short	0x0808


	//----- nvinfo : EIATTR_PARAM_CBANK
	.align		4
        /*004c*/ 	.byte	0x04, 0x0a
        /*004e*/ 	.short	(.L_215 - .L_214)
	.align		4
.L_214:
        /*0050*/ 	.word	index@(.nv.constant0._ZN18transformer_engine43_GLOBAL__N__bafe6ae4_10_padding_cu_3a96c89422multi_unpadding_kernelILi1ElEEvNS0_16MultiPaddingArgsE)
        /*0054*/ 	.short	0x0210
        /*0056*/ 	.short	0x0808


	//----- nvinfo : EIATTR_SW_WAR
	.align		4
.L_215:
        /*0058*/ 	.byte	0x04, 0x36
        /*005a*/ 	.short	(.L_217 - .L_216)
.L_216:
        /*005c*/ 	.word	0x00000008
.L_217:


//--------------------- .nv.info._ZN18transformer_engine43_GLOBAL__N__bafe6ae4_10_padding_cu_3a96c89422multi_unpadding_kernelILi2EiEEvNS0_16MultiPaddingArgsE --------------------------
	.section	.nv.info._ZN18transformer_engine43_GLOBAL__N__bafe6ae4_10_padding_cu_3a96c89422multi_unpadding_kernelILi2EiEEvNS0_16MultiPaddingArgsE,"",@"SHT_CUDA_INFO"
	.sectionflags	@""
	.align	4


	//----- nvinfo : EIATTR_CUDA_API_VERSION
	.align		4
        /*0000*/ 	.byte	0x04, 0x37
        /*0002*/ 	.short	(.L_219 - .L_218)
.L_218:
        /*0004*/ 	.word	0x00000082


	//----- nvinfo : EIATTR_KPARAM_INFO
	.align		4
.L_219:
        /*0008*/ 	.byte	0x04, 0x17
        /*000a*/ 	.short	(.L_221 - .L_220)
.L_220:
        /*000c*/ 	.word	0x00000000
        /*0010*/ 	.short	0x0000
        /*0012*/ 	.short	0x0000
        /*0014*/ 	.byte	0x00, 0xf0, 0x21, 0x20


	//----- nvinfo : EIATTR_SPARSE_MMA_MASK
	.align		4
.L_221:
        /*0018*/ 	.byte	0x03, 0x50
        /*001a*/ 	.short	0x0000


	//----- nvinfo : EIATTR_MAXREG_COUNT
	.align		4
        /*001c*/ 	.byte	0x03, 0x1b
        /*001e*/ 	.short	0x00ff


	//----- nvinfo : EIATTR_MERCURY_ISA_VERSION
	.align		4
        /*0020*/ 	.byte	0x03, 0x5f
        /*0022*/ 	.short	0x0101


	//----- nvinfo : EIATTR_EXIT_INSTR_OFFSETS
	.align		4
        /*0024*/ 	.byte	0x04, 0x1c
        /*0026*/ 	.short	(.L_223 - .L_222)


	//   ....[0]....
.L_222:
        /*0028*/ 	.word	0x00001bf0


	//   ....[1]....
        /*002c*/ 	.word	0x00001c60


	//   ....[2]....
        /*0030*/ 	.word	0x00001c80


	//----- nvinfo : EIATTR_MAX_THREADS
	.align		4
.L_223:
        /*0034*/ 	.byte	0x04, 0x05
        /*0036*/ 	.short	(.L_225 - .L_224)
.L_224:
        /*0038*/ 	.word	0x00000080
        /*003c*/ 	.word	0x00000001
        /*0040*/ 	.word	0x00000001


	//----- nvinfo : EIATTR_CRS_STACK_SIZE
	.align		4
.L_225:
        /*0044*/ 	.byte	0x04, 0x1e
        /*0046*/ 	.short	(.L_227 - .L_226)
.L_226:
        /*0048*/ 	.word	0x00000000


	//----- nvinfo : EIATTR_CBANK_PARAM_SIZE
	.align		4
.L_227:
        /*004c*/ 	.byte	0x03, 0x19
        /*004e*/ 	.short	0x0808


	//----- nvinfo : EIATTR_PARAM_CBANK
	.align		4
        /*0050*/ 	.byte	0x04, 0x0a
        /*0052*/ 	.short	(.L_229 - .L_228)
	.align		4
.L_228:
        /*0054*/ 	.word	index@(.nv.constant0._ZN18transformer_engine43_GLOBAL__N__bafe6ae4_10_padding_cu_3a96c89422multi_unpadding_kernelILi2EiEEvNS0_16MultiPaddingArgsE)
        /*0058*/ 	.short	0x0210
        /*005a*/ 	.short	0x0808


	//----- nvinfo : EIATTR_SW_WAR
	.align		4
.L_229:
        /*005c*/ 	.byte	0x04, 0x36
        /*005e*/ 	.short	(.L_231 - .L_230)
.L_230:
        /*0060*/ 	.word	0x00000008
.L_231:


//--------------------- .nv.info._ZN18transformer_engine43_GLOBAL__N__bafe6ae4_10_padding_cu_3a96c89422multi_unpadding_kernelILi4EsEEvNS0_16MultiPaddingArgsE --------------------------
	.section	.nv.info._ZN18transformer_engine43_GLOBAL__N__bafe6ae4_10_padding_cu_3a96c89422multi_unpadding_kernelILi4EsEEvNS0_16MultiPaddingArgsE,"",@"SHT_CUDA_INFO"
	.sectionflags	@""
	.align	4


	//----- nvinfo : EIATTR_CUDA_API_VERSION
	.align		4
        /*0000*/ 	.byte	0x04, 0x37
        /*0002*/ 	.short	(.L_233 - .L_232)
.L_232:
        /*0004*/ 	.word	0x00000082


	//----- nvinfo : EIATTR_KPARAM_INFO
	.align		4
.L_233:
        /*0008*/ 	.byte	0x04, 0x17
        /*000a*/ 	.short	(.L_235 - .L_234)
.L_234:
        /*000c*/ 	.word	0x00000000
        /*0010*/ 	.short	0x0000
        /*0012*/ 	.short	0x0000
        /*0014*/ 	.byte	0x00, 0xf0, 0x21, 0x20


	//----- nvinfo : EIATTR_SPARSE_MMA_MASK
	.align		4
.L_235:
        /*0018*/ 	.byte	0x03, 0x50
        /*001a*/ 	.short	0x0000


	//----- nvinfo : EIATTR_MAXREG_COUNT
	.align		4
        /*001c*/ 	.byte	0x03, 0x1b
        /*001e*/ 	.short	0x00ff


	//----- nvinfo : EIATTR_MERCURY_ISA_VERSION
	.align		4
        /*0020*/ 	.byte	0x03, 0x5f
        /*0022*/ 	.short	0x0101


	//----- nvinfo : EIATTR_EXIT_INSTR_OFFSETS
	.align		4
        /*0024*/ 	.byte	0x04, 0x1c
        /*0026*/ 	.short	(.L_237 - .L_236)


	//   ....[0]....
.L_236:
        /*0028*/ 	.word	0x00005680


	//   ....[1]....
        /*002c*/ 	.word	0x00005750


	//   ....[2]....
        /*0030*/ 	.word	0x00005770


	//----- nvinfo : EIATTR_MAX_THREADS
	.align		4
.L_237:
        /*0034*/ 	.byte	0x04, 0x05
        /*0036*/ 	.short	(.L_239 - .L_238)
.L_238:
        /*0038*/ 	.word	0x00000080
        /*003c*/ 	.word	0x00000001
        /*0040*/ 	.word	0x00000001


	//----- nvinfo : EIATTR_CRS_STACK_SIZE
	.align		4
.L_239:
        /*0044*/ 	.byte	0x04, 0x1e
        /*0046*/ 	.short	(.L_241 - .L_240)
.L_240:
        /*0048*/ 	.word	0x00000000


	//----- nvinfo : EIATTR_CBANK_PARAM_SIZE
	.align		4
.L_241:
        /*004c*/ 	.byte	0x03, 0x19
        /*004e*/ 	.short	0x0808


	//----- nvinfo : EIATTR_PARAM_CBANK
	.align		4
        /*0050*/ 	.byte	0x04, 0x0a
        /*0052*/ 	.short	(.L_243 - .L_242)
	.align		4
.L_242:
        /*0054*/ 	.word	index@(.nv.constant0._ZN18transformer_engine43_GLOBAL__N__bafe6ae4_10_padding_cu_3a96c89422multi_unpadding_kernelILi4EsEEvNS0_16MultiPaddingArgsE)
        /*0058*/ 	.short	0x0210
        /*005a*/ 	.short	0x0808


	//----- nvinfo : EIATTR_SW_WAR
	.align		4
.L_243:
        /*005c*/ 	.byte	0x04, 0x36
        /*005e*/ 	.short	(.L_245 - .L_244)
.L_244:
        /*0060*/ 	.word	0x00000008
.L_245:


//--------------------- .nv.info._ZN18transformer_engine43_GLOBAL__N__bafe6ae4_10_padding_cu_3a96c89422multi_unpadding_kernelILi8EhEEvNS0_16MultiPaddingArgsE --------------------------
	.section	.nv.info._ZN18transformer_engine43_GLOBAL__N__bafe6ae4_10_padding_cu_3a96c89422multi_unpadding_kernelILi8EhEEvNS0_16MultiPaddingArgsE,"",@"SHT_CUDA_INFO"
	.sectionflags	@""
	.align	4


	//----- nvinfo : EIATTR_CUDA_API_VERSION
	.align		4
        /*0000*/ 	.byte	0x04, 0x37
        /*0002*/ 	.short	(.L_247 - .L_246)
.L_246:
        /*0004*/ 	.word	0x00000082


	//----- nvinfo : EIATTR_KPARAM_INFO
	.align		4
.L_247:
        /*0008*/ 	.byte	0x04, 0x17
        /*000a*/ 	.short	(.L_249 - .L_248)
.L_248:
        /*000c*/ 	.word	0x00000000
        /*0010*/ 	.short	0x0000
        /*0012*/ 	.short	0x0000
        /*0014*/ 	.byte	0x00, 0xf0, 0x21, 0x20


	//----- nvinfo : EIATTR_SPARSE_MMA_MASK
	.align		4
.L_249:
        /*0018*/ 	.byte	0x03, 0x50
        /*001a*/ 	.short	0x0000


	//----- nvinfo : EIATTR_MAXREG_COUNT
	.align		4
        /*001c*/ 	.byte	0x03, 0x1b
        /*001e*/ 	.short	0x00ff


	//----- nvinfo : EIATTR_MERCURY_ISA_VERSION
	.align		4
        /*0020*/ 	.byte	0x03, 0x5f
        /*0022*/ 	.short	0x0101


	//----- nvinfo : EIATTR_EXIT_INSTR_OFFSETS
	.align		4
        /*0024*/ 	.byte	0x04, 0x1c
        /*0026*/ 	.short	(.L_251 - .L_250)


	//   ....[0]....
.L_250:
        /*0028*/ 	.word	0x000131e0


	//   ....[1]....
        /*002c*/ 	.word	0x00013380


	//   ....[2]....
        /*0030*/ 	.word	0x000133a0


	//----- nvinfo : EIATTR_MAX_THREADS
	.align		4
.L_251:
        /*0034*/ 	.byte	0x04, 0x05
        /*0036*/ 	.short	(.L_253 - .L_252)
.L_252:
        /*0038*/ 	.word	0x00000080
        /*003c*/ 	.word	0x00000001
        /*0040*/ 	.word	0x00000001


	//----- nvinfo : EIATTR_CRS_STACK_SIZE
	.align		4
.L_253:
        /*0044*/ 	.byte	0x04, 0x1e
        /*0046*/ 	.short	(.L_255 - .L_254)
.L_254:
        /*0048*/ 	.word	0x00000000


	//----- nvinfo : EIATTR_CBANK_PARAM_SIZE
	.align		4
.L_255:
        /*004c*/ 	.byte	0x03, 0x19
        /*004e*/ 	.short	0x0808


	//----- nvinfo : EIATTR_PARAM_CBANK
	.align		4
        /*0050*/ 	.byte	0x04, 0x0a
        /*0052*/ 	.short	(.L_257 - .L_256)
	.align		4
.L_256:
        /*0054*/ 	.word	index@(.nv.constant0._ZN18transformer_engine43_GLOBAL__N__bafe6ae4_10_padding_cu_3a96c89422multi_unpadding_kernelILi8EhEEvNS0_16MultiPaddingArgsE)
        /*0058*/ 	.short	0x0210
        /*005a*/ 	.short	0x0808


	//----- nvinfo : EIATTR_SW_WAR
	.align		4
.L_257:
        /*005c*/ 	.byte	0x04, 0x36
        /*005e*/ 	.short	(.L_259 - .L_258)
.L_258:
        /*0060*/ 	.word	0x00000008
.L_259:


//--------------------- .nv.info._ZN18transformer_engine43_GLOBAL__N__bafe6ae4_10_padding_cu_3a96c89420multi_padding_kernelILi8E13__nv_fp4_e2m1EEvNS0_16MultiPaddingArgsE --------------------------
	.section	.nv.info._ZN18transformer_engine43_GLOBAL__N__bafe6ae4_10_padding_cu_3a96c89420multi_padding_kernelILi8E13__nv_fp4_e2m1EEvNS0_16MultiPaddingArgsE,"",@"SHT_CUDA_INFO"
	.sectionflags	@""
	.align	4


	//----- nvinfo : EIATTR_CUDA_API_VERSION
	.align		4
        /*0000*/ 	.byte	0x04, 0x37
        /*0002*/ 	.short	(.L_261 - .L_260)
.L_260:
        /*0004*/ 	.word	0x00000082


	//----- nvinfo : EIATTR_KPARAM_INFO
	.align		4
.L_261:
        /*0008*/ 	.byte	0x04, 0x17
        /*000a*/ 	.short	(.L_263 - .L_262)
.L_262:
        /*000c*/ 	.word	0x00000000
        /*0010*/ 	.short	0x0000
        /*0012*/ 	.short	0x0000
        /*0014*/ 	.byte	0x00, 0xf0, 0x21, 0x20


	//----- nvinfo : EIATTR_SPARSE_MMA_MASK
	.align		4
.L_263:
        /*0018*/ 	.byte	0x03, 0x50
        /*001a*/ 	.short	0x0000


	//----- nvinfo : EIATTR_MAXREG_COUNT
	.align		4
        /*001c*/ 	.byte	0x03, 0x1b
        /*001e*/ 	.short	0x00ff


	//----- nvinfo : EIATTR_MERCURY_ISA_VERSION
	.align		4
        /*0020*/ 	.byte	0x03, 0x5f
        /*0022*/ 	.short	0x0101


	//----- nvinfo : EIATTR_EXIT_INSTR_OFFSETS
	.align		4
        /*0024*/ 	.byte	0x04, 0x1c
        /*0026*/ 	.short	(.L_265 - .L_264)


	//   ....[0]....
.L_264:
        /*0028*/ 	.word	0x0001a070


	//   ....[1]....
        /*002c*/ 	.word	0x0001a1e0


	//   ....[2]....
        /*0030*/ 	.word	0x0001a200


	//   ....[3]....
        /*0034*/ 	.word	0x0001a370


	//   ....[4]....
        /*0038*/ 	.word	0x0001a390


	//----- nvinfo : EIATTR_MAX_THREADS
	.align		4
.L_265:
        /*003c*/ 	.byte	0x04, 0x05
        /*003e*/ 	.short	(.L_267 - .L_266)
.L_266:
        /*0040*/ 	.word	0x00000080
        /*0044*/ 	.word	0x00000001
        /*0048*/ 	.word	0x00000001


	//----- nvinfo : EIATTR_CRS_STACK_SIZE
	.align		4
.L_267:
        /*004c*/ 	.byte	0x04, 0x1e
        /*004e*/ 	.short	(.L_269 - .L_268)
.L_268:
        /*0050*/ 	.word	0x00000000


	//----- nvinfo : EIATTR_CBANK_PARAM_SIZE
	.align		4
.L_269:
        /*0054*/ 	.byte	0x03, 0x19
        /*0056*/ 	.short	0x0808


	//----- nvinfo : EIATTR_PARAM_CBANK
	.align		4
        /*0058*/ 	.byte	0x04, 0x0a
        /*005a*/ 	.short	(.L_271 - .L_270)
	.align		4
.L_270:
        /*005c*/ 	.word	index@(.nv.constant0._ZN18transformer_engine43_GLOBAL__N__bafe6ae4_10_padding_cu_3a96c89420multi_padding_kernelILi8E13__nv_fp4_e2m1EEvNS0_16MultiPaddingArgsE)
        /*0060*/ 	.short	0x0210
        /*0062*/ 	.short	0x0808


	//----- nvinfo : EIATTR_SW_WAR
	.align		4
.L_271:
        /*0064*/ 	.byte	0x04, 0x36
        /*0066*/ 	.short	(.L_273 - .L_272)
.L_272:
        /*0068*/ 	.word	0x00000008
.L_273:


//--------------------- .nv.info._ZN18transformer_engine43_GLOBAL__N__bafe6ae4_10_padding_cu_3a96c89420multi_padding_kernelILi8E13__nv_fp8_e5m2EEvNS0_16MultiPaddingArgsE --------------------------
	.section	.nv.info._ZN18transformer_engine43_GLOBAL__N__bafe6ae4_10_padding_cu_3a96c89420multi_padding_kernelILi8E13__nv_fp8_e5m2EEvNS0_16MultiPaddingArgsE,"",@"SHT_CUDA_INFO"
	.sectionflags	@""
	.align	4


	//----- nvinfo : EIATTR_CUDA_API_VERSION
	.align		4
        /*0000*/ 	.byte	0x04, 0x37
        /*0002*/ 	.short	(.L_275 - .L_274)
.L_274:
        /*0004*/ 	.word	0x00000082


	//----- nvinfo : EIATTR_KPARAM_INFO
	.align		4
.L_275:
        /*0008*/ 	.byte	0x04, 0x17
        /*000a*/ 	.short	(.L_277 - .L_276)
.L_276:
        /*000c*/ 	.word	0x00000000
        /*0010*/ 	.short	0x0000
        /*0012*/ 	.short	0x0000
        /*0014*/ 	.byte	0x00, 0xf0, 0x21, 0x20


	//----- nvinfo : EIATTR_SPARSE_MMA_MASK
	.align		4
.L_277:
        /*0018*/ 	.byte	0x03, 0x50
        /*001a*/ 	.short	0x0000


	//----- nvinfo : EIATTR_MAXREG_COUNT
	.align		4
        /*001c*/ 	.byte	0x03, 0x1b
        /*001e*/ 	.short	0x00ff


	//----- nvinfo : EIATTR_MERCURY_ISA_VERSION
	.align		4
        /*0020*/ 	.byte	0x03, 0x5f
        /*0022*/ 	.short	0x0101


	//----- nvinfo : EIATTR_EXIT_INSTR_OFFSETS
	.align		4
        /*0024*/ 	.byte	0x04, 0x1c
        /*0026*/ 	.short	(.L_279 - .L_278)


	//   ....[0]....
.L_278:
        /*0028*/ 	.word	0x00018090


	//   ....[1]....
        /*002c*/ 	.word	0x00018200


	//   ....[2]....
        /*0030*/ 	.word	0x00018220


	//   ....[3]....
        /*0034*/ 	.word	0x00018390


	//   ....[4]....
        /*0038*/ 	.word	0x000183b0


	//----- nvinfo : EIATTR_MAX_THREADS
	.align		4
.L_279:
        /*003c*/ 	.byte	0x04, 0x05
        /*003e*/ 	.short	(.L_281 - .L_280)
.L_280:
        /*0040*/ 	.word	0x00000080
        /*0044*/ 	.word	0x00000001
        /*0048*/ 	.word	0x00000001


	//----- nvinfo : EIATTR_CRS_STACK_SIZE
	.align		4
.L_281:
        /*004c*/ 	.byte	0x04, 0x1e
        /*004e*/ 	.short	(.L_283 - .L_282)
.L_282:
        /*0050*/ 	.word	0x00000000


	//----- nvinfo : EIATTR_CBANK_PARAM_SIZE
	.align		4
.L_283:
        /*0054*/ 	.byte	0x03, 0x19
        /*0056*/ 	.short	0x0808


	//----- nvinfo : EIATTR_PARAM_CBANK
	.align		4
        /*0058*/ 	.byte	0x04, 0x0a
        /*005a*/ 	.short	(.L_285 - .L_284)
	.align		4
.L_284:
        /*005c*/ 	.word	index@(.nv.constant0._ZN18transformer_engine43_GLOBAL__N__bafe6ae4_10_padding_cu_3a96c89420multi_padding_kernelILi8E13__nv_fp8_e5m2EEvNS0_16MultiPaddingArgsE)
        /*0060*/ 	.short	0x0210
        /*0062*/ 	.short	0x0808


	//----- nvinfo : EIATTR_SW_WAR
	.align		4
.L_285:
        /*0064*/ 	.byte	0x04, 0x36
        /*0066*/ 	.short	(.L_287 - .L_286)
.L_286:
        /*0068*/ 	.word	0x00000008
.L_287:


//--------------------- .nv.info._ZN18transformer_engine43_GLOBAL__N__bafe6ae4_10_padding_cu_3a96c89420multi_padding_kernelILi8E13__nv_fp8_e4m3EEvNS0_16MultiPaddingArgsE --------------------------
	.section	.nv.info._ZN18transformer_engine43_GLOBAL__N__bafe6ae4_10_padding_cu_3a96c89420multi_padding_kernelILi8E13__nv_fp8_e4m3EEvNS0_16MultiPaddingArgsE,"",@"SHT_CUDA_INFO"
	.sectionflags	@""
	.align	4


	//----- nvinfo : EIATTR_CUDA_API_VERSION
	.align		4
        /*0000*/ 	.byte	0x04, 0x37
        /*0002*/ 	.short	(.L_289 - .L_288)
.L_288:
        /*0004*/ 	.word	0x00000082


	//----- nvinfo : EIATTR_KPARAM_INFO
	.align		4
.L_289:
        /*0008*/ 	.byte	0x04, 0x17
        /*000a*/ 	.short	(.L_291 - .L_290)
.L_290:
        /*000c*/ 	.word	0x00000000
        /*0010*/ 	.short	0x0000
        /*0012*/ 	.short	0x0000
        /*0014*/ 	.byte	0x00, 0xf0, 0x21, 0x20


	//----- nvinfo : EIATTR_SPARSE_MMA_MASK
	.align		4
.L_291:
        /*0018*/ 	.byte	0x03, 0x50
        /*001a*/ 	.short	0x0000


	//----- nvinfo : EIATTR_MAXREG_COUNT
	.align		4
        /*001c*/ 	.byte	0x03, 0x1b
        /*001e*/ 	.short	0x00ff


	//----- nvinfo : EIATTR_MERCURY_ISA_VERSION
	.align		4
        /*0020*/ 	.byte	0x03, 0x5f
        /*0022*/ 	.short	0x0101


	//----- nvinfo : EIATTR_EXIT_INSTR_OFFSETS
	.align		4
        /*0024*/ 	.byte	0x04, 0x1c
        /*0026*/ 	.short	(.L_293 - .L_292)


	//   ....[0]....
.L_292:
        /*0028*/ 	.word	0x00018090


	//   ....[1]....
        /*002c*/ 	.word	0x00018200


	//   ....[2]....
        /*0030*/ 	.word	0x00018220


	//   ....[3]....
        /*0034*/ 	.word	0x00018390


	//   ....[4]....
        /*0038*/ 	.word	0x000183b0


	//----- nvinfo : EIATTR_MAX_THREADS
	.align		4
.L_293:
        /*003c*/ 	.byte	0x04, 0x05
        /*003e*/ 	.short	(.L_295 - .L_294)
.L_294:
        /*0040*/ 	.word	0x00000080
        /*0044*/ 	.word	0x00000001
        /*0048*/ 	.word	0x00000001


	//----- nvinfo : EIATTR_CRS_STACK_SIZE
	.align		4
.L_295:
        /*004c*/ 	.byte	0x04, 0x1e
        /*004e*/ 	.short	(.L_297 - .L_296)
.L_296:
        /*0050*/ 	.word	0x00000000


	//----- nvinfo : EIATTR_CBANK_PARAM_SIZE
	.align		4
.L_297:
        /*0054*/ 	.byte	0x03, 0x19
        /*0056*/ 	.short	0x0808


	//----- nvinfo : EIATTR_PARAM_CBANK
	.align		4
        /*0058*/ 	.byte	0x04, 0x0a
        /*005a*/ 	.short	(.L_299 - .L_298)
	.align		4
.L_298:
        /*005c*/ 	.word	index@(.nv.constant0._ZN18transformer_engine43_GLOBAL__N__bafe6ae4_10_padding_cu_3a96c89420multi_padding_kernelILi8E13__nv_fp8_e4m3EEvNS0_16MultiPaddingArgsE)
        /*0060*/ 	.short	0x0210
        /*0062*/ 	.short	0x0808


	//----- nvinfo : EIATTR_SW_WAR
	.align		4
.L_299:
        /*0064*/ 	.byte	0x04, 0x36
        /*0066*/ 	.short	(.L_301 - .L_300)
.L_300:
        /*0068*/ 	.word	0x00000008
.L_301:


//--------------------- .nv.info._ZN18transformer_engine43_GLOBAL__N__bafe6ae4_10_padding_cu_3a96c89420multi_padding_kernelILi4E13__nv_bfloat16EEvNS0_16MultiPaddingArgsE --------------------------
	.section	.nv.info._ZN18transformer_engine43_GLOBAL__N__bafe6ae4_10_padding_cu_3a96c89420multi_padding_kernelILi4E13__nv_bfloat16EEvNS0_16MultiPaddingArgsE,"",@"SHT_CUDA_INFO"
	.sectionflags	@""
	.align	4


	//----- nvinfo : EIATTR_CUDA_API_VERSION
	.align		4
        /*0000*/ 	.byte	0x04, 0x37
        /*0002*/ 	.short	(.L_303 - .L_302)
.L_302:
        /*0004*/ 	.word	0x00000082


	//----- nvinfo : EIATTR_KPARAM_INFO
	.align		4
.L_303:
        /*0008*/ 	.byte	0x04, 0x17
        /*000a*/ 	.short	(.L_305 - .L_304)
.L_304:
        /*000c*/ 	.word	0x00000000
        /*0010*/ 	.short	0x0000
        /*0012*/ 	.short	0x0000
        /*0014*/ 	.byte	0x00, 0xf0, 0x21, 0x20


	//----- nvinfo : EIATTR_SPARSE_MMA_MASK
	.align		4
.L_305:
        /*0018*/ 	.byte	0x03, 0x50
        /*001a*/ 	.short	0x0000


	//----- nvinfo : EIATTR_MAXREG_COUNT
	.align		4
        /*001c*/ 	.byte	0x03, 0x1b
        /*001e*/ 	.short	0x00ff


	//----- nvinfo : EIATTR_MERCURY_ISA_VERSION
	.align		4
        /*0020*/ 	.byte	0x03, 0x5f
        /*0022*/ 	.short	0x0101


	//----- nvinfo : EIATTR_EXIT_INSTR_OFFSETS
	.align		4
        /*0024*/ 	.byte	0x04, 0x1c
        /*0026*/ 	.short	(.L_307 - .L_306)


	//   ....[0]....
.L_306:
        /*0028*/ 	.word	0x00006e00


	//   ....[1]....
        /*002c*/ 	.word	0x00006eb0


	//   ....[2]....
        /*0030*/ 	.word	0x00006ed0


	//   ....[3]....
        /*0034*/ 	.word	0x00006f80


	//   ....[4]....
        /*0038*/ 	.word	0x00006fa0


	//----- nvinfo : EIATTR_MAX_THREADS
	.align		4
.L_307:
        /*003c*/ 	.byte	0x04, 0x05
        /*003e*/ 	.short	(.L_309 - .L_308)
.L_308:
        /*0040*/ 	.word	0x00000080
        /*0044*/ 	.word	0x00000001
        /*0048*/ 	.word	0x00000001


	//----- nvinfo : EIATTR_CRS_STACK_SIZE
	.align		4
.L_309:
        /*004c*/ 	.byte	0x04, 0x1e
        /*004e*/ 	.short	(.L_311 - .L_310)
.L_310:
        /*0050*/ 	.word	0x00000000


	//----- nvinfo : EIATTR_CBANK_PARAM_SIZE
	.align		4
.L_311:
        /*0054*/ 	.byte	0x03, 0x19
        /*0056*/ 	.short	0x0808


	//----- nvinfo : EIATTR_PARAM_CBANK
	.align		4
        /*0058*/ 	.byte	0x04, 0x0a
        /*005a*/ 	.short	(.L_313 - .L_312)
	.align		4
.L_312:
        /*005c*/ 	.word	index@(.nv.constant0._ZN18transformer_engine43_GLOBAL__N__bafe6ae4_10_padding_cu_3a96c89420multi_padding_kernelILi4E13__nv_bfloat16EEvNS0_16MultiPaddingArgsE)
        /*0060*/ 	.short	0x0210
        /*0062*/ 	.short	0x0808


	//----- nvinfo : EIATTR_SW_WAR
	.align		4
.L_313:
        /*0064*/ 	.byte	0x04, 0x36
        /*0066*/ 	.short	(.L_315 - .L_314)
.L_314:
        /*0068*/ 	.word	0x00000008
.L_315:


//--------------------- .nv.info._ZN18transformer_engine43_GLOBAL__N__bafe6ae4_10_padding_cu_3a96c89420multi_padding_kernelILi4E6__halfEEvNS0_16MultiPaddingArgsE --------------------------
	.section	.nv.info._ZN18transformer_engine43_GLOBAL__N__bafe6ae4_10_padding_cu_3a96c89420multi_padding_kernelILi4E6__halfEEvNS0_16MultiPaddingArgsE,"",@"SHT_CUDA_INFO"
	.sectionflags	@""
	.align	4


	//----- nvinfo : EIATTR_CUDA_API_VERSION
	.align		4
        /*0000*/ 	.byte	0x04, 0x37
        /*0002*/ 	.short	(.L_317 - .L_316)
.L_316:
        /*0004*/ 	.word	0x00000082


	//----- nvinfo : EIATTR_KPARAM_INFO
	.align		4
.L_317:
        /*0008*/ 	.byte	0x04, 0x17
        /*000a*/ 	.short	(.L_319 - .L_318)
.L_318:
        /*000c*/ 	.word	0x00000000
        /*0010*/ 	.short	0x0000
        /*0012*/ 	.short	0x0000
        /*0014*/ 	.byte	0x00, 0xf0, 0x21, 0x20


	//----- nvinfo : EIATTR_SPARSE_MMA_MASK
	.align		4
.L_319:
        /*0018*/ 	.byte	0x03, 0x50
        /*001a*/ 	.short	0x0000


	//----- nvinfo : EIATTR_MAXREG_COUNT
	.align		4
        /*001c*/ 	.byte	0x03, 0x1b
        /*001e*/ 	.short	0x00ff


	//----- nvinfo : EIATTR_MERCURY_ISA_VERSION
	.align		4
        /*0020*/ 	.byte	0x03, 0x5f
        /*0022*/ 	.short	0x0101


	//----- nvinfo : EIATTR_EXIT_INSTR_OFFSETS
	.align		4
        /*0024*/ 	.byte	0x04, 0x1c
        /*0026*/ 	.short	(.L_321 - .L_320)


	//   ....[0]....
.L_320:
        /*0028*/ 	.word	0x00006e00


	//   ....[1]....
        /*002c*/ 	.word	0x00006eb0


	//   ....[2]....
        /*0030*/ 	.word	0x00006ed0


	//   ....[3]....
        /*0034*/ 	.word	0x00006f80


	//   ....[4]....
        /*0038*/ 	.word	0x00006fa0


	//----- nvinfo : EIATTR_MAX_THREADS
	.align		4
.L_321:
        /*003c*/ 	.byte	0x04, 0x05
        /*003e*/ 	.short	(.L_323 - .L_322)
.L_322:
        /*0040*/ 	.word	0x00000080
        /*0044*/ 	.word	0x00000001
        /*0048*/ 	.word	0x00000001


	//----- nvinfo : EIATTR_CRS_STACK_SIZE
	.align		4
.L_323:
        /*004c*/ 	.byte	0x04, 0x1e
        /*004e*/ 	.short	(.L_325 - .L_324)
.L_324:
        /*0050*/ 	.word	0x00000000


	//----- nvinfo : EIATTR_CBANK_PARAM_SIZE
	.align		4
.L_325:
        /*0054*/ 	.byte	0x03, 0x19
        /*0056*/ 	.short	0x0808


	//----- nvinfo : EIATTR_PARAM_CBANK
	.align		4
        /*0058*/ 	.byte	0x04, 0x0a
        /*005a*/ 	.short	(.L_327 - .L_326)
	.align		4
.L_326:
        /*005c*/ 	.word	index@(.nv.constant0._ZN18transformer_engine43_GLOBAL__N__bafe6ae4_10_padding_cu_3a96c89420multi_padding_kernelILi4E6__halfEEvNS0_16MultiPaddingArgsE)
        /*0060*/ 	.short	0x0210
        /*0062*/ 	.short	0x0808


	//----- nvinfo : EIATTR_SW_WAR
	.align		4
.L_327:
        /*0064*/ 	.byte	0x04, 0x36
        /*0066*/ 	.short	(.L_329 - .L_328)
.L_328:
        /*0068*/ 	.word	0x00000008
.L_329:


//--------------------- .nv.info._ZN18transformer_engine43_GLOBAL__N__bafe6ae4_10_padding_cu_3a96c89420multi_padding_kernelILi2EfEEvNS0_16MultiPaddingArgsE --------------------------
	.section	.nv.info._ZN18transformer_engine43_GLOBAL__N__bafe6ae4_10_padding_cu_3a96c89420multi_padding_kernelILi2EfEEvNS0_16MultiPaddingArgsE,"",@"SHT_CUDA_INFO"
	.sectionflags	@""
	.align	4


	//----- nvinfo : EIATTR_CUDA_API_VERSION
	.align		4
        /*0000*/ 	.byte	0x04, 0x37
        /*0002*/ 	.short	(.L_331 - .L_330)
.L_330:
        /*0004*/ 	.word	0x00000082


	//----- nvinfo : EIATTR_KPARAM_INFO
	.align		4
.L_331:
        /*0008*/ 	.byte	0x04, 0x17
        /*000a*/ 	.short	(.L_333 - .L_332)
.L_332:
        /*000c*/ 	.word	0x00000000
        /*0010*/ 	.short	0x0000
        /*0012*/ 	.short	0x0000
        /*0014*/ 	.byte	0x00, 0xf0, 0x21, 0x20


	//----- nvinfo : EIATTR_SPARSE_MMA_MASK
	.align		4
.L_333:
        /*0018*/ 	.byte	0x03, 0x50
        /*001a*/ 	.short	0x0000


	//----- nvinfo : EIATTR_MAXREG_COUNT
	.align		4
        /*001c*/ 	.byte	0x03, 0x1b
        /*001e*/ 	.short	0x00ff


	//----- nvinfo : EIATTR_MERCURY_ISA_VERSION
	.align		4
        /*0020*/ 	.byte	0x03, 0x5f
        /*0022*/ 	.short	0x0101


	//----- nvinfo : EIATTR_EXIT_INSTR_OFFSETS
	.align		4
        /*0024*/ 	.byte	0x04, 0x1c
        /*0026*/ 	.short	(.L_335 - .L_334)


	//   ....[0]....
.L_334:
        /*0028*/ 	.word	0x000025c0


	//   ....[1]....
        /*002c*/ 	.word	0x00002610


	//   ....[2]....
        /*0030*/ 	.word	0x00002630


	//   ....[3]....
        /*0034*/ 	.word	0x00002680


	//   ....[4]....
        /*0038*/ 	.word	0x000026a0


	//----- nvinfo : EIATTR_MAX_THREADS
	.align		4
.L_335:
        /*003c*/ 	.byte	0x04, 0x05
        /*003e*/ 	.short	(.L_337 - .L_336)
.L_336:
        /*0040*/ 	.word	0x00000080
        /*0044*/ 	.word	0x00000001
        /*0048*/ 	.word	0x00000001


	//----- nvinfo : EIATTR_CRS_STACK_SIZE
	.align		4
.L_337:
        /*004c*/ 	.byte	0x04, 0x1e
        /*004e*/ 	.short	(.L_339 - .L_338)
.L_338:
        /*0050*/ 	.word	0x00000000


	//----- nvinfo : EIATTR_CBANK_PARAM_SIZE
	.align		4
.L_339:
        /*0054*/ 	.byte	0x03, 0x19
        /*0056*/ 	.short	0x0808


	//----- nvinfo : EIATTR_PARAM_CBANK
	.align		4
        /*0058*/ 	.byte	0x04, 0x0a
        /*005a*/ 	.short	(.L_341 - .L_340)
	.align		4
.L_340:
        /*005c*/ 	.word	index@(.nv.constant0._ZN18transformer_engine43_GLOBAL__N__bafe6ae4_10_padding_cu_3a96c89420multi_padding_kernelILi2EfEEvNS0_16MultiPaddingArgsE)
        /*0060*/ 	.short	0x0210
        /*0062*/ 	.short	0x0808


	//----- nvinfo : EIATTR_SW_WAR
	.align		4
.L_341:
        /*0064*/ 	.byte	0x04, 0x36
        /*0066*/ 	.short	(.L_343 - .L_342)
.L_342:
        /*0068*/ 	.word	0x00000008
.L_343:


//--------------------- .nv.info._ZN18transformer_engine43_GLOBAL__N__bafe6ae4_10_padding_cu_3a96c89420multi_padding_kernelILi1ElEEvNS0_16MultiPaddingArgsE --------------------------
	.section	.nv.info._ZN18transformer_engine43_GLOBAL__N__bafe6ae4_10_padding_cu_3a96c89420multi_padding_kernelILi1ElEEvNS0_16MultiPaddingArgsE,"",@"SHT_CUDA_INFO"
	.sectionflags	@""
	.align	4


	//----- nvinfo : EIATTR_CUDA_API_VERSION
	.align		4
        /*0000*/ 	.byte	0x04, 0x37
        /*0002*/ 	.short	(.L_345 - .L_344)
.L_344:
        /*0004*/ 	.word	0x00000082


	//----- nvinfo : EIATTR_KPARAM_INFO
	.align		4
.L_345:
        /*0008*/ 	.byte	0x04, 0x17
        /*000a*/ 	.short	(.L_347 - .L_346)
.L_346:
        /*000c*/ 	.word	0x00000000
        /*0010*/ 	.short	0x0000
        /*0012*/ 	.short	0x0000
        /*0014*/ 	.byte	0x00, 0xf0, 0x21, 0x20


	//----- nvinfo : EIATTR_SPARSE_MMA_MASK
	.align		4
.L_347:
        /*0018*/ 	.byte	0x03, 0x50
        /*001a*/ 	.short	0x0000


	//----- nvinfo : EIATTR_MAXREG_COUNT
	.align		4
        /*001c*/ 	.byte	0x03, 0x1b
        /*001e*/ 	.short	0x00ff


	//----- nvinfo : EIATTR_MERCURY_ISA_VERSION
	.align		4
        /*0020*/ 	.byte	0x03, 0x5f
        /*0022*/ 	.short	0x0101


	//----- nvinfo : EIATTR_EXIT_INSTR_OFFSETS
	.align		4
        /*0024*/ 	.byte	0x04, 0x1c
        /*0026*/ 	.short	(.L_349 - .L_348)


	//   ....[0]....
.L_348:
        /*0028*/ 	.word	0x00000d00


	//   ....[1]....
        /*002c*/ 	.word	0x00000d20


	//   ....[2]....
        /*0030*/ 	.word	0x00000d30


	//   ....[3]....
        /*0034*/ 	.word	0x00000d50


	//----- nvinfo : EIATTR_MAX_THREADS
	.align		4
.L_349:
        /*0038*/ 	.byte	0x04, 0x05
        /*003a*/ 	.short	(.L_351 - .L_350)
.L_350:
        /*003c*/ 	.word	0x00000080
        /*0040*/ 	.word	0x00000001
        /*0044*/ 	.word	0x00000001


	//----- nvinfo : EIATTR_CRS_STACK_SIZE
	.align		4
.L_351:
        /*0048*/ 	.byte	0x04, 0x1e
        /*004a*/ 	.short	(.L_353 - .L_352)
.L_352:
        /*004c*/ 	.word	0x00000000


	//----- nvinfo : EIATTR_CBANK_PARAM_SIZE
	.align		4
.L_353:
        /*0050*/ 	.byte	0x03, 0x19
        /*0052*/ 	.short	0x0808


	//----- nvinfo : EIATTR_PARAM_CBANK
	.align		4
        /*0054*/ 	.byte	0x04, 0x0a
        /*0056*/ 	.short	(.L_355 - .L_354)
	.align		4
.L_354:
        /*0058*/ 	.word	index@(.nv.constant0._ZN18transformer_engine43_GLOBAL__N__bafe6ae4_10_padding_cu_3a96c89420multi_padding_kernelILi1ElEEvNS0_16MultiPaddingArgsE)
        /*005c*/ 	.short	0x0210
        /*005e*/ 	.short	0x0808


	//----- nvinfo : EIATTR_SW_WAR
	.align		4
.L_355:
        /*0060*/ 	.byte	0x04, 0x36
        /*0062*/ 	.short	(.L_357 - .L_356)
.L_356:
        /*0064*/ 	.word	0x00000008
.L_357:


//--------------------- .nv.info._ZN18transformer_engine43_GLOBAL__N__bafe6ae4_10_padding_cu_3a96c89420multi_padding_kernelILi2EiEEvNS0_16MultiPaddingArgsE --------------------------
	.section	.nv.info._ZN18transformer_engine43_GLOBAL__N__bafe6ae4_10_padding_cu_3a96c89420multi_padding_kernelILi2EiEEvNS0_16MultiPaddingArgsE,"",@"SHT_CUDA_INFO"
	.sectionflags	@""
	.align	4


	//----- nvinfo : EIATTR_CUDA_API_VERSION
	.align		4
        /*0000*/ 	.byte	0x04, 0x37
        /*0002*/ 	.short	(.L_359 - .L_358)
.L_358:
        /*0004*/ 	.word	0x00000082


	//----- nvinfo : EIATTR_KPARAM_INFO
	.align		4
.L_359:
        /*0008*/ 	.byte	0x04, 0x17
        /*000a*/ 	.short	(.L_361 - .L_360)
.L_360:
        /*000c*/ 	.word	0x00000000
        /*0010*/ 	.short	0x0000
        /*0012*/ 	.short	0x0000
        /*0014*/ 	.byte	0x00, 0xf0, 0x21, 0x20


	//----- nvinfo : EIATTR_SPARSE_MMA_MASK
	.align		4
.L_361:
        /*0018*/ 	.byte	0x03, 0x50
        /*001a*/ 	.short	0x0000


	//----- nvinfo : EIATTR_MAXREG_COUNT
	.align		4
        /*001c*/ 	.byte	0x03, 0x1b
        /*001e*/ 	.short	0x00ff


	//----- nvinfo : EIATTR_MERCURY_ISA_VERSION
	.align		4
        /*0020*/ 	.byte	0x03, 0x5f
        /*0022*/ 	.short	0x0101


	//----- nvinfo : EIATTR_EXIT_INSTR_OFFSETS
	.align		4
        /*0024*/ 	.byte	0x04, 0x1c
        /*0026*/ 	.short	(.L_363 - .L_362)


	//   ....[0]....
.L_362:
        /*0028*/ 	.word	0x000025c0


	//   ....[1]....
        /*002c*/ 	.word	0x00002610


	//   ....[2]....
        /*0030*/ 	.word	0x00002630


	//   ....[3]....
        /*0034*/ 	.word	0x00002680


	//   ....[4]....
        /*0038*/ 	.word	0x000026a0


	//----- nvinfo : EIATTR_MAX_THREADS
	.align		4
.L_363:
        /*003c*/ 	.byte	0x04, 0x05
        /*003e*/ 	.short	(.L_365 - .L_364)
.L_364:
        /*0040*/ 	.word	0x00000080
        /*0044*/ 	.word	0x00000001
        /*0048*/ 	.word	0x00000001


	//----- nvinfo : EIATTR_CRS_STACK_SIZE
	.align		4
.L_365:
        /*004c*/ 	.byte	0x04, 0x1e
        /*004e*/ 	.short	(.L_367 - .L_366)
.L_366:
        /*0050*/ 	.word	0x00000000


	//----- nvinfo : EIATTR_CBANK_PARAM_SIZE
	.align		4
.L_367:
        /*0054*/ 	.byte	0x03, 0x19
        /*0056*/ 	.short	0x0808


	//----- nvinfo : EIATTR_PARAM_CBANK
	.align		4
        /*0058*/ 	.byte	0x04, 0x0a
        /*005a*/ 	.short	(.L_369 - .L_368)
	.align		4
.L_368:
        /*005c*/ 	.word	index@(.nv.constant0._ZN18transformer_engine43_GLOBAL__N__bafe6ae4_10_padding_cu_3a96c89420multi_padding_kernelILi2EiEEvNS0_16MultiPaddingArgsE)
        /*0060*/ 	.short	0x0210
        /*0062*/ 	.short	0x0808


	//----- nvinfo : EIATTR_SW_WAR
	.align		4
.L_369:
        /*0064*/ 	.byte	0x04, 0x36
        /*0066*/ 	.short	(.L_371 - .L_370)
.L_370:
        /*0068*/ 	.word	0x00000008
.L_371:


//--------------------- .nv.info._ZN18transformer_engine43_GLOBAL__N__bafe6ae4_10_padding_cu_3a96c89420multi_padding_kernelILi4EsEEvNS0_16MultiPaddingArgsE --------------------------
	.section	.nv.info._ZN18transformer_engine43_GLOBAL__N__bafe6ae4_10_padding_cu_3a96c89420multi_padding_kernelILi4EsEEvNS0_16MultiPaddingArgsE,"",@"SHT_CUDA_INFO"
	.sectionflags	@""
	.align	4


	//----- nvinfo : EIATTR_CUDA_API_VERSION
	.align		4
        /*0000*/ 	.byte	0x04, 0x37
        /*0002*/ 	.short	(.L_373 - .L_372)
.L_372:
        /*0004*/ 	.word	0x00000082


	//----- nvinfo : EIATTR_KPARAM_INFO
	.align		4
.L_373:
        /*0008*/ 	.byte	0x04, 0x17
        /*000a*/ 	.short	(.L_375 - .L_374)
.L_374:
        /*000c*/ 	.word	0x00000000
        /*0010*/ 	.short	0x0000
        /*0012*/ 	.short	0x0000
        /*0014*/ 	.byte	0x00, 0xf0, 0x21, 0x20


	//----- nvinfo : EIATTR_SPARSE_MMA_MASK
	.align		4
.L_375:
        /*0018*/ 	.byte	0x03, 0x50
        /*001a*/ 	.short	0x0000


	//----- nvinfo : EIATTR_MAXREG_COUNT
	.align		4
        /*001c*/ 	.byte	0x03, 0x1b
        /*001e*/ 	.short	0x00ff


	//----- nvinfo : EIATTR_MERCURY_ISA_VERSION
	.align		4
        /*0020*/ 	.byte	0x03, 0x5f
        /*0022*/ 	.short	0x0101


	//----- nvinfo : EIATTR_EXIT_INSTR_OFFSETS
	.align		4
        /*0024*/ 	.byte	0x04, 0x1c
        /*0026*/ 	.short	(.L_377 - .L_376)


	//   ....[0]....
.L_376:
        /*0028*/ 	.word	0x00007600


	//   ....[1]....
        /*002c*/ 	.word	0x000076b0


	//   ....[2]....
        /*0030*/ 	.word	0x000076d0


	//   ....[3]....
        /*0034*/ 	.word	0x00007780


	//   ....[4]....
        /*0038*/ 	.word	0x000077a0


	//----- nvinfo : EIATTR_MAX_THREADS
	.align		4
.L_377:
        /*003c*/ 	.byte	0x04, 0x05
        /*003e*/ 	.short	(.L_379 - .L_378)
.L_378:
        /*0040*/ 	.word	0x00000080
        /*0044*/ 	.word	0x00000001
        /*0048*/ 	.word	0x00000001


	//----- nvinfo : EIATTR_CRS_STACK_SIZE
	.align		4
.L_379:
        /*004c*/ 	.byte	0x04, 0x1e
        /*004e*/ 	.short	(.L_381 - .L_380)
.L_380:
        /*0050*/ 	.word	0x00000000


	//----- nvinfo : EIATTR_CBANK_PARAM_SIZE
	.align		4
.L_381:
        /*0054*/ 	.byte	0x03, 0x19
        /*0056*/ 	.short	0x0808


	//----- nvinfo : EIATTR_PARAM_CBANK
	.align		4
        /*0058*/ 	.byte	0x04, 0x0a
        /*005a*/ 	.short	(.L_383 - .L_382)
	.align		4
.L_382:
        /*005c*/ 	.word	index@(.nv.constant0._ZN18transformer_engine43_GLOBAL__N__bafe6ae4_10_padding_cu_3a96c89420multi_padding_kernelILi4EsEEvNS0_16MultiPaddingArgsE)
        /*0060*/ 	.short	0x0210
        /*0062*/ 	.short	0x0808


	//----- nvinfo : EIATTR_SW_WAR
	.align		4
.L_383:
        /*0064*/ 	.byte	0x04, 0x36
        /*0066*/ 	.short	(.L_385 - .L_384)
.L_384:
        /*0068*/ 	.word	0x00000008
.L_385:


//--------------------- .nv.info._ZN18transformer_engine43_GLOBAL__N__bafe6ae4_10_padding_cu_3a96c89420multi_padding_kernelILi8EhEEvNS0_16MultiPaddingArgsE --------------------------
	.section	.nv.info._ZN18transformer_engine43_GLOBAL__N__bafe6ae4_10_padding_cu_3a96c89420multi_padding_kernelILi8EhEEvNS0_16MultiPaddingArgsE,"",@"SHT_CUDA_INFO"
	.sectionflags	@""
	.align	4


	//----- nvinfo : EIATTR_CUDA_API_VERSION
	.align		4
        /*0000*/ 	.byte	0x04, 0x37
        /*0002*/ 	.short	(.L_387 - .L_386)
.L_386:
        /*0004*/ 	.word	0x00000082


	//----- nvinfo : EIATTR_KPARAM_INFO
	.align		4
.L_387:
        /*0008*/ 	.byte	0x04, 0x17
        /*000a*/ 	.short	(.L_389 - .L_388)
.L_388:
        /*000c*/ 	.word	0x00000000
        /*0010*/ 	.short	0x0000
        /*0012*/ 	.short	0x0000
        /*0014*/ 	.byte	0x00, 0xf0, 0x21, 0x20


	//----- nvinfo : EIATTR_SPARSE_MMA_MASK
	.align		4
.L_389:
        /*0018*/ 	.byte	0x03, 0x50
        /*001a*/ 	.short	0x0000


	//----- nvinfo : EIATTR_MAXREG_COUNT
	.align		4
        /*001c*/ 	.byte	0x03, 0x1b
        /*001e*/ 	.short	0x00ff


	//----- nvinfo : EIATTR_MERCURY_ISA_VERSION
	.align		4
        /*0020*/ 	.byte	0x03, 0x5f
        /*0022*/ 	.short	0x0101


	//----- nvinfo : EIATTR_EXIT_INSTR_OFFSETS
	.align		4
        /*0024*/ 	.byte	0x04, 0x1c
        /*0026*/ 	.short	(.L_391 - .L_390)


	//   ....[0]....
.L_390:
        /*0028*/ 	.word	0x0001a070


	//   ....[1]....
        /*002c*/ 	.word	0x0001a1e0


	//   ....[2]....
        /*0030*/ 	.word	0x0001a200


	//   ....[3]....
        /*0034*/ 	.word	0x0001a370


	//   ....[4]....
        /*0038*/ 	.word	0x0001a390


	//----- nvinfo : EIATTR_MAX_THREADS
	.align		4
.L_391:
        /*003c*/ 	.byte	0x04, 0x05
        /*003e*/ 	.short	(.L_393 - .L_392)
.L_392:
        /*0040*/ 	.word	0x00000080
        /*0044*/ 	.word	0x00000001
        /*0048*/ 	.word	0x00000001


	//----- nvinfo : EIATTR_CRS_STACK_SIZE
	.align		4
.L_393:
        /*004c*/ 	.byte	0x04, 0x1e
        /*004e*/ 	.short	(.L_395 - .L_394)
.L_394:
        /*0050*/ 	.word	0x00000000


	//----- nvinfo : EIATTR_CBANK_PARAM_SIZE
	.align		4
.L_395:
        /*0054*/ 	.byte	0x03, 0x19
        /*0056*/ 	.short	0x0808


	//----- nvinfo : EIATTR_PARAM_CBANK
	.align		4
        /*0058*/ 	.byte	0x04, 0x0a
        /*005a*/ 	.short	(.L_397 - .L_396)
	.align		4
.L_396:
        /*005c*/ 	.word	index@(.nv.constant0._ZN18transformer_engine43_GLOBAL__N__bafe6ae4_10_padding_cu_3a96c89420multi_padding_kernelILi8EhEEvNS0_16MultiPaddingArgsE)
        /*0060*/ 	.short	0x0210
        /*0062*/ 	.short	0x0808


	//----- nvinfo : EIATTR_SW_WAR
	.align		4
.L_397:
        /*0064*/ 	.byte	0x04, 0x36
        /*0066*/ 	.short	(.L_399 - .L_398)
.L_398:
        /*0068*/ 	.word	0x00000008
.L_399:


//--------------------- .nv.callgraph             --------------------------
	.section	.nv.callgraph,"",@"SHT_CUDA_CALLGRAPH"
	.align	4
	.sectionentsize	8
	.align		4
        /*0000*/ 	.word	0x00000000
	.align		4
        /*0004*/ 	.word	0xffffffff
	.align		4
        /*0008*/ 	.word	0x00000000
	.align		4
        /*000c*/ 	.word	0xfffffffe
	.align		4
        /*0010*/ 	.word	0x00000000
	.align		4
        /*0014*/ 	.word	0xfffffffd
	.align		4
        /*0018*/ 	.word	0x00000000
	.align		4
        /*001c*/ 	.word	0xfffffffc


//--------------------- .text._ZN18transformer_engine43_GLOBAL__N__bafe6ae4_10_padding_cu_3a96c89422multi_unpadding_kernelILi8E13__nv_fp4_e2m1EEvNS0_16MultiPaddingArgsE --------------------------
	.section	.text._ZN18transformer_engine43_GLOBAL__N__bafe6ae4_10_padding_cu_3a96c89422multi_unpadding_kernelILi8E13__nv_fp4_e2m1EEvNS0_16MultiPaddingArgsE,"ax",@progbits
	.align	128
.text._ZN18transformer_engine43_GLOBAL__N__bafe6ae4_10_padding_cu_3a96c89422multi_unpadding_kernelILi8E13__nv_fp4_e2m1EEvNS0_16MultiPaddingArgsE:
        .type           _ZN18transformer_engine43_GLOBAL__N__bafe6ae4_10_padding_cu_3a96c89422multi_unpadding_kernelILi8E13__nv_fp4_e2m1EEvNS0_16MultiPaddingArgsE,@function
        .size           _ZN18transformer_engine43_GLOBAL__N__bafe6ae4_10_padding_cu_3a96c89422multi_unpadding_kernelILi8E13__nv_fp4_e2m1EEvNS0_16MultiPaddingArgsE,(.L_x_3512 - _ZN18transformer_engine43_GLOBAL__N__bafe6ae4_10_padding_cu_3a96c89422multi_unpadding_kernelILi8E13__nv_fp4_e2m1EEvNS0_16MultiPaddingArgsE)
        .other          _ZN18transformer_engine43_GLOBAL__N__bafe6ae4_10_padding_cu_3a96c89422multi_unpadding_kernelILi8E13__nv_fp4_e2m1EEvNS0_16MultiPaddingArgsE,@"STO_CUDA_ENTRY STV_DEFAULT"
_ZN18transformer_engine43_GLOBAL__N__bafe6ae4_10_padding_cu_3a96c89422multi_unpadding_kernelILi8E13__nv_fp4_e2m1EEvNS0_16MultiPaddingArgsE:
[----:B------:R-:W-:Y:S08]  /*0000*/  LDC R1, c[0x0][0x28] ;  /* 0x00000a00ff017b82 */ /* 0x000ff00000000800 */
[----:B------:R-:W0:Y:S01]  /*0010*/  S2UR UR4, SR_CTAID.X ;  /* 0x00000000000479c3 */ /* 0x000e220000002500 */
[----:B------:R-:W-:Y:S02]  /*0020*/  IMAD.MOV.U32 R2, RZ, RZ, RZ ;  /* 0x000000ffff027224 */ /* 0x000fe400078e00ff */
[----:B------:R-:W-:-:S07]  /*0030*/  IMAD.MOV.U32 R3, RZ, RZ, 0x700 ;  /* 0x00000700ff037424 */ /* 0x000fce00078e00ff */
.L_x_0:
[----:B------:R-:W-:Y:S02]  /*0040*/  IMAD.MOV.U32 R0, RZ, RZ, R2 ;  /* 0x000000ffff007224 */ /* 0x000fe400078e0002 */
[----:B------:R-:W-:-:S04]  /*0050*/  VIADD R2, R2, 0x1 ;  /* 0x0000000102027836 */ /* 0x000fc80000000000 */
[----:B------:R-:W-:-:S04]  /*0060*/  IMAD R6, R2, 0x4, R3 ;  /* 0x0000000402067824 */ /* 0x000fc800078e0203 */
[----:B------:R-:W0:Y:S02]  /*0070*/  LDC R4, c[0x0][R6+0x210] ;  /* 0x0000840006047b82 */ /* 0x000e240000000800 */
[----:B0-----:R-:W-:-:S13]  /*0080*/  ISETP.GT.AND P0, PT, R4, UR4, PT ;  /* 0x0000000404007c0c */ /* 0x001fda000bf04270 */
[----:B------:R-:W-:Y:S05]  /*0090*/  @!P0 BRA `(.L_x_0) ;  /* 0xfffffffc00e88947 */ /* 0x000fea000383ffff */
[----:B------:R-:W0:Y:S01]  /*00a0*/  LDC R7, c[0x0][R6+0x10c] ;  /* 0x0000430006077b82 */ /* 0x000e220000000800 */
[----:B------:R-:W-:Y:S01]  /*00b0*/  BSSY B0, `(.L_x_1) ;  /* 0x0000060000007945 */ /* 0x000fe20003800000 */
[----:B------:R-:W-:Y:S02]  /*00c0*/  PRMT R19, RZ, 0x7610, R19 ;  /* 0x00007610ff137816 */ /* 0x000fe40000000013 */
[----:B------:R-:W-:Y:S02]  /*00d0*/  PRMT R21, RZ, 0x7610, R21 ;  /* 0x00007610ff157816 */ /* 0x000fe40000000015 */
[----:B------:R-:W-:Y:S02]  /*00e0*/  PRMT R23, RZ, 0x7610, R23 ;  /* 0x00007610ff177816 */ /* 0x000fe40000000017 */
[----:B------:R-:W-:Y:S02]  /*00f0*/  PRMT R25, RZ, 0x7610, R25 ;  /* 0x00007610ff197816 */ /* 0x000fe40000000019 */
[----:B------:R-:W-:-:S02]  /*0100*/  PRMT R27, RZ, 0x7610, R27 ;  /* 0x00007610ff1b7816 */ /* 0x000fc4000000001b */
[----:B------:R-:W-:Y:S02]  /*0110*/  PRMT R29, RZ, 0x7610, R29 ;  /* 0x00007610ff1d7816 */ /* 0x000fe4000000001d */
[----:B------:R-:W-:Y:S02]  /*0120*/  PRMT R17, RZ, 0x7610, R17 ;  /* 0x00007610ff117816 */ /* 0x000fe40000000011 */
[----:B------:R-:W-:Y:S01]  /*0130*/  PRMT R15, RZ, 0x7610, R15 ;  /* 0x00007610ff0f7816 */ /* 0x000fe2000000000f */
[----:B0-----:R-:W-:-:S05]  /*0140*/  VIADD R2, R7, 0xff ;  /* 0x000000ff07027836 */ /* 0x001fca0000000000 */
[----:B------:R-:W-:-:S04]  /*0150*/  SHF.R.S32.HI R3, RZ, 0x1f, R2 ;  /* 0x0000001fff037819 */ /* 0x000fc80000011402 */
[----:B------:R-:W-:Y:S02]  /*0160*/  LEA.HI R2, R3, R2, RZ, 0x8 ;  /* 0x0000000203027211 */ /* 0x000fe400078f40ff */
[----:B------:R0:W1:Y:S02]  /*0170*/  LDC R3, c[0x0][R6+0x20c] ;  /* 0x0000830006037b82 */ /* 0x0000640000000800 */
[----:B------:R-:W-:-:S04]  /*0180*/  SHF.R.S32.HI R2, RZ, 0x8, R2 ;  /* 0x00000008ff027819 */ /* 0x000fc80000011402 */
[----:B------:R-:W-:Y:S02]  /*0190*/  IABS R10, R2 ;  /* 0x00000002000a7213 */ /* 0x000fe40000000000 */
[----:B0-----:R-:W0:Y:S02]  /*01a0*/  LDC R6, c[0x0][R6+-0xf4] ;  /* 0x003fc30006067b82 */ /* 0x001e240000000800 */
[----:B------:R-:W2:Y:S01]  /*01b0*/  I2F.RP R8, R10 ;  /* 0x0000000a00087306 */ /* 0x000ea20000209400 */
[----:B-1----:R-:W-:-:S07]  /*01c0*/  IADD3 R13, -R3, UR4, RZ ;  /* 0x00000004030d7c10 */ /* 0x002fce000fffe1ff */
[----:B--2---:R-:W1:Y:S01]  /*01d0*/  MUFU.RCP R8, R8 ;  /* 0x0000000800087308 */ /* 0x004e620000001000 */
[----:B------:R-:W-:Y:S01]  /*01e0*/  ULDC.64 UR4, c[0x0][0x208] ;  /* 0x0000820000047ab9 */ /* 0x000fe20000000a00 */
[----:B------:R-:W-:Y:S01]  /*01f0*/  IABS R12, R13 ;  /* 0x0000000d000c7213 */ /* 0x000fe20000000000 */
[----:B-1----:R-:W-:Y:S02]  /*0200*/  VIADD R4, R8, 0xffffffe ;  /* 0x0ffffffe08047836 */ /* 0x002fe40000000000 */
[----:B------:R-:W1:Y:S03]  /*0210*/  S2R R8, SR_TID.X ;  /* 0x0000000000087919 */ /* 0x000e660000002100 */
[----:B------:R2:W3:Y:S02]  /*0220*/  F2I.FTZ.U32.TRUNC.NTZ R5, R4 ;  /* 0x0000000400057305 */ /* 0x0004e4000021f000 */
[----:B--2---:R-:W-:-:S02]  /*0230*/  IMAD.MOV.U32 R4, RZ, RZ, RZ ;  /* 0x000000ffff047224 */ /* 0x004fc400078e00ff */
[----:B---3--:R-:W-:-:S04]  /*0240*/  IMAD.MOV R9, RZ, RZ, -R5 ;  /* 0x000000ffff097224 */ /* 0x008fc800078e0a05 */
[----:B------:R-:W-:Y:S01]  /*0250*/  IMAD.MOV.U32 R3, RZ, RZ, R9 ;  /* 0x000000ffff037224 */ /* 0x000fe200078e0009 */
[----:B------:R-:W-:-:S03]  /*0260*/  IABS R9, R2 ;  /* 0x0000000200097213 */ /* 0x000fc60000000000 */
[----:B------:R-:W-:-:S04]  /*0270*/  IMAD R3, R3, R10, RZ ;  /* 0x0000000a03037224 */ /* 0x000fc800078e02ff */
[----:B------:R-:W-:-:S04]  /*0280*/  IMAD.HI.U32 R5, R5, R3, R4 ;  /* 0x0000000305057227 */ /* 0x000fc800078e0004 */
[----:B------:R-:W-:Y:S02]  /*0290*/  IMAD.MOV R3, RZ, RZ, -R9 ;  /* 0x000000ffff037224 */ /* 0x000fe400078e0a09 */
[----:B------:R-:W-:-:S04]  /*02a0*/  IMAD.HI.U32 R5, R5, R12, RZ ;  /* 0x0000000c05057227 */ /* 0x000fc800078e00ff */
[----:B------:R-:W-:-:S05]  /*02b0*/  IMAD R3, R5, R3, R12 ;  /* 0x0000000305037224 */ /* 0x000fca00078e020c */
[----:B------:R-:W-:-:S13]  /*02c0*/  ISETP.GT.U32.AND P1, PT, R10, R3, PT ;  /* 0x000000030a00720c */ /* 0x000fda0003f24070 */
[----:B------:R-:W-:Y:S02]  /*02d0*/  @!P1 IMAD.IADD R3, R3, 0x1, -R10 ;  /* 0x0000000103039824 */ /* 0x000fe400078e0a0a */
[----:B------:R-:W-:Y:S01]  /*02e0*/  @!P1 VIADD R5, R5, 0x1 ;  /* 0x0000000105059836 */ /* 0x000fe20000000000 */
[----:B------:R-:W-:Y:S02]  /*02f0*/  ISETP.NE.AND P1, PT, R2, RZ, PT ;  /* 0x000000ff0200720c */ /* 0x000fe40003f25270 */
[----:B------:R-:W-:Y:S02]  /*0300*/  ISETP.GE.U32.AND P0, PT, R3, R10, PT ;  /* 0x0000000a0300720c */ /* 0x000fe40003f06070 */
[----:B------:R-:W-:-:S04]  /*0310*/  LOP3.LUT R3, R13, R2, RZ, 0x3c, !PT ;  /* 0x000000020d037212 */ /* 0x000fc800078e3cff */
[----:B------:R-:W-:Y:S02]  /*0320*/  ISETP.GE.AND P2, PT, R3, RZ, PT ;  /* 0x000000ff0300720c */ /* 0x000fe40003f46270 */
[----:B-1----:R-:W-:-:S04]  /*0330*/  SHF.R.S32.HI R3, RZ, 0x1f, R8 ;  /* 0x0000001fff037819 */ /* 0x002fc80000011408 */
[----:B------:R-:W-:Y:S01]  /*0340*/  LEA.HI R3, R3, R8, RZ, 0x5 ;  /* 0x0000000803037211 */ /* 0x000fe200078f28ff */
[----:B------:R-:W-:-:S03]  /*0350*/  @P0 VIADD R5, R5, 0x1 ;  /* 0x0000000105050836 */ /* 0x000fc60000000000 */
[----:B------:R-:W-:Y:S01]  /*0360*/  LOP3.LUT R4, R3, 0xffffffe0, RZ, 0xc0, !PT ;  /* 0xffffffe003047812 */ /* 0x000fe200078ec0ff */
[----:B------:R-:W-:Y:S02]  /*0370*/  IMAD.MOV.U32 R9, RZ, RZ, R5 ;  /* 0x000000ffff097224 */ /* 0x000fe400078e0005 */
[----:B------:R-:W-:Y:S01]  /*0380*/  IMAD.SHL.U32 R5, R0, 0x8, RZ ;  /* 0x0000000800057824 */ /* 0x000fe200078e00ff */
[----:B------:R-:W-:Y:S01]  /*0390*/  SHF.R.S32.HI R0, RZ, 0x5, R3 ;  /* 0x00000005ff007819 */ /* 0x000fe20000011403 */
[----:B------:R-:W-:Y:S01]  /*03a0*/  @!P2 IMAD.MOV R9, RZ, RZ, -R9 ;  /* 0x000000ffff09a224 */ /* 0x000fe200078e0a09 */
[----:B------:R-:W-:Y:S01]  /*03b0*/  @!P1 LOP3.LUT R9, RZ, R2, RZ, 0x33, !PT ;  /* 0x00000002ff099212 */ /* 0x000fe200078e33ff */
[----:B------:R-:W-:Y:S01]  /*03c0*/  IMAD.IADD R4, R8, 0x1, -R4 ;  /* 0x0000000108047824 */ /* 0x000fe200078e0a04 */
[----:B------:R-:W-:-:S03]  /*03d0*/  PRMT R8, RZ, 0x7610, R8 ;  /* 0x00007610ff087816 */ /* 0x000fc60000000008 */
[----:B------:R-:W-:Y:S02]  /*03e0*/  IMAD.MOV R11, RZ, RZ, -R9 ;  /* 0x000000ffff0b7224 */ /* 0x000fe400078e0a09 */
[----:B------:R-:W-:Y:S02]  /*03f0*/  IMAD R9, R9, 0x20, R0 ;  /* 0x0000002009097824 */ /* 0x000fe400078e0200 */
[----:B------:R-:W-:Y:S02]  /*0400*/  IMAD R11, R2, R11, R13 ;  /* 0x0000000b020b7224 */ /* 0x000fe400078e020d */
[----:B------:R1:W2:Y:S01]  /*0410*/  LDC.64 R2, c[0x0][R5+0x410] ;  /* 0x0001040005027b82 */ /* 0x0002a20000000a00 */
[----:B------:R-:W-:Y:S02]  /*0420*/  IMAD.SHL.U32 R9, R9, 0x8, RZ ;  /* 0x0000000809097824 */ /* 0x000fe400078e00ff */
[----:B------:R-:W-:Y:S02]  /*0430*/  IMAD R0, R11, 0x20, R4 ;  /* 0x000000200b007824 */ /* 0x000fe400078e0204 */
[C---:B------:R-:W-:Y:S01]  /*0440*/  VIADD R13, R9.reuse, 0x1 ;  /* 0x00000001090d7836 */ /* 0x040fe20000000000 */
[----:B0-----:R-:W-:Y:S01]  /*0450*/  ISETP.GE.AND P0, PT, R9, R6, PT ;  /* 0x000000060900720c */ /* 0x001fe20003f06270 */
[----:B------:R-:W-:Y:S01]  /*0460*/  IMAD.SHL.U32 R0, R0, 0x8, RZ ;  /* 0x0000000800007824 */ /* 0x000fe200078e00ff */
[----:B-1----:R-:W0:Y:S11]  /*0470*/  LDC.64 R4, c[0x0][R5+0x210] ;  /* 0x0000840005047b82 */ /* 0x002e360000000a00 */
[----:B------:R-:W-:Y:S05]  /*0480*/  @P0 BRA `(.L_x_2) ;  /* 0x0000000000880947 */ /* 0x000fea0003800000 */
[C---:B------:R-:W-:Y:S01]  /*0490*/  VIADD R10, R0.reuse, 0x1 ;  /* 0x00000001000a7836 */ /* 0x040fe20000000000 */
[C---:B------:R-:W-:Y:S01]  /*04a0*/  ISETP.GE.AND P6, PT, R0.reuse, R7, PT ;  /* 0x000000070000720c */ /* 0x040fe20003fc6270 */
[----:B------:R-:W-:Y:S01]  /*04b0*/  VIADD R12, R0, 0x2 ;  /* 0x00000002000c7836 */ /* 0x000fe20000000000 */
[----:B------:R-:W-:Y:S01]  /*04c0*/  PRMT R15, RZ, 0x7610, R15 ;  /* 0x00007610ff0f7816 */ /* 0x000fe2000000000f */
[----:B------:R-:W-:Y:S01]  /*04d0*/  IMAD R11, R7, R9, R0 ;  /* 0x00000009070b7224 */ /* 0x000fe200078e0200 */
[-C--:B------:R-:W-:Y:S01]  /*04e0*/  ISETP.GE.AND P2, PT, R10, R7.reuse, PT ;  /* 0x000000070a00720c */ /* 0x080fe20003f46270 */
[----:B------:R-:W-:Y:S01]  /*04f0*/  VIADD R14, R0, 0x4 ;  /* 0x00000004000e7836 */ /* 0x000fe20000000000 */
[----:B------:R-:W-:Y:S01]  /*0500*/  ISETP.GE.AND P1, PT, R12, R7, PT ;  /* 0x000000070c00720c */ /* 0x000fe20003f26270 */
[----:B------:R-:W-:Y:S01]  /*0510*/  VIADD R12, R0, 0x3 ;  /* 0x00000003000c7836 */ /* 0x000fe20000000000 */
[----:B0-----:R-:W-:Y:S01]  /*0520*/  IADD3 R10, P5, R4, R11, RZ ;  /* 0x0000000b040a7210 */ /* 0x001fe20007fbe0ff */
[----:B------:R-:W-:Y:S01]  /*0530*/  VIADD R16, R0, 0x5 ;  /* 0x0000000500107836 */ /* 0x000fe20000000000 */
[----:B------:R-:W-:-:S02]  /*0540*/  PRMT R17, RZ, 0x7610, R17 ;  /* 0x00007610ff117816 */ /* 0x000fc40000000011 */
[-C--:B------:R-:W-:Y:S01]  /*0550*/  ISETP.GE.AND P3, PT, R12, R7.reuse, PT ;  /* 0x000000070c00720c */ /* 0x080fe20003f66270 */
[----:B------:R-:W-:Y:S01]  /*0560*/  VIADD R12, R0, 0x6 ;  /* 0x00000006000c7836 */ /* 0x000fe20000000000 */
[----:B------:R-:W-:Y:S01]  /*0570*/  ISETP.GE.AND P4, PT, R14, R7, PT ;  /* 0x000000070e00720c */ /* 0x000fe20003f86270 */
[----:B------:R-:W-:Y:S01]  /*0580*/  VIADD R14, R0, 0x7 ;  /* 0x00000007000e7836 */ /* 0x000fe20000000000 */
[----:B------:R-:W-:Y:S02]  /*0590*/  LEA.HI.X.SX32 R11, R11, R5, 0x1, P5 ;  /* 0x000000050b0b7211 */ /* 0x000fe400028f0eff */
[----:B------:R-:W-:-:S03]  /*05a0*/  ISETP.GE.AND P5, PT, R16, R7, PT ;  /* 0x000000071000720c */ /* 0x000fc60003fa6270 */
[----:B------:R1:W5:Y:S01]  /*05b0*/  @!P6 LDG.E.U8 R15, desc[UR4][R10.64] ;  /* 0x000000040a0fe981 */ /* 0x000362000c1e1100 */
[----:B------:R-:W-:-:S03]  /*05c0*/  ISETP.GE.AND P6, PT, R12, R7, PT ;  /* 0x000000070c00720c */ /* 0x000fc60003fc6270 */
[----:B------:R1:W5:Y:S01]  /*05d0*/  @!P2 LDG.E.U8 R17, desc[UR4][R10.64+0x1] ;  /* 0x000001040a11a981 */ /* 0x000362000c1e1100 */
[----:B------:R-:W-:Y:S02]  /*05e0*/  ISETP.GE.AND P2, PT, R14, R7, PT ;  /* 0x000000070e00720c */ /* 0x000fe40003f46270 */
[----:B------:R-:W-:Y:S02]  /*05f0*/  PRMT R29, RZ, 0x7610, R29 ;  /* 0x00007610ff1d7816 */ /* 0x000fe4000000001d */
[----:B------:R-:W-:Y:S02]  /*0600*/  PRMT R27, RZ, 0x7610, R27 ;  /* 0x00007610ff1b7816 */ /* 0x000fe4000000001b */
[----:B------:R-:W-:Y:S02]  /*0610*/  PRMT R25, RZ, 0x7610, R25 ;  /* 0x00007610ff197816 */ /* 0x000fe40000000019 */
[----:B------:R-:W-:Y:S01]  /*0620*/  PRMT R23, RZ, 0x7610, R23 ;  /* 0x00007610ff177816 */ /* 0x000fe20000000017 */
[----:B------:R1:W5:Y:S01]  /*0630*/  @!P1 LDG.E.U8 R29, desc[UR4][R10.64+0x2] ;  /* 0x000002040a1d9981 */ /* 0x000362000c1e1100 */
[----:B------:R-:W-:-:S02]  /*0640*/  PRMT R21, RZ, 0x7610, R21 ;  /* 0x00007610ff157816 */ /* 0x000fc40000000015 */
[----:B------:R-:W-:Y:S01]  /*0650*/  PRMT R19, RZ, 0x7610, R19 ;  /* 0x00007610ff137816 */ /* 0x000fe20000000013 */
[----:B------:R1:W5:Y:S04]  /*0660*/  @!P3 LDG.E.U8 R27, desc[UR4][R10.64+0x3] ;  /* 0x000003040a1bb981 */ /* 0x000368000c1e1100 */
[----:B------:R1:W5:Y:S04]  /*0670*/  @!P4 LDG.E.U8 R25, desc[UR4][R10.64+0x4] ;  /* 0x000004040a19c981 */ /* 0x000368000c1e1100 */
[----:B------:R1:W5:Y:S04]  /*0680*/  @!P5 LDG.E.U8 R23, desc[UR4][R10.64+0x5] ;  /* 0x000005040a17d981 */ /* 0x000368000c1e1100 */
[----:B------:R1:W5:Y:S04]  /*0690*/  @!P6 LDG.E.U8 R21, desc[UR4][R10.64+0x6] ;  /* 0x000006040a15e981 */ /* 0x000368000c1e1100 */
[----:B------:R1:W5:Y:S02]  /*06a0*/  @!P2 LDG.E.U8 R19, desc[UR4][R10.64+0x7] ;  /* 0x000007040a13a981 */ /* 0x000364000c1e1100 */
.L_x_2:
[----:B------:R-:W-:Y:S05]  /*06b0*/  BSYNC B0 ;  /* 0x0000000000007941 */ /* 0x000fea0003800000 */
.L_x_1:
[----:B------:R-:W-:Y:S04]  /*06c0*/  BSSY B0, `(.L_x_3) ;  /* 0x000001c000007945 */ /* 0x000fe80003800000 */
[----:B------:R-:W-:Y:S05]  /*06d0*/  @P0 BRA `(.L_x_4) ;  /* 0x0000000000680947 */ /* 0x000fea0003800000 */
[C---:B------:R-:W-:Y:S01]  /*06e0*/  VIADD R12, R0.reuse, 0x2 ;  /* 0x00000002000c7836 */ /* 0x040fe20000000000 */
[C---:B------:R-:W-:Y:S01]  /*06f0*/  ISETP.GE.AND P1, PT, R0.reuse, R7, PT ;  /* 0x000000070000720c */ /* 0x040fe20003f26270 */
[----:B-1----:R-:W-:Y:S02]  /*0700*/  VIADD R10, R0, 0x1 ;  /* 0x00000001000a7836 */ /* 0x002fe40000000000 */
[----:B------:R-:W-:Y:S01]  /*0710*/  IMAD R11, R7, R9, R0 ;  /* 0x00000009070b7224 */ /* 0x000fe200078e0200 */
[-C--:B------:R-:W-:Y:S01]  /*0720*/  ISETP.GE.AND P2, PT, R12, R7.reuse, PT ;  /* 0x000000070c00720c */ /* 0x080fe20003f46270 */
[----:B------:R-:W-:Y:S01]  /*0730*/  VIADD R14, R0, 0x3 ;  /* 0x00000003000e7836 */ /* 0x000fe20000000000 */
[----:B------:R-:W-:Y:S01]  /*0740*/  ISETP.GE.AND P0, PT, R10, R7, PT ;  /* 0x000000070a00720c */ /* 0x000fe20003f06270 */
[----:B------:R-:W-:Y:S01]  /*0750*/  VIADD R12, R0, 0x4 ;  /* 0x00000004000c7836 */ /* 0x000fe20000000000 */
[----:B--2---:R-:W-:Y:S01]  /*0760*/  IADD3 R10, P4, R2, R11, RZ ;  /* 0x0000000b020a7210 */ /* 0x004fe20007f9e0ff */
[----:B------:R-:W-:Y:S01]  /*0770*/  VIADD R16, R0, 0x6 ;  /* 0x0000000600107836 */ /* 0x000fe20000000000 */
[----:B------:R-:W-:Y:S01]  /*0780*/  ISETP.GE.AND P3, PT, R14, R7, PT ;  /* 0x000000070e00720c */ /* 0x000fe20003f66270 */
[----:B------:R-:W-:Y:S01]  /*0790*/  VIADD R14, R0, 0x5 ;  /* 0x00000005000e7836 */ /* 0x000fe20000000000 */
[----:B------:R-:W-:-:S02]  /*07a0*/  LEA.HI.X.SX32 R11, R11, R3, 0x1, P4 ;  /* 0x000000030b0b7211 */ /* 0x000fc400020f0eff */
[-C--:B------:R-:W-:Y:S01]  /*07b0*/  ISETP.GE.AND P6, PT, R12, R7.reuse, PT ;  /* 0x000000070c00720c */ /* 0x080fe20003fc6270 */
[----:B------:R-:W-:Y:S01]  /*07c0*/  VIADD R12, R0, 0x7 ;  /* 0x00000007000c7836 */ /* 0x000fe20000000000 */
[-C--:B------:R-:W-:Y:S01]  /*07d0*/  ISETP.GE.AND P5, PT, R14, R7.reuse, PT ;  /* 0x000000070e00720c */ /* 0x080fe20003fa6270 */
[----:B-----5:R3:W-:Y:S01]  /*07e0*/  @!P1 STG.E.U8 desc[UR4][R10.64], R15 ;  /* 0x0000000f0a009986 */ /* 0x0207e2000c101104 */
[-C--:B------:R-:W-:Y:S02]  /*07f0*/  ISETP.GE.AND P4, PT, R16, R7.reuse, PT ;  /* 0x000000071000720c */ /* 0x080fe40003f86270 */
[----:B------:R-:W-:Y:S01]  /*0800*/  ISETP.GE.AND P1, PT, R12, R7, PT ;  /* 0x000000070c00720c */ /* 0x000fe20003f26270 */
[----:B------:R3:W-:Y:S04]  /*0810*/  @!P0 STG.E.U8 desc[UR4][R10.64+0x1], R17 ;  /* 0x000001110a008986 */ /* 0x0007e8000c101104 */
[----:B------:R3:W-:Y:S04]  /*0820*/  @!P2 STG.E.U8 desc[UR4][R10.64+0x2], R29 ;  /* 0x0000021d0a00a986 */ /* 0x0007e8000c101104 */
[----:B------:R3:W-:Y:S04]  /*0830*/  @!P3 STG.E.U8 desc[UR4][R10.64+0x3], R27 ;  /* 0x0000031b0a00b986 */ /* 0x0007e8000c101104 */
[----:B------:R3:W-:Y:S04]  /*0840*/  @!P6 STG.E.U8 desc[UR4][R10.64+0x4], R25 ;  /* 0x000004190a00e986 */ /* 0x0007e8000c101104 */
[----:B------:R3:W-:Y:S04]  /*0850*/  @!P5 STG.E.U8 desc[UR4][R10.64+0x5], R23 ;  /* 0x000005170a00d986 */ /* 0x0007e8000c101104 */
[----:B------:R3:W-:Y:S04]  /*0860*/  @!P4 STG.E.U8 desc[UR4][R10.64+0x6], R21 ;  /* 0x000006150a00c986 */ /* 0x0007e8000c101104 */
[----:B------:R3:W-:Y:S02]  /*0870*/  @!P1 STG.E.U8 desc[UR4][R10.64+0x7], R19 ;  /* 0x000007130a009986 */ /* 0x0007e4000c101104 */
.L_x_4:
[----:B------:R-:W-:Y:S05]  /*0880*/  BSYNC B0 ;  /* 0x0000000000007941 */ /* 0x000fea0003800000 */
.L_x_3:
[----:B------:R-:W-:Y:S01]  /*0890*/  ISETP.GE.AND P0, PT, R13, R6, PT ;  /* 0x000000060d00720c */ /* 0x000fe20003f06270 */
[----:B------:R-:W-:Y:S01]  /*08a0*/  BSSY B0, `(.L_x_5) ;  /* 0x000002d000007945 */ /* 0x000fe20003800000 */
[----:B---3-5:R-:W-:Y:S01]  /*08b0*/  PRMT R21, RZ, 0x7610, R21 ;  /* 0x00007610ff157816 */ /* 0x028fe20000000015 */
[----:B------:R-:W-:Y:S01]  /*08c0*/  VIADD R15, R9, 0x2 ;  /* 0x00000002090f7836 */ /* 0x000fe20000000000 */
[----:B------:R-:W-:Y:S02]  /*08d0*/  PRMT R23, RZ, 0x7610, R23 ;  /* 0x00007610ff177816 */ /* 0x000fe40000000017 */
[----:B------:R-:W-:Y:S02]  /*08e0*/  PRMT R25, RZ, 0x7610, R25 ;  /* 0x00007610ff197816 */ /* 0x000fe40000000019 */
[----:B------:R-:W-:Y:S02]  /*08f0*/  PRMT R27, RZ, 0x7610, R27 ;  /* 0x00007610ff1b7816 */ /* 0x000fe4000000001b */
[----:B------:R-:W-:-:S02]  /*0900*/  PRMT R29, RZ, 0x7610, R29 ;  /* 0x00007610ff1d7816 */ /* 0x000fc4000000001d */
[----:B------:R-:W-:Y:S02]  /*0910*/  PRMT R17, RZ, 0x7610, R17 ;  /* 0x00007610ff117816 */ /* 0x000fe40000000011 */
[----:B------:R-:W-:Y:S02]  /*0920*/  PRMT R12, RZ, 0x7610, R12 ;  /* 0x00007610ff0c7816 */ /* 0x000fe4000000000c */
[----:B------:R-:W-:Y:S01]  /*0930*/  PRMT R19, RZ, 0x7610, R19 ;  /* 0x00007610ff137816 */ /* 0x000fe20000000013 */
[----:B------:R-:W-:Y:S06]  /*0940*/  @P0 BRA `(.L_x_6) ;  /* 0x0000000000880947 */ /* 0x000fec0003800000 */
[C---:B------:R-:W-:Y:S01]  /*0950*/  VIADD R8, R0.reuse, 0x1 ;  /* 0x0000000100087836 */ /* 0x040fe20000000000 */
[C---:B------:R-:W-:Y:S01]  /*0960*/  ISETP.GE.AND P6, PT, R0.reuse, R7, PT ;  /* 0x000000070000720c */ /* 0x040fe20003fc6270 */
[----:B-1----:R-:W-:Y:S01]  /*0970*/  VIADD R10, R0, 0x2 ;  /* 0x00000002000a7836 */ /* 0x002fe20000000000 */
        /* <DEDUP_REMOVED lines=31> */
.L_x_6:
[----:B------:R-:W-:Y:S05]  /*0b70*/  BSYNC B0 ;  /* 0x0000000000007941 */ /* 0x000fea0003800000 */
.L_x_5:
[----:B------:R-:W-:Y:S04]  /*0b80*/  BSSY B0, `(.L_x_7) ;  /* 0x000001c000007945 */ /* 0x000fe80003800000 */
[----:B------:R-:W-:Y:S05]  /*0b90*/  @P0 BRA `(.L_x_8) ;  /* 0x0000000000680947 */ /* 0x000fea0003800000 */
[C---:B------:R-:W-:Y:S01]  /*0ba0*/  VIADD R14, R0.reuse, 0x2 ;  /* 0x00000002000e7836 */ /* 0x040fe20000000000 */
[C---:B------:R-:W-:Y:S01]  /*0bb0*/  ISETP.GE.AND P1, PT, R0.reuse, R7, PT ;  /* 0x000000070000720c */ /* 0x040fe20003f26270 */
[----:B-1-3--:R-:W-:Y:S02]  /*0bc0*/  VIADD R10, R0, 0x1 ;  /* 0x00000001000a7836 */ /* 0x00afe40000000000 */
        /* <DEDUP_REMOVED lines=23> */
.L_x_8:
[----:B------:R-:W-:Y:S05]  /*0d40*/  BSYNC B0 ;  /* 0x0000000000007941 */ /* 0x000fea0003800000 */
.L_x_7:
[----:B------:R-:W-:Y:S01]  /*0d50*/  ISETP.GE.AND P0, PT, R15, R6, PT ;  /* 0x000000060f00720c */ /* 0x000fe20003f06270 */
[----:B------:R-:W-:Y:S01]  /*0d60*/  BSSY B0, `(.L_x_9) ;  /* 0x000002d000007945 */ /* 0x000fe20003800000 */
[----:B----45:R-:W-:Y:S01]  /*0d70*/  PRMT R21, RZ, 0x7610, R21 ;  /* 0x00007610ff157816 */ /* 0x030fe20000000015 */
        /* <DEDUP_REMOVED lines=9> */
[C---:B-1-3--:R-:W-:Y:S01]  /*0e10*/  VIADD R10, R0.reuse, 0x1 ;  /* 0x00000001000a7836 */ /* 0x04afe20000000000 */
        /* <DEDUP_REMOVED lines=33> */
.L_x_10:
[----:B------:R-:W-:Y:S05]  /*1030*/  BSYNC B0 ;  /* 0x0000000000007941 */ /* 0x000fea0003800000 */
.L_x_9:
[----:B------:R-:W-:Y:S04]  /*1040*/  BSSY B0, `(.L_x_11) ;  /* 0x000001c000007945 */ /* 0x000fe80003800000 */
[----:B------:R-:W-:Y:S05]  /*1050*/  @P0 BRA `(.L_x_12) ;  /* 0x0000000000680947 */ /* 0x000fea0003800000 */
[C---:B------:R-:W-:Y:S01]  /*1060*/  VIADD R14, R0.reuse, 0x2 ;  /* 0x00000002000e7836 */ /* 0x040fe20000000000 */
[C---:B------:R-:W-:Y:S01]  /*1070*/  ISETP.GE.AND P1, PT, R0.reuse, R7, PT ;  /* 0x000000070000720c */ /* 0x040fe20003f26270 */
[----:B-1-34-:R-:W-:Y:S02]  /*1080*/  VIADD R10, R0, 0x1 ;  /* 0x00000001000a7836 */ /* 0x01afe40000000000 */
        /* <DEDUP_REMOVED lines=23> */
.L_x_12:
[----:B------:R-:W-:Y:S05]  /*1200*/  BSYNC B0 ;  /* 0x0000000000007941 */ /* 0x000fea0003800000 */
.L_x_11:
[----:B------:R-:W-:Y:S01]  /*1210*/  ISETP.GE.AND P0, PT, R13, R6, PT ;  /* 0x000000060d00720c */ /* 0x000fe20003f06270 */
[----:B------:R-:W-:Y:S01]  /*1220*/  BSSY B0, `(.L_x_13) ;  /* 0x000002d000007945 */ /* 0x000fe20003800000 */
[----:B-1---5:R-:W-:Y:S01]  /*1230*/  PRMT R21, RZ, 0x7610, R21 ;  /* 0x00007610ff157816 */ /* 0x022fe20000000015 */
        /* <DEDUP_REMOVED lines=11> */
[----:B---34-:R-:W-:Y:S01]  /*12f0*/  VIADD R10, R0, 0x2 ;  /* 0x00000002000a7836 */ /* 0x018fe20000000000 */
        /* <DEDUP_REMOVED lines=31> */
.L_x_14:
[----:B------:R-:W-:Y:S05]  /*14f0*/  BSYNC B0 ;  /* 0x0000000000007941 */ /* 0x000fea0003800000 */
.L_x_13:
        /* <DEDUP_REMOVED lines=28> */
.L_x_16:
[----:B------:R-:W-:Y:S05]  /*16c0*/  BSYNC B0 ;  /* 0x0000000000007941 */ /* 0x000fea0003800000 */
.L_x_15:
        /* <DEDUP_REMOVED lines=12> */
[C---:B---34-:R-:W-:Y:S01]  /*1790*/  VIADD R10, R0.reuse, 0x1 ;  /* 0x00000001000a7836 */ /* 0x058fe20000000000 */
        /* <DEDUP_REMOVED lines=33> */
.L_x_18:
[----:B------:R-:W-:Y:S05]  /*19b0*/  BSYNC B0 ;  /* 0x0000000000007941 */ /* 0x000fea0003800000 */
.L_x_17:
        /* <DEDUP_REMOVED lines=28> */
.L_x_20:
[----:B------:R-:W-:Y:S05]  /*1b80*/  BSYNC B0 ;  /* 0x0000000000007941 */ /* 0x000fea0003800000 */
.L_x_19:
        /* <DEDUP_REMOVED lines=46> */
.L_x_22:
[----:B------:R-:W-:Y:S05]  /*1e70*/  BSYNC B0 ;  /* 0x0000000000007941 */ /* 0x000fea0003800000 */
.L_x_21:
        /* <DEDUP_REMOVED lines=28> */
.L_x_24:
[----:B------:R-:W-:Y:S05]  /*2040*/  BSYNC B0 ;  /* 0x0000000000007941 */ /* 0x000fea0003800000 */
.L_x_23:
        /* <DEDUP_REMOVED lines=46> */
.L_x_26:
[----:B------:R-:W-:Y:S05]  /*2330*/  BSYNC B0 ;  /* 0x0000000000007941 */ /* 0x000fea0003800000 */
.L_x_25:
        /* <DEDUP_REMOVED lines=28> */
.L_x_28:
[----:B------:R-:W-:Y:S05]  /*2500*/  BSYNC B0 ;  /* 0x0000000000007941 */ /* 0x000fea0003800000 */
.L_x_27:
        /* <DEDUP_REMOVED lines=46> */
.L_x_30:
[----:B------:R-:W-:Y:S05]  /*27f0*/  BSYNC B0 ;  /* 0x0000000000007941 */ /* 0x000fea0003800000 */
.L_x_29:
        /* <DEDUP_REMOVED lines=28> */
.L_x_32:
[----:B------:R-:W-:Y:S05]  /*29c0*/  BSYNC B0 ;  /* 0x0000000000007941 */ /* 0x000fea0003800000 */
.L_x_31:
        /* <DEDUP_REMOVED lines=46> */
.L_x_34:
[----:B------:R-:W-:Y:S05]  /*2cb0*/  BSYNC B0 ;  /* 0x0000000000007941 */ /* 0x000fea0003800000 */
.L_x_33:
        /* <DEDUP_REMOVED lines=28> */
.L_x_36:
[----:B------:R-:W-:Y:S05]  /*2e80*/  BSYNC B0 ;  /* 0x0000000000007941 */ /* 0x000fea0003800000 */
.L_x_35:
        /* <DEDUP_REMOVED lines=46> */
.L_x_38:
[----:B------:R-:W-:Y:S05]  /*3170*/  BSYNC B0 ;  /* 0x0000000000007941 */ /* 0x000fea0003800000 */
.L_x_37:
        /* <DEDUP_REMOVED lines=28> */
.L_x_40:
[----:B------:R-:W-:Y:S05]  /*3340*/  BSYNC B0 ;  /* 0x0000000000007941 */ /* 0x000fea0003800000 */
.L_x_39:
        /* <DEDUP_REMOVED lines=46> */
.L_x_42:
[----:B------:R-:W-:Y:S05]  /*3630*/  BSYNC B0 ;  /* 0x0000000000007941 */ /* 0x000fea0003800000 */
.L_x_41:
        /* <DEDUP_REMOVED lines=28> */
.L_x_44:
[----:B------:R-:W-:Y:S05]  /*3800*/  BSYNC B0 ;  /* 0x0000000000007941 */ /* 0x000fea0003800000 */
.L_x_43:
        /* <DEDUP_REMOVED lines=46> */
.L_x_46:
[----:B------:R-:W-:Y:S05]  /*3af0*/  BSYNC B0 ;  /* 0x0000000000007941 */ /* 0x000fea0003800000 */
.L_x_45:
        /* <DEDUP_REMOVED lines=28> */
.L_x_48:
[----:B------:R-:W-:Y:S05]  /*3cc0*/  BSYNC B0 ;  /* 0x0000000000007941 */ /* 0x000fea0003800000 */
.L_x_47:
        /* <DEDUP_REMOVED lines=46> */
.L_x_50:
[----:B------:R-:W-:Y:S05]  /*3fb0*/  BSYNC B0 ;  /* 0x0000000000007941 */ /* 0x000fea0003800000 */
.L_x_49:
        /* <DEDUP_REMOVED lines=28> */
.L_x_52:
[----:B------:R-:W-:Y:S05]  /*4180*/  BSYNC B0 ;  /* 0x0000000000007941 */ /* 0x000fea0003800000 */
.L_x_51:
        /* <DEDUP_REMOVED lines=46> */
.L_x_54:
[----:B------:R-:W-:Y:S05]  /*4470*/  BSYNC B0 ;  /* 0x0000000000007941 */ /* 0x000fea0003800000 */
.L_x_53:
        /* <DEDUP_REMOVED lines=28> */
.L_x_56:
[----:B------:R-:W-:Y:S05]  /*4640*/  BSYNC B0 ;  /* 0x0000000000007941 */ /* 0x000fea0003800000 */
.L_x_55:
        /* <DEDUP_REMOVED lines=46> */
.L_x_58:
[----:B------:R-:W-:Y:S05]  /*4930*/  BSYNC B0 ;  /* 0x0000000000007941 */ /* 0x000fea0003800000 */
.L_x_57:
        /* <DEDUP_REMOVED lines=28> */
.L_x_60:
[----:B------:R-:W-:Y:S05]  /*4b00*/  BSYNC B0 ;  /* 0x0000000000007941 */ /* 0x000fea0003800000 */
.L_x_59:
        /* <DEDUP_REMOVED lines=46> */
.L_x_62:
[----:B------:R-:W-:Y:S05]  /*4df0*/  BSYNC B0 ;  /* 0x0000000000007941 */ /* 0x000fea0003800000 */
.L_x_61:
        /* <DEDUP_REMOVED lines=28> */
.L_x_64:
[----:B------:R-:W-:Y:S05]  /*4fc0*/  BSYNC B0 ;  /* 0x0000000000007941 */ /* 0x000fea0003800000 */
.L_x_63:
        /* <DEDUP_REMOVED lines=46> */
.L_x_66:
[----:B------:R-:W-:Y:S05]  /*52b0*/  BSYNC B0 ;  /* 0x0000000000007941 */ /* 0x000fea0003800000 */
.L_x_65:
        /* <DEDUP_REMOVED lines=28> */
.L_x_68:
[----:B------:R-:W-:Y:S05]  /*5480*/  BSYNC B0 ;  /* 0x0000000000007941 */ /* 0x000fea0003800000 */
.L_x_67:
        /* <DEDUP_REMOVED lines=46> */
.L_x_70:
[----:B------:R-:W-:Y:S05]  /*5770*/  BSYNC B0 ;  /* 0x0000000000007941 */ /* 0x000fea0003800000 */
.L_x_69:
        /* <DEDUP_REMOVED lines=28> */
.L_x_72:
[----:B------:R-:W-:Y:S05]  /*5940*/  BSYNC B0 ;  /* 0x0000000000007941 */ /* 0x000fea0003800000 */
.L_x_71:
        /* <DEDUP_REMOVED lines=46> */
.L_x_74:
[----:B------:R-:W-:Y:S05]  /*5c30*/  BSYNC B0 ;  /* 0x0000000000007941 */ /* 0x000fea0003800000 */
.L_x_73:
        /* <DEDUP_REMOVED lines=28> */
.L_x_76:
[----:B------:R-:W-:Y:S05]  /*5e00*/  BSYNC B0 ;  /* 0x0000000000007941 */ /* 0x000fea0003800000 */
.L_x_75:
        /* <DEDUP_REMOVED lines=46> */
.L_x_78:
[----:B------:R-:W-:Y:S05]  /*60f0*/  BSYNC B0 ;  /* 0x0000000000007941 */ /* 0x000fea0003800000 */
.L_x_77:
        /* <DEDUP_REMOVED lines=28> */
.L_x_80:
[----:B------:R-:W-:Y:S05]  /*62c0*/  BSYNC B0 ;  /* 0x0000000000007941 */ /* 0x000fea0003800000 */
.L_x_79:
        /* <DEDUP_REMOVED lines=46> */
.L_x_82:
[----:B------:R-:W-:Y:S05]  /*65b0*/  BSYNC B0 ;  /* 0x0000000000007941 */ /* 0x000fea0003800000 */
.L_x_81:
        /* <DEDUP_REMOVED lines=28> */
.L_x_84:
[----:B------:R-:W-:Y:S05]  /*6780*/  BSYNC B0 ;  /* 0x0000000000007941 */ /* 0x000fea0003800000 */
.L_x_83:
        /* <DEDUP_REMOVED lines=46> */
.L_x_86:
[----:B------:R-:W-:Y:S05]  /*6a70*/  BSYNC B0 ;  /* 0x0000000000007941 */ /* 0x000fea0003800000 */
.L_x_85:
        /* <DEDUP_REMOVED lines=28> */
.L_x_88:
[----:B------:R-:W-:Y:S05]  /*6c40*/  BSYNC B0 ;  /* 0x0000000000007941 */ /* 0x000fea0003800000 */
.L_x_87:
        /* <DEDUP_REMOVED lines=46> */
.L_x_90:
[----:B------:R-:W-:Y:S05]  /*6f30*/  BSYNC B0 ;  /* 0x0000000000007941 */ /* 0x000fea0003800000 */
.L_x_89:
        /* <DEDUP_REMOVED lines=28> */
.L_x_92:
[----:B------:R-:W-:Y:S05]  /*7100*/  BSYNC B0 ;  /* 0x0000000000007941 */ /* 0x000fea0003800000 */
.L_x_91:
        /* <DEDUP_REMOVED lines=46> */
.L_x_94:
[----:B------:R-:W-:Y:S05]  /*73f0*/  BSYNC B0 ;  /* 0x0000000000007941 */ /* 0x000fea0003800000 */
.L_x_93:
        /* <DEDUP_REMOVED lines=28> */
.L_x_96:
[----:B------:R-:W-:Y:S05]  /*75c0*/  BSYNC B0 ;  /* 0x0000000000007941 */ /* 0x000fea0003800000 */
.L_x_95:
        /* <DEDUP_REMOVED lines=46> */
.L_x_98:
[----:B------:R-:W-:Y:S05]  /*78b0*/  BSYNC B0 ;  /* 0x0000000000007941 */ /* 0x000fea0003800000 */
.L_x_97:
        /* <DEDUP_REMOVED lines=28> */
.L_x_100:
[----:B------:R-:W-:Y:S05]  /*7a80*/  BSYNC B0 ;  /* 0x0000000000007941 */ /* 0x000fea0003800000 */
.L_x_99:
        /* <DEDUP_REMOVED lines=46> */
.L_x_102:
[----:B------:R-:W-:Y:S05]  /*7d70*/  BSYNC B0 ;  /* 0x0000000000007941 */ /* 0x000fea0003800000 */
.L_x_101:
        /* <DEDUP_REMOVED lines=28> */
.L_x_104:
[----:B------:R-:W-:Y:S05]  /*7f40*/  BSYNC B0 ;  /* 0x0000000000007941 */ /* 0x000fea0003800000 */
.L_x_103:
        /* <DEDUP_REMOVED lines=46> */
.L_x_106:
[----:B------:R-:W-:Y:S05]  /*8230*/  BSYNC B0 ;  /* 0x0000000000007941 */ /* 0x000fea0003800000 */
.L_x_105:
        /* <DEDUP_REMOVED lines=28> */
.L_x_108:
[----:B------:R-:W-:Y:S05]  /*8400*/  BSYNC B0 ;  /* 0x0000000000007941 */ /* 0x000fea0003800000 */
.L_x_107:
        /* <DEDUP_REMOVED lines=46> */
.L_x_110:
[----:B------:R-:W-:Y:S05]  /*86f0*/  BSYNC B0 ;  /* 0x0000000000007941 */ /* 0x000fea0003800000 */
.L_x_109:
        /* <DEDUP_REMOVED lines=28> */
.L_x_112:
[----:B------:R-:W-:Y:S05]  /*88c0*/  BSYNC B0 ;  /* 0x0000000000007941 */ /* 0x000fea0003800000 */
.L_x_111:
        /* <DEDUP_REMOVED lines=46> */
.L_x_114:
[----:B------:R-:W-:Y:S05]  /*8bb0*/  BSYNC B0 ;  /* 0x0000000000007941 */ /* 0x000fea0003800000 */
.L_x_113:
        /* <DEDUP_REMOVED lines=28> */
.L_x_116:
[----:B------:R-:W-:Y:S05]  /*8d80*/  BSYNC B0 ;  /* 0x0000000000007941 */ /* 0x000fea0003800000 */
.L_x_115:
        /* <DEDUP_REMOVED lines=46> */
.L_x_118:
[----:B------:R-:W-:Y:S05]  /*9070*/  BSYNC B0 ;  /* 0x0000000000007941 */ /* 0x000fea0003800000 */
.L_x_117:
        /* <DEDUP_REMOVED lines=28> */
.L_x_120:
[----:B------:R-:W-:Y:S05]  /*9240*/  BSYNC B0 ;  /* 0x0000000000007941 */ /* 0x000fea0003800000 */
.L_x_119:
        /* <DEDUP_REMOVED lines=46> */
.L_x_122:
[----:B------:R-:W-:Y:S05]  /*9530*/  BSYNC B0 ;  /* 0x0000000000007941 */ /* 0x000fea0003800000 */
.L_x_121:
        /* <DEDUP_REMOVED lines=28> */
.L_x_124:
[----:B------:R-:W-:Y:S05]  /*9700*/  BSYNC B0 ;  /* 0x0000000000007941 */ /* 0x000fea0003800000 */
.L_x_123:
        /* <DEDUP_REMOVED lines=46> */
.L_x_126:
[----:B------:R-:W-:Y:S05]  /*99f0*/  BSYNC B0 ;  /* 0x0000000000007941 */ /* 0x000fea0003800000 */
.L_x_125:
        /* <DEDUP_REMOVED lines=28> */
.L_x_128:
[----:B------:R-:W-:Y:S05]  /*9bc0*/  BSYNC B0 ;  /* 0x0000000000007941 */ /* 0x000fea0003800000 */
.L_x_127:
        /* <DEDUP_REMOVED lines=46> */
.L_x_130:
[----:B------:R-:W-:Y:S05]  /*9eb0*/  BSYNC B0 ;  /* 0x0000000000007941 */ /* 0x000fea0003800000 */
.L_x_129:
        /* <DEDUP_REMOVED lines=28> */
.L_x_132:
[----:B------:R-:W-:Y:S05]  /*a080*/  BSYNC B0 ;  /* 0x0000000000007941 */ /* 0x000fea0003800000 */
.L_x_131:
        /* <DEDUP_REMOVED lines=46> */
.L_x_134:
[----:B------:R-:W-:Y:S05]  /*a370*/  BSYNC B0 ;  /* 0x0000000000007941 */ /* 0x000fea0003800000 */
.L_x_133:
        /* <DEDUP_REMOVED lines=28> */
.L_x_136:
[----:B------:R-:W-:Y:S05]  /*a540*/  BSYNC B0 ;  /* 0x0000000000007941 */ /* 0x000fea0003800000 */
.L_x_135:
        /* <DEDUP_REMOVED lines=46> */
.L_x_138:
[----:B------:R-:W-:Y:S05]  /*a830*/  BSYNC B0 ;  /* 0x0000000000007941 */ /* 0x000fea0003800000 */
.L_x_137:
        /* <DEDUP_REMOVED lines=28> */
.L_x_140:
[----:B------:R-:W-:Y:S05]  /*aa00*/  BSYNC B0 ;  /* 0x0000000000007941 */ /* 0x000fea0003800000 */
.L_x_139:
        /* <DEDUP_REMOVED lines=46> */
.L_x_142:
[----:B------:R-:W-:Y:S05]  /*acf0*/  BSYNC B0 ;  /* 0x0000000000007941 */ /* 0x000fea0003800000 */
.L_x_141:
        /* <DEDUP_REMOVED lines=28> */
.L_x_144:
[----:B------:R-:W-:Y:S05]  /*aec0*/  BSYNC B0 ;  /* 0x0000000000007941 */ /* 0x000fea0003800000 */
.L_x_143:
        /* <DEDUP_REMOVED lines=46> */
.L_x_146:
[----:B------:R-:W-:Y:S05]  /*b1b0*/  BSYNC B0 ;  /* 0x0000000000007941 */ /* 0x000fea0003800000 */
.L_x_145:
        /* <DEDUP_REMOVED lines=28> */
.L_x_148:
[----:B------:R-:W-:Y:S05]  /*b380*/  BSYNC B0 ;  /* 0x0000000000007941 */ /* 0x000fea0003800000 */
.L_x_147:
        /* <DEDUP_REMOVED lines=46> */
.L_x_150:
[----:B------:R-:W-:Y:S05]  /*b670*/  BSYNC B0 ;  /* 0x0000000000007941 */ /* 0x000fea0003800000 */
.L_x_149:
        /* <DEDUP_REMOVED lines=28> */
.L_x_152:
[----:B------:R-:W-:Y:S05]  /*b840*/  BSYNC B0 ;  /* 0x0000000000007941 */ /* 0x000fea0003800000 */
.L_x_151:
        /* <DEDUP_REMOVED lines=46> */
.L_x_154:
[----:B------:R-:W-:Y:S05]  /*bb30*/  BSYNC B0 ;  /* 0x0000000000007941 */ /* 0x000fea0003800000 */
.L_x_153:
        /* <DEDUP_REMOVED lines=28> */
.L_x_156:
[----:B------:R-:W-:Y:S05]  /*bd00*/  BSYNC B0 ;  /* 0x0000000000007941 */ /* 0x000fea0003800000 */
.L_x_155:
        /* <DEDUP_REMOVED lines=46> */
.L_x_158:
[----:B------:R-:W-:Y:S05]  /*bff0*/  BSYNC B0 ;  /* 0x0000000000007941 */ /* 0x000fea0003800000 */
.L_x_157:
        /* <DEDUP_REMOVED lines=28> */
.L_x_160:
[----:B------:R-:W-:Y:S05]  /*c1c0*/  BSYNC B0 ;  /* 0x0000000000007941 */ /* 0x000fea0003800000 */
.L_x_159:
        /* <DEDUP_REMOVED lines=46> */
.L_x_162:
[----:B------:R-:W-:Y:S05]  /*c4b0*/  BSYNC B0 ;  /* 0x0000000000007941 */ /* 0x000fea0003800000 */
.L_x_161:
        /* <DEDUP_REMOVED lines=28> */
.L_x_164:
[----:B------:R-:W-:Y:S05]  /*c680*/  BSYNC B0 ;  /* 0x0000000000007941 */ /* 0x000fea0003800000 */
.L_x_163:
        /* <DEDUP_REMOVED lines=46> */
.L_x_166:
[----:B------:R-:W-:Y:S05]  /*c970*/  BSYNC B0 ;  /* 0x0000000000007941 */ /* 0x000fea0003800000 */
.L_x_165:
        /* <DEDUP_REMOVED lines=28> */
.L_x_168:
[----:B------:R-:W-:Y:S05]  /*cb40*/  BSYNC B0 ;  /* 0x0000000000007941 */ /* 0x000fea0003800000 */
.L_x_167:
        /* <DEDUP_REMOVED lines=46> */
.L_x_170:
[----:B------:R-:W-:Y:S05]  /*ce30*/  BSYNC B0 ;  /* 0x0000000000007941 */ /* 0x000fea0003800000 */
.L_x_169:
        /* <DEDUP_REMOVED lines=28> */
.L_x_172:
[----:B------:R-:W-:Y:S05]  /*d000*/  BSYNC B0 ;  /* 0x0000000000007941 */ /* 0x000fea0003800000 */
.L_x_171:
        /* <DEDUP_REMOVED lines=46> */
.L_x_174:
[----:B------:R-:W-:Y:S05]  /*d2f0*/  BSYNC B0 ;  /* 0x0000000000007941 */ /* 0x000fea0003800000 */
.L_x_173:
        /* <DEDUP_REMOVED lines=28> */
.L_x_176:
[----:B------:R-:W-:Y:S05]  /*d4c0*/  BSYNC B0 ;  /* 0x0000000000007941 */ /* 0x000fea0003800000 */
.L_x_175:
        /* <DEDUP_REMOVED lines=46> */
.L_x_178:
[----:B------:R-:W-:Y:S05]  /*d7b0*/  BSYNC B0 ;  /* 0x0000000000007941 */ /* 0x000fea0003800000 */
.L_x_177:
        /* <DEDUP_REMOVED lines=28> */
.L_x_180:
[----:B------:R-:W-:Y:S05]  /*d980*/  BSYNC B0 ;  /* 0x0000000000007941 */ /* 0x000fea0003800000 */
.L_x_179:
        /* <DEDUP_REMOVED lines=46> */
.L_x_182:
[----:B------:R-:W-:Y:S05]  /*dc70*/  BSYNC B0 ;  /* 0x0000000000007941 */ /* 0x000fea0003800000 */
.L_x_181:
        /* <DEDUP_REMOVED lines=28> */
.L_x_184:
[----:B------:R-:W-:Y:S05]  /*de40*/  BSYNC B0 ;  /* 0x0000000000007941 */ /* 0x000fea0003800000 */
.L_x_183:
        /* <DEDUP_REMOVED lines=46> */
.L_x_186:
[----:B------:R-:W-:Y:S05]  /*e130*/  BSYNC B0 ;  /* 0x0000000000007941 */ /* 0x000fea0003800000 */
.L_x_185:
        /* <DEDUP_REMOVED lines=28> */
.L_x_188:
[----:B------:R-:W-:Y:S05]  /*e300*/  BSYNC B0 ;  /* 0x0000000000007941 */ /* 0x000fea0003800000 */
.L_x_187:
        /* <DEDUP_REMOVED lines=46> */
.L_x_190:
[----:B------:R-:W-:Y:S05]  /*e5f0*/  BSYNC B0 ;  /* 0x0000000000007941 */ /* 0x000fea0003800000 */
.L_x_189:
        /* <DEDUP_REMOVED lines=28> */
.L_x_192:
[----:B------:R-:W-:Y:S05]  /*e7c0*/  BSYNC B0 ;  /* 0x0000000000007941 */ /* 0x000fea0003800000 */
.L_x_191:
        /* <DEDUP_REMOVED lines=46> */
.L_x_194:
[----:B------:R-:W-:Y:S05]  /*eab0*/  BSYNC B0 ;  /* 0x0000000000007941 */ /* 0x000fea0003800000 */
.L_x_193:
        /* <DEDUP_REMOVED lines=28> */
.L_x_196:
[----:B------:R-:W-:Y:S05]  /*ec80*/  BSYNC B0 ;  /* 0x0000000000007941 */ /* 0x000fea0003800000 */
.L_x_195:
        /* <DEDUP_REMOVED lines=46> */
.L_x_198:
[----:B------:R-:W-:Y:S05]  /*ef70*/  BSYNC B0 ;  /* 0x0000000000007941 */ /* 0x000fea0003800000 */
.L_x_197:
        /* <DEDUP_REMOVED lines=28> */
.L_x_200:
[----:B------:R-:W-:Y:S05]  /*f140*/  BSYNC B0 ;  /* 0x0000000000007941 */ /* 0x000fea0003800000 */
.L_x_199:
        /* <DEDUP_REMOVED lines=46> */
.L_x_202:
[----:B------:R-:W-:Y:S05]  /*f430*/  BSYNC B0 ;  /* 0x0000000000007941 */ /* 0x000fea0003800000 */
.L_x_201:
        /* <DEDUP_REMOVED lines=28> */
.L_x_204:
[----:B------:R-:W-:Y:S05]  /*f600*/  BSYNC B0 ;  /* 0x0000000000007941 */ /* 0x000fea0003800000 */
.L_x_203:
        /* <DEDUP_REMOVED lines=46> */
.L_x_206:
[----:B------:R-:W-:Y:S05]  /*f8f0*/  BSYNC B0 ;  /* 0x0000000000007941 */ /* 0x000fea0003800000 */
.L_x_205:
        /* <DEDUP_REMOVED lines=28> */
.L_x_208:
[----:B------:R-:W-:Y:S05]  /*fac0*/  BSYNC B0 ;  /* 0x0000000000007941 */ /* 0x000fea0003800000 */
.L_x_207:
        /* <DEDUP_REMOVED lines=46> */
.L_x_210:
[----:B------:R-:W-:Y:S05]  /*fdb0*/  BSYNC B0 ;  /* 0x0000000000007941 */ /* 0x000fea0003800000 */
.L_x_209:
        /* <DEDUP_REMOVED lines=28> */
.L_x_212:
[----:B------:R-:W-:Y:S05]  /*ff80*/  BSYNC B0 ;  /* 0x0000000000007941 */ /* 0x000fea0003800000 */
.L_x_211:
        /* <DEDUP_REMOVED lines=46> */
.L_x_214:
[----:B------:R-:W-:Y:S05]  /*10270*/  BSYNC B0 ;  /* 0x0000000000007941 */ /* 0x000fea0003800000 */
.L_x_213:
        /* <DEDUP_REMOVED lines=28> */
.L_x_216:
[----:B------:R-:W-:Y:S05]  /*10440*/  BSYNC B0 ;  /* 0x0000000000007941 */ /* 0x000fea0003800000 */
.L_x_215:
        /* <DEDUP_REMOVED lines=46> */
.L_x_218:
[----:B------:R-:W-:Y:S05]  /*10730*/  BSYNC B0 ;  /* 0x0000000000007941 */ /* 0x000fea0003800000 */
.L_x_217:
        /* <DEDUP_REMOVED lines=28> */
.L_x_220:
[----:B------:R-:W-:Y:S05]  /*10900*/  BSYNC B0 ;  /* 0x0000000000007941 */ /* 0x000fea0003800000 */
.L_x_219:
        /* <DEDUP_REMOVED lines=46> */
.L_x_222:
[----:B------:R-:W-:Y:S05]  /*10bf0*/  BSYNC B0 ;  /* 0x0000000000007941 */ /* 0x000fea0003800000 */
.L_x_221:
        /* <DEDUP_REMOVED lines=28> */
.L_x_224:
[----:B------:R-:W-:Y:S05]  /*10dc0*/  BSYNC B0 ;  /* 0x0000000000007941 */ /* 0x000fea0003800000 */
.L_x_223:
        /* <DEDUP_REMOVED lines=46> */
.L_x_226:
[----:B------:R-:W-:Y:S05]  /*110b0*/  BSYNC B0 ;  /* 0x0000000000007941 */ /* 0x000fea0003800000 */
.L_x_225:
        /* <DEDUP_REMOVED lines=28> */
.L_x_228:
[----:B------:R-:W-:Y:S05]  /*11280*/  BSYNC B0 ;  /* 0x0000000000007941 */ /* 0x000fea0003800000 */
.L_x_227:
[----:B------:R-:W-:Y:S01]  /*11290*/  ISETP.GE.AND P5, PT, R17, R6, PT ;  /* 0x000000061100720c */ /* 0x000fe20003fa6270 */
[----:B------:R-:W-:Y:S01]  /*112a0*/  BSSY B0, `(.L_x_229) ;  /* 0x000002e000007945 */ /* 0x000fe20003800000 */
[----:B-1---5:R-:W-:Y:S01]  /*112b0*/  PRMT R27, RZ, 0x7610, R27 ;  /* 0x00007610ff1b7816 */ /* 0x022fe2000000001b */
[C---:B------:R-:W-:Y:S01]  /*112c0*/  VIADD R21, R9.reuse, 0xe2 ;  /* 0x000000e209157836 */ /* 0x040fe20000000000 */
[----:B------:R-:W-:Y:S01]  /*112d0*/  PRMT R29, RZ, 0x7610, R29 ;  /* 0x00007610ff1d7816 */ /* 0x000fe2000000001d */
[C---:B------:R-:W-:Y:S01]  /*112e0*/  VIADD R19, R9.reuse, 0xe3 ;  /* 0x000000e309137836 */ /* 0x040fe20000000000 */
[----:B---34-:R-:W-:Y:S01]  /*112f0*/  PRMT R10, RZ, 0x7610, R10 ;  /* 0x00007610ff0a7816 */ /* 0x018fe2000000000a */
[----:B------:R-:W-:Y:S01]  /*11300*/  VIADD R11, R9, 0xe4 ;  /* 0x000000e4090b7836 */ /* 0x000fe20000000000 */
[----:B------:R-:W-:Y:S02]  /*11310*/  PRMT R14, RZ, 0x7610, R14 ;  /* 0x00007610ff0e7816 */ /* 0x000fe4000000000e */
[----:B------:R-:W-:-:S02]  /*11320*/  PRMT R18, RZ, 0x7610, R18 ;  /* 0x00007610ff127816 */ /* 0x000fc40000000012 */
[----:B------:R-:W-:Y:S02]  /*11330*/  PRMT R23, RZ, 0x7610, R23 ;  /* 0x00007610ff177816 */ /* 0x000fe40000000017 */
[----:B------:R-:W-:Y:S01]  /*11340*/  PRMT R25, RZ, 0x7610, R25 ;  /* 0x00007610ff197816 */ /* 0x000fe20000000019 */
[----:B------:R-:W-:Y:S06]  /*11350*/  @P5 BRA `(.L_x_230) ;  /* 0x0000000000885947 */ /* 0x000fec0003800000 */
        /* <DEDUP_REMOVED lines=34> */
.L_x_230:
[----:B------:R-:W-:Y:S05]  /*11580*/  BSYNC B0 ;  /* 0x0000000000007941 */ /* 0x000fea0003800000 */
.L_x_229:
[C---:B-1----:R-:W-:Y:S01]  /*11590*/  VIADD R13, R9.reuse, 0xe5 ;  /* 0x000000e5090d7836 */ /* 0x042fe20000000000 */
[----:B------:R-:W-:Y:S01]  /*115a0*/  BSSY B0, `(.L_x_231) ;  /* 0x0000024000007945 */ /* 0x000fe20003800000 */
[----:B------:R-:W-:Y:S01]  /*115b0*/  VIADD R15, R9, 0xe6 ;  /* 0x000000e6090f7836 */ /* 0x000fe20000000000 */
[-C--:B------:R-:W-:Y:S01]  /*115c0*/  ISETP.GE.AND P6, PT, R21, R6.reuse, PT ;  /* 0x000000061500720c */ /* 0x080fe20003fc6270 */
[----:B------:R-:W-:Y:S01]  /*115d0*/  VIADD R9, R9, 0xe7 ;  /* 0x000000e709097836 */ /* 0x000fe20000000000 */
[-C--:B------:R-:W-:Y:S02]  /*115e0*/  ISETP.GE.AND P0, PT, R19, R6.reuse, PT ;  /* 0x000000061300720c */ /* 0x080fe40003f06270 */
[-C--:B------:R-:W-:Y:S02]  /*115f0*/  ISETP.GE.AND P1, PT, R11, R6.reuse, PT ;  /* 0x000000060b00720c */ /* 0x080fe40003f26270 */
[-C--:B------:R-:W-:Y:S02]  /*11600*/  ISETP.GE.AND P2, PT, R13, R6.reuse, PT ;  /* 0x000000060d00720c */ /* 0x080fe40003f46270 */
[----:B------:R-:W-:-:S02]  /*11610*/  ISETP.GE.AND P3, PT, R15, R6, PT ;  /* 0x000000060f00720c */ /* 0x000fc40003f66270 */
[----:B------:R-:W-:Y:S01]  /*11620*/  ISETP.GE.AND P4, PT, R9, R6, PT ;  /* 0x000000060900720c */ /* 0x000fe20003f86270 */
[----:B------:R-:W-:-:S12]  /*11630*/  @P5 BRA `(.L_x_232) ;  /* 0x0000000000685947 */ /* 0x000fd80003800000 */
[----:B------:R-:W-:Y:S02]  /*11640*/  IMAD R17, R7, R17, R0 ;  /* 0x0000001107117224 */ /* 0x000fe400078e0200 */
[----:B------:R-:W-:-:S03]  /*11650*/  VIADD R6, R0, 0x1 ;  /* 0x0000000100067836 */ /* 0x000fc60000000000 */
[----:B--2---:R-:W-:-:S04]  /*11660*/  IADD3 R16, P5, R2, R17, RZ ;  /* 0x0000001102107210 */ /* 0x004fc80007fbe0ff */
[----:B------:R-:W-:Y:S02]  /*11670*/  LEA.HI.X.SX32 R17, R17, R3, 0x1, P5 ;  /* 0x0000000311117211 */ /* 0x000fe400028f0eff */
[----:B------:R-:W-:-:S13]  /*11680*/  ISETP.GE.AND P5, PT, R0, R7, PT ;  /* 0x000000070000720c */ /* 0x000fda0003fa6270 */
[----:B-----5:R1:W-:Y:S01]  /*11690*/  @!P5 STG.E.U8 desc[UR4][R16.64], R25 ;  /* 0x000000191000d986 */ /* 0x0203e2000c101104 */
[----:B------:R-:W-:Y:S01]  /*116a0*/  ISETP.GE.AND P5, PT, R6, R7, PT ;  /* 0x000000070600720c */ /* 0x000fe20003fa6270 */
[----:B------:R-:W-:-:S12]  /*116b0*/  VIADD R6, R0, 0x2 ;  /* 0x0000000200067836 */ /* 0x000fd80000000000 */
[----:B------:R1:W-:Y:S01]  /*116c0*/  @!P5 STG.E.U8 desc[UR4][R16.64+0x1], R23 ;  /* 0x000001171000d986 */ /* 0x0003e2000c101104 */
        /* <DEDUP_REMOVED lines=15> */
[----:B------:R-:W-:-:S13]  /*117c0*/  ISETP.GE.AND P5, PT, R6, R7, PT ;  /* 0x000000070600720c */ /* 0x000fda0003fa6270 */
[----:B------:R1:W-:Y:S02]  /*117d0*/  @!P5 STG.E.U8 desc[UR4][R16.64+0x7], R8 ;  /* 0x000007081000d986 */ /* 0x0003e4000c101104 */
.L_x_232:
[----:B------:R-:W-:Y:S05]  /*117e0*/  BSYNC B0 ;  /* 0x0000000000007941 */ /* 0x000fea0003800000 */
.L_x_231:
[----:B------:R-:W-:Y:S01]  /*117f0*/  BSSY B0, `(.L_x_233) ;  /* 0x000002c000007945 */ /* 0x000fe20003800000 */
[----:B------:R-:W-:Y:S02]  /*11800*/  PRMT R12, RZ, 0x7610, R12 ;  /* 0x00007610ff0c7816 */ /* 0x000fe4000000000c */
[----:B-1---5:R-:W-:Y:S02]  /*11810*/  PRMT R10, RZ, 0x7610, R10 ;  /* 0x00007610ff0a7816 */ /* 0x022fe4000000000a */
[----:B------:R-:W-:Y:S02]  /*11820*/  PRMT R8, RZ, 0x7610, R8 ;  /* 0x00007610ff087816 */ /* 0x000fe40000000008 */
[----:B------:R-:W-:Y:S02]  /*11830*/  PRMT R6, RZ, 0x7610, R6 ;  /* 0x00007610ff067816 */ /* 0x000fe40000000006 */
[----:B------:R-:W-:Y:S02]  /*11840*/  PRMT R29, RZ, 0x7610, R29 ;  /* 0x00007610ff1d7816 */ /* 0x000fe4000000001d */
[----:B------:R-:W-:-:S02]  /*11850*/  PRMT R27, RZ, 0x7610, R27 ;  /* 0x00007610ff1b7816 */ /* 0x000fc4000000001b */
[----:B------:R-:W-:Y:S02]  /*11860*/  PRMT R25, RZ, 0x7610, R25 ;  /* 0x00007610ff197816 */ /* 0x000fe40000000019 */
[----:B------:R-:W-:Y:S01]  /*11870*/  PRMT R23, RZ, 0x7610, R23 ;  /* 0x00007610ff177816 */ /* 0x000fe20000000017 */
[----:B------:R-:W-:Y:S06]  /*11880*/  @P6 BRA `(.L_x_234) ;  /* 0x0000000000886947 */ /* 0x000fec0003800000 */
[----:B------:R-:W-:Y:S01]  /*11890*/  IMAD R17, R7, R21, R0 ;  /* 0x0000001507117224 */ /* 0x000fe200078e0200 */
[----:B------:R-:W-:Y:S01]  /*118a0*/  PRMT R23, RZ, 0x7610, R23 ;  /* 0x00007610ff177816 */ /* 0x000fe20000000017 */
[----:B------:R-:W-:-:S03]  /*118b0*/  VIADD R6, R0, 0x1 ;  /* 0x0000000100067836 */ /* 0x000fc60000000000 */
[----:B0-----:R-:W-:-:S04]  /*118c0*/  IADD3 R16, P5, R4, R17, RZ ;  /* 0x0000001104107210 */ /* 0x001fc80007fbe0ff */
[----:B------:R-:W-:Y:S02]  /*118d0*/  LEA.HI.X.SX32 R17, R17, R5, 0x1, P5 ;  /* 0x0000000511117211 */ /* 0x000fe400028f0eff */
[----:B------:R-:W-:Y:S02]  /*118e0*/  ISETP.GE.AND P5, PT, R0, R7, PT ;  /* 0x000000070000720c */ /* 0x000fe40003fa6270 */
[----:B------:R-:W-:-:S11]  /*118f0*/  PRMT R25, RZ, 0x7610, R25 ;  /* 0x00007610ff197816 */ /* 0x000fd60000000019 */
[----:B------:R1:W5:Y:S01]  /*11900*/  @!P5 LDG.E.U8 R23, desc[UR4][R16.64] ;  /* 0x000000041017d981 */ /* 0x000362000c1e1100 */
[----:B------:R-:W-:Y:S01]  /*11910*/  ISETP.GE.AND P5, PT, R6, R7, PT ;  /* 0x000000070600720c */ /* 0x000fe20003fa6270 */
[----:B------:R-:W-:Y:S01]  /*11920*/  VIADD R6, R0, 0x2 ;  /* 0x0000000200067836 */ /* 0x000fe20000000000 */
[----:B------:R-:W-:-:S11]  /*11930*/  PRMT R27, RZ, 0x7610, R27 ;  /* 0x00007610ff1b7816 */ /* 0x000fd6000000001b */
[----:B------:R1:W5:Y:S01]  /*11940*/  @!P5 LDG.E.U8 R25, desc[UR4][R16.64+0x1] ;  /* 0x000001041019d981 */ /* 0x000362000c1e1100 */
[----:B------:R-:W-:Y:S01]  /*11950*/  ISETP.GE.AND P5, PT, R6, R7, PT ;  /* 0x000000070600720c */ /* 0x000fe20003fa6270 */
[----:B------:R-:W-:Y:S01]  /*11960*/  VIADD R6, R0, 0x3 ;  /* 0x0000000300067836 */ /* 0x000fe20000000000 */
[----:B------:R-:W-:-:S11]  /*11970*/  PRMT R29, RZ, 0x7610, R29 ;  /* 0x00007610ff1d7816 */ /* 0x000fd6000000001d */
[----:B------:R1:W5:Y:S01]  /*11980*/  @!P5 LDG.E.U8 R27, desc[UR4][R16.64+0x2] ;  /* 0x00000204101bd981 */ /* 0x000362000c1e1100 */
[----:B------:R-:W-:Y:S01]  /*11990*/  ISETP.GE.AND P5, PT, R6, R7, PT ;  /* 0x000000070600720c */ /* 0x000fe20003fa6270 */
[C---:B------:R-:W-:Y:S02]  /*119a0*/  VIADD R6, R0.reuse, 0x4 ;  /* 0x0000000400067836 */ /* 0x040fe40000000000 */
[----:B------:R-:W-:-:S10]  /*119b0*/  VIADD R8, R0, 0x5 ;  /* 0x0000000500087836 */ /* 0x000fd40000000000 */
[----:B------:R1:W5:Y:S01]  /*119c0*/  @!P5 LDG.E.U8 R29, desc[UR4][R16.64+0x3] ;  /* 0x00000304101dd981 */ /* 0x000362000c1e1100 */
[----:B------:R-:W-:Y:S02]  /*119d0*/  ISETP.GE.AND P5, PT, R6, R7, PT ;  /* 0x000000070600720c */ /* 0x000fe40003fa6270 */
[----:B------:R-:W-:Y:S01]  /*119e0*/  PRMT R6, RZ, 0x7610, R6 ;  /* 0x00007610ff067816 */ /* 0x000fe20000000006 */
[----:B------:R-:W-:-:S10]  /*119f0*/  VIADD R10, R0, 0x6 ;  /* 0x00000006000a7836 */ /* 0x000fd40000000000 */
[----:B------:R1:W5:Y:S01]  /*11a00*/  @!P5 LDG.E.U8 R6, desc[UR4][R16.64+0x4] ;  /* 0x000004041006d981 */ /* 0x000362000c1e1100 */
[----:B------:R-:W-:Y:S02]  /*11a10*/  ISETP.GE.AND P5, PT, R8, R7, PT ;  /* 0x000000070800720c */ /* 0x000fe40003fa6270 */
[----:B------:R-:W-:Y:S01]  /*11a20*/  PRMT R8, RZ, 0x7610, R8 ;  /* 0x00007610ff087816 */ /* 0x000fe20000000008 */
[----:B------:R-:W-:-:S10]  /*11a30*/  VIADD R12, R0, 0x7 ;  /* 0x00000007000c7836 */ /* 0x000fd40000000000 */
[----:B------:R1:W5:Y:S01]  /*11a40*/  @!P5 LDG.E.U8 R8, desc[UR4][R16.64+0x5] ;  /* 0x000005041008d981 */ /* 0x000362000c1e1100 */
[----:B------:R-:W-:Y:S02]  /*11a50*/  ISETP.GE.AND P5, PT, R10, R7, PT ;  /* 0x000000070a00720c */ /* 0x000fe40003fa6270 */
[----:B------:R-:W-:-:S11]  /*11a60*/  PRMT R10, RZ, 0x7610, R10 ;  /* 0x00007610ff0a7816 */ /* 0x000fd6000000000a */
[----:B------:R1:W5:Y:S01]  /*11a70*/  @!P5 LDG.E.U8 R10, desc[UR4][R16.64+0x6] ;  /* 0x00000604100ad981 */ /* 0x000362000c1e1100 */
[----:B------:R-:W-:Y:S02]  /*11a80*/  ISETP.GE.AND P5, PT, R12, R7, PT ;  /* 0x000000070c00720c */ /* 0x000fe40003fa6270 */
[----:B------:R-:W-:-:S11]  /*11a90*/  PRMT R12, RZ, 0x7610, R12 ;  /* 0x00007610ff0c7816 */ /* 0x000fd6000000000c */
[----:B------:R1:W5:Y:S02]  /*11aa0*/  @!P5 LDG.E.U8 R12, desc[UR4][R16.64+0x7] ;  /* 0x00000704100cd981 */ /* 0x000364000c1e1100 */
.L_x_234:
[----:B------:R-:W-:Y:S05]  /*11ab0*/  BSYNC B0 ;  /* 0x0000000000007941 */ /* 0x000fea0003800000 */
.L_x_233:
[----:B------:R-:W-:Y:S04]  /*11ac0*/  BSSY B0, `(.L_x_235) ;  /* 0x000001c000007945 */ /* 0x000fe80003800000 */
[----:B------:R-:W-:Y:S05]  /*11ad0*/  @P6 BRA `(.L_x_236) ;  /* 0x0000000000686947 */ /* 0x000fea0003800000 */
[----:B------:R-:W-:Y:S01]  /*11ae0*/  IMAD R21, R7, R21, R0 ;  /* 0x0000001507157224 */ /* 0x000fe200078e0200 */
[C---:B------:R-:W-:Y:S01]  /*11af0*/  ISETP.GE.AND P6, PT, R0.reuse, R7, PT ;  /* 0x000000070000720c */ /* 0x040fe20003fc6270 */
[C---:B------:R-:W-:Y:S02]  /*11b00*/  VIADD R14, R0.reuse, 0x1 ;  /* 0x00000001000e7836 */ /* 0x040fe40000000000 */
[----:B------:R-:W-:Y:S01]  /*11b10*/  VIADD R18, R0, 0x3 ;  /* 0x0000000300127836 */ /* 0x000fe20000000000 */
[----:B-12---:R-:W-:-:S04]  /*11b20*/  IADD3 R16, P5, R2, R21, RZ ;  /* 0x0000001502107210 */ /* 0x006fc80007fbe0ff */
[----:B------:R-:W-:Y:S02]  /*11b30*/  LEA.HI.X.SX32 R17, R21, R3, 0x1, P5 ;  /* 0x0000000315117211 */ /* 0x000fe400028f0eff */
[-C--:B------:R-:W-:Y:S01]  /*11b40*/  ISETP.GE.AND P5, PT, R14, R7.reuse, PT ;  /* 0x000000070e00720c */ /* 0x080fe20003fa6270 */
[----:B------:R-:W-:Y:S02]  /*11b50*/  VIADD R14, R0, 0x2 ;  /* 0x00000002000e7836 */ /* 0x000fe40000000000 */
[----:B-----5:R3:W-:Y:S03]  /*11b60*/  @!P6 STG.E.U8 desc[UR4][R16.64], R23 ;  /* 0x000000171000e986 */ /* 0x0207e6000c101104 */
[----:B------:R-:W-:Y:S01]  /*11b70*/  ISETP.GE.AND P6, PT, R14, R7, PT ;  /* 0x000000070e00720c */ /* 0x000fe20003fc6270 */
[----:B------:R-:W-:-:S06]  /*11b80*/  VIADD R14, R0, 0x4 ;  /* 0x00000004000e7836 */ /* 0x000fcc0000000000 */
[----:B------:R3:W-:Y:S01]  /*11b90*/  @!P5 STG.E.U8 desc[UR4][R16.64+0x1], R25 ;  /* 0x000001191000d986 */ /* 0x0007e2000c101104 */
[----:B------:R-:W-:Y:S01]  /*11ba0*/  ISETP.GE.AND P5, PT, R18, R7, PT ;  /* 0x000000071200720c */ /* 0x000fe20003fa6270 */
[----:B------:R-:W-:-:S04]  /*11bb0*/  VIADD R18, R0, 0x5 ;  /* 0x0000000500127836 */ /* 0x000fc80000000000 */
[----:B------:R3:W-:Y:S01]  /*11bc0*/  @!P6 STG.E.U8 desc[UR4][R16.64+0x2], R27 ;  /* 0x0000021b1000e986 */ /* 0x0007e2000c101104 */
[----:B------:R-:W-:Y:S01]  /*11bd0*/  ISETP.GE.AND P6, PT, R14, R7, PT ;  /* 0x000000070e00720c */ /* 0x000fe20003fc6270 */
[----:B------:R-:W-:-:S06]  /*11be0*/  VIADD R14, R0, 0x6 ;  /* 0x00000006000e7836 */ /* 0x000fcc0000000000 */
[----:B------:R3:W-:Y:S01]  /*11bf0*/  @!P5 STG.E.U8 desc[UR4][R16.64+0x3], R29 ;  /* 0x0000031d1000d986 */ /* 0x0007e2000c101104 */
[----:B------:R-:W-:Y:S01]  /*11c00*/  ISETP.GE.AND P5, PT, R18, R7, PT ;  /* 0x000000071200720c */ /* 0x000fe20003fa6270 */
[----:B------:R-:W-:-:S04]  /*11c10*/  VIADD R18, R0, 0x7 ;  /* 0x0000000700127836 */ /* 0x000fc80000000000 */
[----:B------:R3:W-:Y:S01]  /*11c20*/  @!P6 STG.E.U8 desc[UR4][R16.64+0x4], R6 ;  /* 0x000004061000e986 */ /* 0x0007e2000c101104 */
[----:B------:R-:W-:-:S07]  /*11c30*/  ISETP.GE.AND P6, PT, R14, R7, PT ;  /* 0x000000070e00720c */ /* 0x000fce0003fc6270 */
[----:B------:R3:W-:Y:S01]  /*11c40*/  @!P5 STG.E.U8 desc[UR4][R16.64+0x5], R8 ;  /* 0x000005081000d986 */ /* 0x0007e2000c101104 */
[----:B------:R-:W-:-:S05]  /*11c50*/  ISETP.GE.AND P5, PT, R18, R7, PT ;  /* 0x000000071200720c */ /* 0x000fca0003fa6270 */
[----:B------:R3:W-:Y:S08]  /*11c60*/  @!P6 STG.E.U8 desc[UR4][R16.64+0x6], R10 ;  /* 0x0000060a1000e986 */ /* 0x0007f0000c101104 */
[----:B------:R3:W-:Y:S02]  /*11c70*/  @!P5 STG.E.U8 desc[UR4][R16.64+0x7], R12 ;  /* 0x0000070c1000d986 */ /* 0x0007e4000c101104 */
.L_x_236:
[----:B------:R-:W-:Y:S05]  /*11c80*/  BSYNC B0 ;  /* 0x0000000000007941 */ /* 0x000fea0003800000 */
.L_x_235:
[----:B------:R-:W-:Y:S01]  /*11c90*/  BSSY B0, `(.L_x_237) ;  /* 0x000002c000007945 */ /* 0x000fe20003800000 */
[----:B---3-5:R-:W-:Y:S02]  /*11ca0*/  PRMT R8, RZ, 0x7610, R8 ;  /* 0x00007610ff087816 */ /* 0x028fe40000000008 */
[----:B------:R-:W-:Y:S02]  /*11cb0*/  PRMT R10, RZ, 0x7610, R10 ;  /* 0x00007610ff0a7816 */ /* 0x000fe4000000000a */
[----:B------:R-:W-:Y:S02]  /*11cc0*/  PRMT R29, RZ, 0x7610, R29 ;  /* 0x00007610ff1d7816 */ /* 0x000fe4000000001d */
[----:B------:R-:W-:Y:S02]  /*11cd0*/  PRMT R6, RZ, 0x7610, R6 ;  /* 0x00007610ff067816 */ /* 0x000fe40000000006 */
[----:B------:R-:W-:Y:S02]  /*11ce0*/  PRMT R25, RZ, 0x7610, R25 ;  /* 0x00007610ff197816 */ /* 0x000fe40000000019 */
[----:B------:R-:W-:-:S02]  /*11cf0*/  PRMT R27, RZ, 0x7610, R27 ;  /* 0x00007610ff1b7816 */ /* 0x000fc4000000001b */
[----:B------:R-:W-:Y:S02]  /*11d00*/  PRMT R23, RZ, 0x7610, R23 ;  /* 0x00007610ff177816 */ /* 0x000fe40000000017 */
[----:B------:R-:W-:Y:S01]  /*11d10*/  PRMT R21, RZ, 0x7610, R21 ;  /* 0x00007610ff157816 */ /* 0x000fe20000000015 */
[----:B------:R-:W-:Y:S06]  /*11d20*/  @P0 BRA `(.L_x_238) ;  /* 0x0000000000880947 */ /* 0x000fec0003800000 */
[----:B-1----:R-:W-:Y:S01]  /*11d30*/  IMAD R17, R7, R19, R0 ;  /* 0x0000001307117224 */ /* 0x002fe200078e0200 */
[C---:B------:R-:W-:Y:S01]  /*11d40*/  ISETP.GE.AND P6, PT, R0.reuse, R7, PT ;  /* 0x000000070000720c */ /* 0x040fe20003fc6270 */
[C---:B------:R-:W-:Y:S01]  /*11d50*/  VIADD R6, R0.reuse, 0x1 ;  /* 0x0000000100067836 */ /* 0x040fe20000000000 */
[----:B------:R-:W-:Y:S01]  /*11d60*/  PRMT R21, RZ, 0x7610, R21 ;  /* 0x00007610ff157816 */ /* 0x000fe20000000015 */
[----:B------:R-:W-:Y:S01]  /*11d70*/  VIADD R8, R0, 0x3 ;  /* 0x0000000300087836 */ /* 0x000fe20000000000 */
[----:B0-----:R-:W-:Y:S02]  /*11d80*/  IADD3 R16, P5, R4, R17, RZ ;  /* 0x0000001104107210 */ /* 0x001fe40007fbe0ff */
[----:B------:R-:W-:Y:S02]  /*11d90*/  PRMT R23, RZ, 0x7610, R23 ;  /* 0x00007610ff177816 */ /* 0x000fe40000000017 */
[----:B------:R-:W-:Y:S02]  /*11da0*/  LEA.HI.X.SX32 R17, R17, R5, 0x1, P5 ;  /* 0x0000000511117211 */ /* 0x000fe400028f0eff */
[----:B------:R-:W-:Y:S01]  /*11db0*/  ISETP.GE.AND P5, PT, R6, R7, PT ;  /* 0x000000070600720c */ /* 0x000fe20003fa6270 */
[----:B------:R-:W-:-:S02]  /*11dc0*/  VIADD R6, R0, 0x2 ;  /* 0x0000000200067836 */ /* 0x000fc40000000000 */
[----:B------:R3:W5:Y:S03]  /*11dd0*/  @!P6 LDG.E.U8 R21, desc[UR4][R16.64] ;  /* 0x000000041015e981 */ /* 0x000766000c1e1100 */
[----:B------:R-:W-:-:S07]  /*11de0*/  ISETP.GE.AND P6, PT, R6, R7, PT ;  /* 0x000000070600720c */ /* 0x000fce0003fc6270 */
[----:B------:R3:W5:Y:S01]  /*11df0*/  @!P5 LDG.E.U8 R23, desc[UR4][R16.64+0x1] ;  /* 0x000001041017d981 */ /* 0x000762000c1e1100 */
[----:B------:R-:W-:Y:S01]  /*11e00*/  ISETP.GE.AND P5, PT, R8, R7, PT ;  /* 0x000000070800720c */ /* 0x000fe20003fa6270 */
[C---:B------:R-:W-:Y:S01]  /*11e10*/  VIADD R6, R0.reuse, 0x4 ;  /* 0x0000000400067836 */ /* 0x040fe20000000000 */
[----:B------:R-:W-:Y:S01]  /*11e20*/  PRMT R27, RZ, 0x7610, R27 ;  /* 0x00007610ff1b7816 */ /* 0x000fe2000000001b */
[----:B------:R-:W-:Y:S01]  /*11e30*/  VIADD R8, R0, 0x5 ;  /* 0x0000000500087836 */ /* 0x000fe20000000000 */
[----:B------:R-:W-:-:S04]  /*11e40*/  PRMT R25, RZ, 0x7610, R25 ;  /* 0x00007610ff197816 */ /* 0x000fc80000000019 */
[----:B------:R3:W5:Y:S01]  /*11e50*/  @!P6 LDG.E.U8 R27, desc[UR4][R16.64+0x2] ;  /* 0x00000204101be981 */ /* 0x000762000c1e1100 */
[----:B------:R-:W-:-:S04]  /*11e60*/  ISETP.GE.AND P6, PT, R6, R7, PT ;  /* 0x000000070600720c */ /* 0x000fc80003fc6270 */
        /* <DEDUP_REMOVED lines=9> */
[----:B------:R-:W-:Y:S02]  /*11f00*/  ISETP.GE.AND P5, PT, R10, R7, PT ;  /* 0x000000070a00720c */ /* 0x000fe40003fa6270 */
[----:B------:R-:W-:Y:S02]  /*11f10*/  PRMT R10, RZ, 0x7610, R10 ;  /* 0x00007610ff0a7816 */ /* 0x000fe4000000000a */
[----:B------:R-:W-:-:S04]  /*11f20*/  PRMT R8, RZ, 0x7610, R8 ;  /* 0x00007610ff087816 */ /* 0x000fc80000000008 */
[----:B------:R3:W5:Y:S05]  /*11f30*/  @!P6 LDG.E.U8 R10, desc[UR4][R16.64+0x6] ;  /* 0x00000604100ae981 */ /* 0x00076a000c1e1100 */
[----:B------:R3:W5:Y:S02]  /*11f40*/  @!P5 LDG.E.U8 R8, desc[UR4][R16.64+0x7] ;  /* 0x000007041008d981 */ /* 0x000764000c1e1100 */
.L_x_238:
[----:B------:R-:W-:Y:S05]  /*11f50*/  BSYNC B0 ;  /* 0x0000000000007941 */ /* 0x000fea0003800000 */
.L_x_237:
[----:B------:R-:W-:Y:S04]  /*11f60*/  BSSY B0, `(.L_x_239) ;  /* 0x000001c000007945 */ /* 0x000fe80003800000 */
[----:B------:R-:W-:Y:S05]  /*11f70*/  @P0 BRA `(.L_x_240) ;  /* 0x0000000000680947 */ /* 0x000fea0003800000 */
[C---:B------:R-:W-:Y:S01]  /*11f80*/  VIADD R12, R0.reuse, 0x1 ;  /* 0x00000001000c7836 */ /* 0x040fe20000000000 */
[C---:B------:R-:W-:Y:S01]  /*11f90*/  ISETP.GE.AND P5, PT, R0.reuse, R7, PT ;  /* 0x000000070000720c */ /* 0x040fe20003fa6270 */
[----:B------:R-:W-:Y:S02]  /*11fa0*/  IMAD R19, R7, R19, R0 ;  /* 0x0000001307137224 */ /* 0x000fe400078e0200 */
[----:B------:R-:W-:Y:S01]  /*11fb0*/  VIADD R14, R0, 0x4 ;  /* 0x00000004000e7836 */ /* 0x000fe20000000000 */
[----:B------:R-:W-:Y:S01]  /*11fc0*/  ISETP.GE.AND P6, PT, R12, R7, PT ;  /* 0x000000070c00720c */ /* 0x000fe20003fc6270 */
[----:B------:R-:W-:Y:S01]  /*11fd0*/  VIADD R12, R0, 0x2 ;  /* 0x00000002000c7836 */ /* 0x000fe20000000000 */
[----:B-123--:R-:W-:-:S04]  /*11fe0*/  IADD3 R16, P0, R2, R19, RZ ;  /* 0x0000001302107210 */ /* 0x00efc80007f1e0ff */
[----:B------:R-:W-:Y:S02]  /*11ff0*/  LEA.HI.X.SX32 R17, R19, R3, 0x1, P0 ;  /* 0x0000000313117211 */ /* 0x000fe400000f0eff */
[-C--:B------:R-:W-:Y:S01]  /*12000*/  ISETP.GE.AND P0, PT, R12, R7.reuse, PT ;  /* 0x000000070c00720c */ /* 0x080fe20003f06270 */
[----:B------:R-:W-:Y:S02]  /*12010*/  VIADD R12, R0, 0x3 ;  /* 0x00000003000c7836 */ /* 0x000fe40000000000 */
[----:B-----5:R4:W-:Y:S03]  /*12020*/  @!P5 STG.E.U8 desc[UR4][R16.64], R21 ;  /* 0x000000151000d986 */ /* 0x0209e6000c101104 */
[-C--:B------:R-:W-:Y:S01]  /*12030*/  ISETP.GE.AND P5, PT, R12, R7.reuse, PT ;  /* 0x000000070c00720c */ /* 0x080fe20003fa6270 */
[----:B------:R4:W-:Y:S01]  /*12040*/  @!P6 STG.E.U8 desc[UR4][R16.64+0x1], R23 ;  /* 0x000001171000e986 */ /* 0x0009e2000c101104 */
[----:B------:R-:W-:Y:S01]  /*12050*/  ISETP.GE.AND P6, PT, R14, R7, PT ;  /* 0x000000070e00720c */ /* 0x000fe20003fc6270 */
[----:B------:R-:W-:-:S02]  /*12060*/  VIADD R12, R0, 0x5 ;  /* 0x00000005000c7836 */ /* 0x000fc40000000000 */
[----:B------:R-:W-:Y:S02]  /*12070*/  VIADD R14, R0, 0x6 ;  /* 0x00000006000e7836 */ /* 0x000fe40000000000 */
[----:B------:R4:W-:Y:S01]  /*12080*/  @!P0 STG.E.U8 desc[UR4][R16.64+0x2], R27 ;  /* 0x0000021b10008986 */ /* 0x0009e2000c101104 */
[----:B------:R-:W-:Y:S01]  /*12090*/  ISETP.GE.AND P0, PT, R12, R7, PT ;  /* 0x000000070c00720c */ /* 0x000fe20003f06270 */
[----:B------:R-:W-:-:S04]  /*120a0*/  VIADD R12, R0, 0x7 ;  /* 0x00000007000c7836 */ /* 0x000fc80000000000 */
[----:B------:R4:W-:Y:S01]  /*120b0*/  @!P5 STG.E.U8 desc[UR4][R16.64+0x3], R25 ;  /* 0x000003191000d986 */ /* 0x0009e2000c101104 */
[----:B------:R-:W-:-:S03]  /*120c0*/  ISETP.GE.AND P5, PT, R14, R7, PT ;  /* 0x000000070e00720c */ /* 0x000fc60003fa6270 */
[----:B------:R4:W-:Y:S01]  /*120d0*/  @!P6 STG.E.U8 desc[UR4][R16.64+0x4], R6 ;  /* 0x000004061000e986 */ /* 0x0009e2000c101104 */
[----:B------:R-:W-:-:S03]  /*120e0*/  ISETP.GE.AND P6, PT, R12, R7, PT ;  /* 0x000000070c00720c */ /* 0x000fc60003fc6270 */
[----:B------:R4:W-:Y:S06]  /*120f0*/  @!P0 STG.E.U8 desc[UR4][R16.64+0x5], R29 ;  /* 0x0000051d10008986 */ /* 0x0009ec000c101104 */
[----:B------:R4:W-:Y:S04]  /*12100*/  @!P5 STG.E.U8 desc[UR4][R16.64+0x6], R10 ;  /* 0x0000060a1000d986 */ /* 0x0009e8000c101104 */
[----:B------:R4:W-:Y:S02]  /*12110*/  @!P6 STG.E.U8 desc[UR4][R16.64+0x7], R8 ;  /* 0x000007081000e986 */ /* 0x0009e4000c101104 */
.L_x_240:
[----:B------:R-:W-:Y:S05]  /*12120*/  BSYNC B0 ;  /* 0x0000000000007941 */ /* 0x000fea0003800000 */
.L_x_239:
[----:B------:R-:W-:Y:S01]  /*12130*/  BSSY B0, `(.L_x_241) ;  /* 0x000002c000007945 */ /* 0x000fe20003800000 */
[----:B----45:R-:W-:Y:S02]  /*12140*/  PRMT R29, RZ, 0x7610, R29 ;  /* 0x00007610ff1d7816 */ /* 0x030fe4000000001d */
        /* <DEDUP_REMOVED lines=8> */
[C---:B------:R-:W-:Y:S01]  /*121d0*/  VIADD R6, R0.reuse, 0x1 ;  /* 0x0000000100067836 */ /* 0x040fe20000000000 */
[C---:B------:R-:W-:Y:S01]  /*121e0*/  ISETP.GE.AND P5, PT, R0.reuse, R7, PT ;  /* 0x000000070000720c */ /* 0x040fe20003fa6270 */
[----:B-1-3--:R-:W-:Y:S01]  /*121f0*/  IMAD R17, R7, R11, R0 ;  /* 0x0000000b07117224 */ /* 0x00afe200078e0200 */
[----:B------:R-:W-:Y:S01]  /*12200*/  PRMT R19, RZ, 0x7610, R19 ;  /* 0x00007610ff137816 */ /* 0x000fe20000000013 */
[----:B------:R-:W-:Y:S01]  /*12210*/  VIADD R8, R0, 0x4 ;  /* 0x0000000400087836 */ /* 0x000fe20000000000 */
[----:B------:R-:W-:Y:S01]  /*12220*/  ISETP.GE.AND P6, PT, R6, R7, PT ;  /* 0x000000070600720c */ /* 0x000fe20003fc6270 */
[----:B------:R-:W-:Y:S01]  /*12230*/  VIADD R6, R0, 0x2 ;  /* 0x0000000200067836 */ /* 0x000fe20000000000 */
[----:B0-----:R-:W-:Y:S02]  /*12240*/  IADD3 R16, P0, R4, R17, RZ ;  /* 0x0000001104107210 */ /* 0x001fe40007f1e0ff */
[----:B------:R-:W-:Y:S02]  /*12250*/  PRMT R21, RZ, 0x7610, R21 ;  /* 0x00007610ff157816 */ /* 0x000fe40000000015 */
[----:B------:R-:W-:-:S02]  /*12260*/  LEA.HI.X.SX32 R17, R17, R5, 0x1, P0 ;  /* 0x0000000511117211 */ /* 0x000fc400000f0eff */
[-C--:B------:R-:W-:Y:S01]  /*12270*/  ISETP.GE.AND P0, PT, R6, R7.reuse, PT ;  /* 0x000000070600720c */ /* 0x080fe20003f06270 */
[----:B------:R-:W-:Y:S02]  /*12280*/  VIADD R6, R0, 0x3 ;  /* 0x0000000300067836 */ /* 0x000fe40000000000 */
[----:B------:R4:W5:Y:S01]  /*12290*/  @!P5 LDG.E.U8 R19, desc[UR4][R16.64] ;  /* 0x000000041013d981 */ /* 0x000962000c1e1100 */
[----:B------:R-:W-:Y:S02]  /*122a0*/  PRMT R25, RZ, 0x7610, R25 ;  /* 0x00007610ff197816 */ /* 0x000fe40000000019 */
[-C--:B------:R-:W-:Y:S01]  /*122b0*/  ISETP.GE.AND P5, PT, R6, R7.reuse, PT ;  /* 0x000000070600720c */ /* 0x080fe20003fa6270 */
[----:B------:R4:W5:Y:S01]  /*122c0*/  @!P6 LDG.E.U8 R21, desc[UR4][R16.64+0x1] ;  /* 0x000001041015e981 */ /* 0x000962000c1e1100 */
[-C--:B------:R-:W-:Y:S01]  /*122d0*/  ISETP.GE.AND P6, PT, R8, R7.reuse, PT ;  /* 0x000000070800720c */ /* 0x080fe20003fc6270 */
[C---:B------:R-:W-:Y:S01]  /*122e0*/  VIADD R6, R0.reuse, 0x5 ;  /* 0x0000000500067836 */ /* 0x040fe20000000000 */
[----:B------:R-:W-:Y:S01]  /*122f0*/  PRMT R27, RZ, 0x7610, R27 ;  /* 0x00007610ff1b7816 */ /* 0x000fe2000000001b */
[----:B------:R-:W-:Y:S01]  /*12300*/  VIADD R8, R0, 0x6 ;  /* 0x0000000600087836 */ /* 0x000fe20000000000 */
[----:B------:R-:W-:Y:S01]  /*12310*/  PRMT R23, RZ, 0x7610, R23 ;  /* 0x00007610ff177816 */ /* 0x000fe20000000017 */
[----:B------:R4:W5:Y:S01]  /*12320*/  @!P0 LDG.E.U8 R25, desc[UR4][R16.64+0x2] ;  /* 0x0000020410198981 */ /* 0x000962000c1e1100 */
[----:B------:R-:W-:Y:S01]  /*12330*/  ISETP.GE.AND P0, PT, R6, R7, PT ;  /* 0x000000070600720c */ /* 0x000fe20003f06270 */
[----:B------:R-:W-:-:S04]  /*12340*/  VIADD R6, R0, 0x7 ;  /* 0x0000000700067836 */ /* 0x000fc80000000000 */
[----:B------:R4:W5:Y:S01]  /*12350*/  @!P5 LDG.E.U8 R27, desc[UR4][R16.64+0x3] ;  /* 0x00000304101bd981 */ /* 0x000962000c1e1100 */
[----:B------:R-:W-:-:S03]  /*12360*/  ISETP.GE.AND P5, PT, R8, R7, PT ;  /* 0x000000070800720c */ /* 0x000fc60003fa6270 */
[----:B------:R4:W5:Y:S01]  /*12370*/  @!P6 LDG.E.U8 R23, desc[UR4][R16.64+0x4] ;  /* 0x000004041017e981 */ /* 0x000962000c1e1100 */
[----:B------:R-:W-:Y:S02]  /*12380*/  ISETP.GE.AND P6, PT, R6, R7, PT ;  /* 0x000000070600720c */ /* 0x000fe40003fc6270 */
[----:B------:R-:W-:Y:S02]  /*12390*/  PRMT R8, RZ, 0x7610, R8 ;  /* 0x00007610ff087816 */ /* 0x000fe40000000008 */
[----:B------:R-:W-:Y:S02]  /*123a0*/  PRMT R6, RZ, 0x7610, R6 ;  /* 0x00007610ff067816 */ /* 0x000fe40000000006 */
[----:B------:R-:W-:Y:S02]  /*123b0*/  PRMT R29, RZ, 0x7610, R29 ;  /* 0x00007610ff1d7816 */ /* 0x000fe4000000001d */
[----:B------:R4:W5:Y:S04]  /*123c0*/  @!P0 LDG.E.U8 R8, desc[UR4][R16.64+0x5] ;  /* 0x0000050410088981 */ /* 0x000968000c1e1100 */
[----:B------:R4:W5:Y:S04]  /*123d0*/  @!P5 LDG.E.U8 R6, desc[UR4][R16.64+0x6] ;  /* 0x000006041006d981 */ /* 0x000968000c1e1100 */
[----:B------:R4:W5:Y:S02]  /*123e0*/  @!P6 LDG.E.U8 R29, desc[UR4][R16.64+0x7] ;  /* 0x00000704101de981 */ /* 0x000964000c1e1100 */
.L_x_242:
[----:B------:R-:W-:Y:S05]  /*123f0*/  BSYNC B0 ;  /* 0x0000000000007941 */ /* 0x000fea0003800000 */
.L_x_241:
        /* <DEDUP_REMOVED lines=8> */
[----:B--2---:R-:W-:Y:S02]  /*12480*/  IADD3 R10, P1, R2, R11, RZ ;  /* 0x0000000b020a7210 */ /* 0x004fe40007f3e0ff */
[----:B------:R-:W-:Y:S01]  /*12490*/  ISETP.GE.AND P5, PT, R12, R7, PT ;  /* 0x000000070c00720c */ /* 0x000fe20003fa6270 */
[----:B------:R-:W-:Y:S01]  /*124a0*/  VIADD R12, R0, 0x4 ;  /* 0x00000004000c7836 */ /* 0x000fe20000000000 */
[----:B------:R-:W-:-:S02]  /*124b0*/  LEA.HI.X.SX32 R11, R11, R3, 0x1, P1 ;  /* 0x000000030b0b7211 */ /* 0x000fc400008f0eff */
[-C--:B------:R-:W-:Y:S01]  /*124c0*/  ISETP.GE.AND P1, PT, R14, R7.reuse, PT ;  /* 0x000000070e00720c */ /* 0x080fe20003f26270 */
[----:B------:R-:W-:Y:S02]  /*124d0*/  VIADD R14, R0, 0x5 ;  /* 0x00000005000e7836 */ /* 0x000fe40000000000 */
[----:B-----5:R2:W-:Y:S01]  /*124e0*/  @!P0 STG.E.U8 desc[UR4][R10.64], R19 ;  /* 0x000000130a008986 */ /* 0x0205e2000c101104 */
[-C--:B------:R-:W-:Y:S01]  /*124f0*/  ISETP.GE.AND P0, PT, R12, R7.reuse, PT ;  /* 0x000000070c00720c */ /* 0x080fe20003f06270 */
[----:B------:R-:W-:Y:S02]  /*12500*/  VIADD R12, R0, 0x6 ;  /* 0x00000006000c7836 */ /* 0x000fe40000000000 */
[----:B------:R2:W-:Y:S01]  /*12510*/  @!P6 STG.E.U8 desc[UR4][R10.64+0x1], R21 ;  /* 0x000001150a00e986 */ /* 0x0005e2000c101104 */
[-C--:B------:R-:W-:Y:S01]  /*12520*/  ISETP.GE.AND P6, PT, R14, R7.reuse, PT ;  /* 0x000000070e00720c */ /* 0x080fe20003fc6270 */
[----:B------:R-:W-:Y:S02]  /*12530*/  VIADD R14, R0, 0x7 ;  /* 0x00000007000e7836 */ /* 0x000fe40000000000 */
[----:B------:R2:W-:Y:S01]  /*12540*/  @!P5 STG.E.U8 desc[UR4][R10.64+0x2], R25 ;  /* 0x000002190a00d986 */ /* 0x0005e2000c101104 */
[----:B------:R-:W-:-:S03]  /*12550*/  ISETP.GE.AND P5, PT, R12, R7, PT ;  /* 0x000000070c00720c */ /* 0x000fc60003fa6270 */
[----:B------:R2:W-:Y:S01]  /*12560*/  @!P1 STG.E.U8 desc[UR4][R10.64+0x3], R27 ;  /* 0x0000031b0a009986 */ /* 0x0005e2000c101104 */
[----:B------:R-:W-:-:S03]  /*12570*/  ISETP.GE.AND P1, PT, R14, R7, PT ;  /* 0x000000070e00720c */ /* 0x000fc60003f26270 */
[----:B------:R2:W-:Y:S04]  /*12580*/  @!P0 STG.E.U8 desc[UR4][R10.64+0x4], R23 ;  /* 0x000004170a008986 */ /* 0x0005e8000c101104 */
[----:B------:R2:W-:Y:S04]  /*12590*/  @!P6 STG.E.U8 desc[UR4][R10.64+0x5], R8 ;  /* 0x000005080a00e986 */ /* 0x0005e8000c101104 */
[----:B------:R2:W-:Y:S04]  /*125a0*/  @!P5 STG.E.U8 desc[UR4][R10.64+0x6], R6 ;  /* 0x000006060a00d986 */ /* 0x0005e8000c101104 */
[----:B------:R2:W-:Y:S02]  /*125b0*/  @!P1 STG.E.U8 desc[UR4][R10.64+0x7], R29 ;  /* 0x0000071d0a009986 */ /* 0x0005e4000c101104 */
.L_x_244:
[----:B------:R-:W-:Y:S05]  /*125c0*/  BSYNC B0 ;  /* 0x0000000000007941 */ /* 0x000fea0003800000 */
.L_x_243:
[----:B------:R-:W-:Y:S01]  /*125d0*/  BSSY B0, `(.L_x_245) ;  /* 0x000002c000007945 */ /* 0x000fe20003800000 */
[----:B--2--5:R-:W-:Y:S02]  /*125e0*/  PRMT R25, RZ, 0x7610, R25 ;  /* 0x00007610ff197816 */ /* 0x024fe40000000019 */
[----:B------:R-:W-:Y:S02]  /*125f0*/  PRMT R27, RZ, 0x7610, R27 ;  /* 0x00007610ff1b7816 */ /* 0x000fe4000000001b */
[----:B------:R-:W-:Y:S02]  /*12600*/  PRMT R29, RZ, 0x7610, R29 ;  /* 0x00007610ff1d7816 */ /* 0x000fe4000000001d */
[----:B------:R-:W-:Y:S02]  /*12610*/  PRMT R6, RZ, 0x7610, R6 ;  /* 0x00007610ff067816 */ /* 0x000fe40000000006 */
[----:B------:R-:W-:Y:S02]  /*12620*/  PRMT R19, RZ, 0x7610, R19 ;  /* 0x00007610ff137816 */ /* 0x000fe40000000013 */
[----:B------:R-:W-:-:S02]  /*12630*/  PRMT R23, RZ, 0x7610, R23 ;  /* 0x00007610ff177816 */ /* 0x000fc40000000017 */
[----:B------:R-:W-:Y:S02]  /*12640*/  PRMT R21, RZ, 0x7610, R21 ;  /* 0x00007610ff157816 */ /* 0x000fe40000000015 */
[----:B-1-34-:R-:W-:Y:S01]  /*12650*/  PRMT R17, RZ, 0x7610, R17 ;  /* 0x00007610ff117816 */ /* 0x01afe20000000011 */
[----:B------:R-:W-:Y:S06]  /*12660*/  @P2 BRA `(.L_x_246) ;  /* 0x0000000000882947 */ /* 0x000fec0003800000 */
[C---:B------:R-:W-:Y:S01]  /*12670*/  VIADD R6, R0.reuse, 0x1 ;  /* 0x0000000100067836 */ /* 0x040fe20000000000 */
[C---:B------:R-:W-:Y:S01]  /*12680*/  ISETP.GE.AND P0, PT, R0.reuse, R7, PT ;  /* 0x000000070000720c */ /* 0x040fe20003f06270 */
[----:B------:R-:W-:Y:S01]  /*12690*/  IMAD R11, R7, R13, R0 ;  /* 0x0000000d070b7224 */ /* 0x000fe200078e0200 */
[----:B------:R-:W-:Y:S01]  /*126a0*/  PRMT R17, RZ, 0x7610, R17 ;  /* 0x00007610ff117816 */ /* 0x000fe20000000011 */
[----:B------:R-:W-:Y:S01]  /*126b0*/  VIADD R8, R0, 0x3 ;  /* 0x0000000300087836 */ /* 0x000fe20000000000 */
[----:B------:R-:W-:Y:S01]  /*126c0*/  ISETP.GE.AND P6, PT, R6, R7, PT ;  /* 0x000000070600720c */ /* 0x000fe20003fc6270 */
[----:B------:R-:W-:Y:S01]  /*126d0*/  VIADD R6, R0, 0x2 ;  /* 0x0000000200067836 */ /* 0x000fe20000000000 */
[----:B0-----:R-:W-:-:S04]  /*126e0*/  IADD3 R10, P1, R4, R11, RZ ;  /* 0x0000000b040a7210 */ /* 0x001fc80007f3e0ff */
[----:B------:R-:W-:Y:S02]  /*126f0*/  LEA.HI.X.SX32 R11, R11, R5, 0x1, P1 ;  /* 0x000000050b0b7211 */ /* 0x000fe400008f0eff */
[-C--:B------:R-:W-:Y:S01]  /*12700*/  ISETP.GE.AND P5, PT, R6, R7.reuse, PT ;  /* 0x000000070600720c */ /* 0x080fe20003fa6270 */
[----:B------:R-:W-:Y:S01]  /*12710*/  VIADD R6, R0, 0x4 ;  /* 0x0000000400067836 */ /* 0x000fe20000000000 */
[-C--:B------:R-:W-:Y:S01]  /*12720*/  ISETP.GE.AND P1, PT, R8, R7.reuse, PT ;  /* 0x000000070800720c */ /* 0x080fe20003f26270 */
[----:B------:R1:W5:Y:S01]  /*12730*/  @!P0 LDG.E.U8 R17, desc[UR4][R10.64] ;  /* 0x000000040a118981 */ /* 0x000362000c1e1100 */
[----:B------:R-:W-:Y:S01]  /*12740*/  PRMT R21, RZ, 0x7610, R21 ;  /* 0x00007610ff157816 */ /* 0x000fe20000000015 */
[----:B------:R-:W-:Y:S01]  /*12750*/  VIADD R8, R0, 0x6 ;  /* 0x0000000600087836 */ /* 0x000fe20000000000 */
[----:B------:R-:W-:Y:S01]  /*12760*/  ISETP.GE.AND P0, PT, R6, R7, PT ;  /* 0x000000070600720c */ /* 0x000fe20003f06270 */
[----:B------:R-:W-:Y:S01]  /*12770*/  VIADD R6, R0, 0x5 ;  /* 0x0000000500067836 */ /* 0x000fe20000000000 */
[----:B------:R-:W-:-:S02]  /*12780*/  PRMT R23, RZ, 0x7610, R23 ;  /* 0x00007610ff177816 */ /* 0x000fc40000000017 */
[----:B------:R-:W-:Y:S01]  /*12790*/  PRMT R19, RZ, 0x7610, R19 ;  /* 0x00007610ff137816 */ /* 0x000fe20000000013 */
[----:B------:R1:W5:Y:S01]  /*127a0*/  @!P6 LDG.E.U8 R21, desc[UR4][R10.64+0x1] ;  /* 0x000001040a15e981 */ /* 0x000362000c1e1100 */
[-C--:B------:R-:W-:Y:S01]  /*127b0*/  ISETP.GE.AND P6, PT, R6, R7.reuse, PT ;  /* 0x000000070600720c */ /* 0x080fe20003fc6270 */
[----:B------:R-:W-:Y:S02]  /*127c0*/  VIADD R6, R0, 0x7 ;  /* 0x0000000700067836 */ /* 0x000fe40000000000 */
        /* <DEDUP_REMOVED lines=8> */
[----:B------:R1:W5:Y:S04]  /*12850*/  @!P0 LDG.E.U8 R6, desc[UR4][R10.64+0x4] ;  /* 0x000004040a068981 */ /* 0x000368000c1e1100 */
[----:B------:R1:W5:Y:S04]  /*12860*/  @!P6 LDG.E.U8 R29, desc[UR4][R10.64+0x5] ;  /* 0x000005040a1de981 */ /* 0x000368000c1e1100 */
[----:B------:R1:W5:Y:S04]  /*12870*/  @!P5 LDG.E.U8 R27, desc[UR4][R10.64+0x6] ;  /* 0x000006040a1bd981 */ /* 0x000368000c1e1100 */
[----:B------:R1:W5:Y:S02]  /*12880*/  @!P1 LDG.E.U8 R25, desc[UR4][R10.64+0x7] ;  /* 0x000007040a199981 */ /* 0x000364000c1e1100 */
.L_x_246:
[----:B------:R-:W-:Y:S05]  /*12890*/  BSYNC B0 ;  /* 0x0000000000007941 */ /* 0x000fea0003800000 */
.L_x_245:
        /* <DEDUP_REMOVED lines=8> */
[----:B-1----:R-:W-:Y:S02]  /*12920*/  IADD3 R10, P2, R2, R13, RZ ;  /* 0x0000000d020a7210 */ /* 0x002fe40007f5e0ff */
[----:B------:R-:W-:Y:S01]  /*12930*/  ISETP.GE.AND P1, PT, R12, R7, PT ;  /* 0x000000070c00720c */ /* 0x000fe20003f26270 */
[----:B------:R-:W-:Y:S01]  /*12940*/  VIADD R12, R0, 0x4 ;  /* 0x00000004000c7836 */ /* 0x000fe20000000000 */
[----:B------:R-:W-:-:S02]  /*12950*/  LEA.HI.X.SX32 R11, R13, R3, 0x1, P2 ;  /* 0x000000030d0b7211 */ /* 0x000fc400010f0eff */
[-C--:B------:R-:W-:Y:S01]  /*12960*/  ISETP.GE.AND P2, PT, R8, R7.reuse, PT ;  /* 0x000000070800720c */ /* 0x080fe20003f46270 */
[----:B------:R-:W-:Y:S01]  /*12970*/  VIADD R8, R0, 0x5 ;  /* 0x0000000500087836 */ /* 0x000fe20000000000 */
[-C--:B------:R-:W-:Y:S01]  /*12980*/  ISETP.GE.AND P5, PT, R12, R7.reuse, PT ;  /* 0x000000070c00720c */ /* 0x080fe20003fa6270 */
[----:B-----5:R2:W-:Y:S01]  /*12990*/  @!P6 STG.E.U8 desc[UR4][R10.64], R17 ;  /* 0x000000110a00e986 */ /* 0x0205e2000c101104 */
[----:B------:R-:W-:Y:S02]  /*129a0*/  VIADD R12, R0, 0x6 ;  /* 0x00000006000c7836 */ /* 0x000fe40000000000 */
[-C--:B------:R-:W-:Y:S01]  /*129b0*/  ISETP.GE.AND P6, PT, R8, R7.reuse, PT ;  /* 0x000000070800720c */ /* 0x080fe20003fc6270 */
[----:B------:R-:W-:Y:S01]  /*129c0*/  VIADD R8, R0, 0x7 ;  /* 0x0000000700087836 */ /* 0x000fe20000000000 */
[----:B------:R2:W-:Y:S01]  /*129d0*/  @!P0 STG.E.U8 desc[UR4][R10.64+0x1], R21 ;  /* 0x000001150a008986 */ /* 0x0005e2000c101104 */
[----:B------:R-:W-:-:S03]  /*129e0*/  ISETP.GE.AND P0, PT, R12, R7, PT ;  /* 0x000000070c00720c */ /* 0x000fc60003f06270 */
[----:B------:R2:W-:Y:S01]  /*129f0*/  @!P1 STG.E.U8 desc[UR4][R10.64+0x2], R23 ;  /* 0x000002170a009986 */ /* 0x0005e2000c101104 */
[----:B------:R-:W-:-:S03]  /*12a00*/  ISETP.GE.AND P1, PT, R8, R7, PT ;  /* 0x000000070800720c */ /* 0x000fc60003f26270 */
[----:B------:R2:W-:Y:S04]  /*12a10*/  @!P2 STG.E.U8 desc[UR4][R10.64+0x3], R19 ;  /* 0x000003130a00a986 */ /* 0x0005e8000c101104 */
[----:B------:R2:W-:Y:S04]  /*12a20*/  @!P5 STG.E.U8 desc[UR4][R10.64+0x4], R6 ;  /* 0x000004060a00d986 */ /* 0x0005e8000c101104 */
[----:B------:R2:W-:Y:S04]  /*12a30*/  @!P6 STG.E.U8 desc[UR4][R10.64+0x5], R29 ;  /* 0x0000051d0a00e986 */ /* 0x0005e8000c101104 */
[----:B------:R2:W-:Y:S04]  /*12a40*/  @!P0 STG.E.U8 desc[UR4][R10.64+0x6], R27 ;  /* 0x0000061b0a008986 */ /* 0x0005e8000c101104 */
[----:B------:R2:W-:Y:S02]  /*12a50*/  @!P1 STG.E.U8 desc[UR4][R10.64+0x7], R25 ;  /* 0x000007190a009986 */ /* 0x0005e4000c101104 */
.L_x_248:
[----:B------:R-:W-:Y:S05]  /*12a60*/  BSYNC B0 ;  /* 0x0000000000007941 */ /* 0x000fea0003800000 */
.L_x_247:
        /* <DEDUP_REMOVED lines=13> */
[----:B-1----:R-:W-:Y:S01]  /*12b40*/  IMAD R11, R7, R15, R0 ;  /* 0x0000000f070b7224 */ /* 0x002fe200078e0200 */
[----:B------:R-:W-:Y:S01]  /*12b50*/  PRMT R17, RZ, 0x7610, R17 ;  /* 0x00007610ff117816 */ /* 0x000fe20000000011 */
[----:B------:R-:W-:Y:S01]  /*12b60*/  VIADD R12, R0, 0x3 ;  /* 0x00000003000c7836 */ /* 0x000fe20000000000 */
[----:B------:R-:W-:Y:S01]  /*12b70*/  ISETP.GE.AND P0, PT, R8, R7, PT ;  /* 0x000000070800720c */ /* 0x000fe20003f06270 */
[----:B------:R-:W-:Y:S01]  /*12b80*/  VIADD R8, R0, 0x2 ;  /* 0x0000000200087836 */ /* 0x000fe20000000000 */
[----:B0-----:R-:W-:Y:S01]  /*12b90*/  IADD3 R10, P5, R4, R11, RZ ;  /* 0x0000000b040a7210 */ /* 0x001fe20007fbe0ff */
[----:B------:R-:W-:Y:S01]  /*12ba0*/  VIADD R14, R0, 0x4 ;  /* 0x00000004000e7836 */ /* 0x000fe20000000000 */
[----:B------:R-:W-:Y:S02]  /*12bb0*/  PRMT R19, RZ, 0x7610, R19 ;  /* 0x00007610ff137816 */ /* 0x000fe40000000013 */
[----:B------:R-:W-:Y:S01]  /*12bc0*/  ISETP.GE.AND P1, PT, R8, R7, PT ;  /* 0x000000070800720c */ /* 0x000fe20003f26270 */
[----:B------:R-:W-:Y:S01]  /*12bd0*/  VIADD R8, R0, 0x5 ;  /* 0x0000000500087836 */ /* 0x000fe20000000000 */
[----:B------:R-:W-:-:S02]  /*12be0*/  LEA.HI.X.SX32 R11, R11, R5, 0x1, P5 ;  /* 0x000000050b0b7211 */ /* 0x000fc400028f0eff */
[----:B------:R-:W-:Y:S02]  /*12bf0*/  PRMT R13, RZ, 0x7610, R13 ;  /* 0x00007610ff0d7816 */ /* 0x000fe4000000000d */
[-C--:B------:R-:W-:Y:S01]  /*12c00*/  ISETP.GE.AND P2, PT, R12, R7.reuse, PT ;  /* 0x000000070c00720c */ /* 0x080fe20003f46270 */
[----:B------:R2:W5:Y:S01]  /*12c10*/  @!P6 LDG.E.U8 R17, desc[UR4][R10.64] ;  /* 0x000000040a11e981 */ /* 0x000562000c1e1100 */
[-C--:B------:R-:W-:Y:S01]  /*12c20*/  ISETP.GE.AND P6, PT, R8, R7.reuse, PT ;  /* 0x000000070800720c */ /* 0x080fe20003fc6270 */
[----:B------:R-:W-:Y:S01]  /*12c30*/  VIADD R12, R0, 0x6 ;  /* 0x00000006000c7836 */ /* 0x000fe20000000000 */
[-C--:B------:R-:W-:Y:S01]  /*12c40*/  ISETP.GE.AND P5, PT, R14, R7.reuse, PT ;  /* 0x000000070e00720c */ /* 0x080fe20003fa6270 */
[----:B------:R-:W-:Y:S01]  /*12c50*/  VIADD R8, R0, 0x7 ;  /* 0x0000000700087836 */ /* 0x000fe20000000000 */
[----:B------:R2:W5:Y:S02]  /*12c60*/  @!P0 LDG.E.U8 R19, desc[UR4][R10.64+0x1] ;  /* 0x000001040a138981 */ /* 0x000564000c1e1100 */
[----:B------:R-:W-:-:S02]  /*12c70*/  ISETP.GE.AND P0, PT, R12, R7, PT ;  /* 0x000000070c00720c */ /* 0x000fc40003f06270 */
[----:B------:R2:W5:Y:S01]  /*12c80*/  @!P1 LDG.E.U8 R13, desc[UR4][R10.64+0x2] ;  /* 0x000002040a0d9981 */ /* 0x000562000c1e1100 */
[----:B------:R-:W-:Y:S02]  /*12c90*/  ISETP.GE.AND P1, PT, R8, R7, PT ;  /* 0x000000070800720c */ /* 0x000fe40003f26270 */
[----:B------:R-:W-:Y:S02]  /*12ca0*/  PRMT R29, RZ, 0x7610, R29 ;  /* 0x00007610ff1d7816 */ /* 0x000fe4000000001d */
[----:B------:R-:W-:Y:S02]  /*12cb0*/  PRMT R27, RZ, 0x7610, R27 ;  /* 0x00007610ff1b7816 */ /* 0x000fe4000000001b */
[----:B------:R-:W-:Y:S02]  /*12cc0*/  PRMT R25, RZ, 0x7610, R25 ;  /* 0x00007610ff197816 */ /* 0x000fe40000000019 */
[----:B------:R-:W-:Y:S01]  /*12cd0*/  PRMT R23, RZ, 0x7610, R23 ;  /* 0x00007610ff177816 */ /* 0x000fe20000000017 */
[----:B------:R2:W5:Y:S01]  /*12ce0*/  @!P2 LDG.E.U8 R29, desc[UR4][R10.64+0x3] ;  /* 0x000003040a1da981 */ /* 0x000562000c1e1100 */
[----:B------:R-:W-:-:S03]  /*12cf0*/  PRMT R21, RZ, 0x7610, R21 ;  /* 0x00007610ff157816 */ /* 0x000fc60000000015 */
[----:B------:R2:W5:Y:S04]  /*12d00*/  @!P5 LDG.E.U8 R27, desc[UR4][R10.64+0x4] ;  /* 0x000004040a1bd981 */ /* 0x000568000c1e1100 */
[----:B------:R2:W5:Y:S04]  /*12d10*/  @!P6 LDG.E.U8 R25, desc[UR4][R10.64+0x5] ;  /* 0x000005040a19e981 */ /* 0x000568000c1e1100 */
[----:B------:R2:W5:Y:S04]  /*12d20*/  @!P0 LDG.E.U8 R23, desc[UR4][R10.64+0x6] ;  /* 0x000006040a178981 */ /* 0x000568000c1e1100 */
[----:B------:R2:W5:Y:S02]  /*12d30*/  @!P1 LDG.E.U8 R21, desc[UR4][R10.64+0x7] ;  /* 0x000007040a159981 */ /* 0x000564000c1e1100 */
.L_x_250:
[----:B------:R-:W-:Y:S05]  /*12d40*/  BSYNC B0 ;  /* 0x0000000000007941 */ /* 0x000fea0003800000 */
.L_x_249:
[----:B------:R-:W-:Y:S04]  /*12d50*/  BSSY B0, `(.L_x_251) ;  /* 0x000001c000007945 */ /* 0x000fe80003800000 */
[----:B------:R-:W-:Y:S05]  /*12d60*/  @P3 BRA `(.L_x_252) ;  /* 0x0000000000683947 */ /* 0x000fea0003800000 */
[C---:B------:R-:W-:Y:S01]  /*12d70*/  VIADD R8, R0.reuse, 0x1 ;  /* 0x0000000100087836 */ /* 0x040fe20000000000 */
[C---:B------:R-:W-:Y:S01]  /*12d80*/  ISETP.GE.AND P6, PT, R0.reuse, R7, PT ;  /* 0x000000070000720c */ /* 0x040fe20003fc6270 */
[----:B-12---:R-:W-:Y:S02]  /*12d90*/  VIADD R10, R0, 0x2 ;  /* 0x00000002000a7836 */ /* 0x006fe40000000000 */
[----:B------:R-:W-:Y:S01]  /*12da0*/  IMAD R15, R7, R15, R0 ;  /* 0x0000000f070f7224 */ /* 0x000fe200078e0200 */
[-C--:B------:R-:W-:Y:S01]  /*12db0*/  ISETP.GE.AND P5, PT, R8, R7.reuse, PT ;  /* 0x000000070800720c */ /* 0x080fe20003fa6270 */
[----:B------:R-:W-:Y:S01]  /*12dc0*/  VIADD R8, R0, 0x3 ;  /* 0x0000000300087836 */ /* 0x000fe20000000000 */
[----:B------:R-:W-:Y:S01]  /*12dd0*/  ISETP.GE.AND P0, PT, R10, R7, PT ;  /* 0x000000070a00720c */ /* 0x000fe20003f06270 */
[----:B------:R-:W-:Y:S01]  /*12de0*/  VIADD R12, R0, 0x4 ;  /* 0x00000004000c7836 */ /* 0x000fe20000000000 */
[----:B------:R-:W-:Y:S01]  /*12df0*/  IADD3 R10, P1, R2, R15, RZ ;  /* 0x0000000f020a7210 */ /* 0x000fe20007f3e0ff */
        /* <DEDUP_REMOVED lines=8> */
[----:B------:R-:W-:-:S03]  /*12e80*/  ISETP.GE.AND P6, PT, R8, R7, PT ;  /* 0x000000070800720c */ /* 0x000fc60003fc6270 */
[----:B------:R3:W-:Y:S01]  /*12e90*/  @!P5 STG.E.U8 desc[UR4][R10.64+0x1], R19 ;  /* 0x000001130a00d986 */ /* 0x0007e2000c101104 */
[----:B------:R-:W-:-:S03]  /*12ea0*/  ISETP.GE.AND P5, PT, R12, R7, PT ;  /* 0x000000070c00720c */ /* 0x000fc60003fa6270 */
[----:B------:R3:W-:Y:S04]  /*12eb0*/  @!P0 STG.E.U8 desc[UR4][R10.64+0x2], R13 ;  /* 0x0000020d0a008986 */ /* 0x0007e8000c101104 */
[----:B------:R3:W-:Y:S04]  /*12ec0*/  @!P3 STG.E.U8 desc[UR4][R10.64+0x3], R29 ;  /* 0x0000031d0a00b986 */ /* 0x0007e8000c101104 */
[----:B------:R3:W-:Y:S04]  /*12ed0*/  @!P2 STG.E.U8 desc[UR4][R10.64+0x4], R27 ;  /* 0x0000041b0a00a986 */ /* 0x0007e8000c101104 */
[----:B------:R3:W-:Y:S04]  /*12ee0*/  @!P1 STG.E.U8 desc[UR4][R10.64+0x5], R25 ;  /* 0x000005190a009986 */ /* 0x0007e8000c101104 */
[----:B------:R3:W-:Y:S04]  /*12ef0*/  @!P6 STG.E.U8 desc[UR4][R10.64+0x6], R23 ;  /* 0x000006170a00e986 */ /* 0x0007e8000c101104 */
[----:B------:R3:W-:Y:S02]  /*12f00*/  @!P5 STG.E.U8 desc[UR4][R10.64+0x7], R21 ;  /* 0x000007150a00d986 */ /* 0x0007e4000c101104 */
.L_x_252:
[----:B------:R-:W-:Y:S05]  /*12f10*/  BSYNC B0 ;  /* 0x0000000000007941 */ /* 0x000fea0003800000 */
.L_x_251:
[----:B------:R-:W-:Y:S01]  /*12f20*/  BSSY B0, `(.L_x_253) ;  /* 0x000002b000007945 */ /* 0x000fe20003800000 */
[----:B-123--:R-:W-:Y:S02]  /*12f30*/  PRMT R11, RZ, 0x7610, R11 ;  /* 0x00007610ff0b7816 */ /* 0x00efe4000000000b */
[----:B-----5:R-:W-:Y:S02]  /*12f40*/  PRMT R13, RZ, 0x7610, R13 ;  /* 0x00007610ff0d7816 */ /* 0x020fe4000000000d */
[----:B------:R-:W-:Y:S02]  /*12f50*/  PRMT R15, RZ, 0x7610, R15 ;  /* 0x00007610ff0f7816 */ /* 0x000fe4000000000f */
[----:B------:R-:W-:Y:S02]  /*12f60*/  PRMT R17, RZ, 0x7610, R17 ;  /* 0x00007610ff117816 */ /* 0x000fe40000000011 */
[----:B------:R-:W-:Y:S02]  /*12f70*/  PRMT R19, RZ, 0x7610, R19 ;  /* 0x00007610ff137816 */ /* 0x000fe40000000013 */
[----:B------:R-:W-:-:S02]  /*12f80*/  PRMT R21, RZ, 0x7610, R21 ;  /* 0x00007610ff157816 */ /* 0x000fc40000000015 */
        /* <DEDUP_REMOVED lines=36> */
.L_x_254:
[----:B------:R-:W-:Y:S05]  /*131d0*/  BSYNC B0 ;  /* 0x0000000000007941 */ /* 0x000fea0003800000 */
.L_x_253:
[----:B------:R-:W-:Y:S05]  /*131e0*/  @P4 EXIT ;  /* 0x000000000000494d */ /* 0x000fea0003800000 */
[----:B------:R-:W-:Y:S01]  /*131f0*/  IMAD R9, R7, R9, R0 ;  /* 0x0000000907097224 */ /* 0x000fe200078e0200 */
[C---:B------:R-:W-:Y:S01]  /*13200*/  ISETP.GE.AND P1, PT, R0.reuse, R7, PT ;  /* 0x000000070000720c */ /* 0x040fe20003f26270 */
[C---:B01----:R-:W-:Y:S02]  /*13210*/  VIADD R4, R0.reuse, 0x1 ;  /* 0x0000000100047836 */ /* 0x043fe40000000000 */
[----:B------:R-:W-:Y:S01]  /*13220*/  VIADD R8, R0, 0x2 ;  /* 0x0000000200087836 */ /* 0x000fe20000000000 */
[----:B------:R-:W-:Y:S01]  /*13230*/  IADD3 R2, P6, R2, R9, RZ ;  /* 0x0000000902027210 */ /* 0x000fe20007fde0ff */
[----:B------:R-:W-:Y:S01]  /*13240*/  VIADD R10, R0, 0x3 ;  /* 0x00000003000a7836 */ /* 0x000fe20000000000 */
[-C--:B------:R-:W-:Y:S01]  /*13250*/  ISETP.GE.AND P0, PT, R4, R7.reuse, PT ;  /* 0x000000070400720c */ /* 0x080fe20003f06270 */
[----:B------:R-:W-:Y:S01]  /*13260*/  VIADD R4, R0, 0x4 ;  /* 0x0000000400047836 */ /* 0x000fe20000000000 */
[-C--:B------:R-:W-:Y:S01]  /*13270*/  ISETP.GE.AND P2, PT, R8, R7.reuse, PT ;  /* 0x000000070800720c */ /* 0x080fe20003f46270 */
[----:B------:R-:W-:Y:S01]  /*13280*/  VIADD R8, R0, 0x5 ;  /* 0x0000000500087836 */ /* 0x000fe20000000000 */
[----:B------:R-:W-:Y:S01]  /*13290*/  ISETP.GE.AND P3, PT, R10, R7, PT ;  /* 0x000000070a00720c */ /* 0x000fe20003f66270 */
[C---:B------:R-:W-:Y:S01]  /*132a0*/  VIADD R10, R0.reuse, 0x6 ;  /* 0x00000006000a7836 */ /* 0x040fe20000000000 */
[----:B------:R-:W-:Y:S01]  /*132b0*/  LEA.HI.X.SX32 R3, R9, R3, 0x1, P6 ;  /* 0x0000000309037211 */ /* 0x000fe200030f0eff */
[----:B------:R-:W-:Y:S01]  /*132c0*/  VIADD R0, R0, 0x7 ;  /* 0x0000000700007836 */ /* 0x000fe20000000000 */
[----:B------:R-:W-:-:S02]  /*132d0*/  ISETP.GE.AND P4, PT, R4, R7, PT ;  /* 0x000000070400720c */ /* 0x000fc40003f86270 */
        /* <DEDUP_REMOVED lines=9> */
[----:B------:R0:W-:Y:S01]  /*13370*/  @!P6 STG.E.U8 desc[UR4][R2.64+0x6], R11 ;  /* 0x0000060b0200e986 */ /* 0x0001e2000c101104 */
[----:B------:R-:W-:Y:S05]  /*13380*/  @P1 EXIT ;  /* 0x000000000000194d */ /* 0x000fea0003800000 */
[----:B------:R-:W-:Y:S01]  /*13390*/  STG.E.U8 desc[UR4][R2.64+0x7], R6 ;  /* 0x0000070602007986 */ /* 0x000fe2000c101104 */
[----:B------:R-:W-:Y:S05]  /*133a0*/  EXIT ;  /* 0x000000000000794d */ /* 0x000fea0003800000 */
.L_x_255:
[----:B------:R-:W-:-:S00]  /*133b0*/  BRA `(.L_x_255) ;  /* 0xfffffffc00fc7947 */ /* 0x000fc0000383ffff */
[----:B------:R-:W-:-:S00]  /*133c0*/  NOP ;  /* 0x0000000000007918 */ /* 0x000fc00000000000 */
        /* <DEDUP_REMOVED lines=11> */
.L_x_3512:


//--------------------- .text._ZN18transformer_engine43_GLOBAL__N__bafe6ae4_10_padding_cu_3a96c89422multi_unpadding_kernelILi8E13__nv_fp8_e5m2EEvNS0_16MultiPaddingArgsE --------------------------
	.section	.text._ZN18transformer_engine43_GLOBAL__N__bafe6ae4_10_padding_cu_3a96c89422multi_unpadding_kernelILi8E13__nv_fp8_e5m2EEvNS0_16MultiPaddingArgsE,"ax",@progbits
	.align	128
.text._ZN18transformer_engine43_GLOBAL__N__bafe6ae4_10_padding_cu_3a96c89422multi_unpadding_kernelILi8E13__nv_fp8_e5m2EEvNS0_16MultiPaddingArgsE:
        .type           _ZN18transformer_engine43_GLOBAL__N__bafe6ae4_10_padding_cu_3a96c89422multi_unpadding_kernelILi8E13__nv_fp8_e5m2EEvNS0_16MultiPaddingArgsE,@function
        .size           _ZN18transformer_engine43_GLOBAL__N__bafe6ae4_10_padding_cu_3a96c89422multi_unpadding_kernelILi8E13__nv_fp8_e5m2EEvNS0_16MultiPaddingArgsE,(.L_x_3513 - _ZN18transformer_engine43_GLOBAL__N__bafe6ae4_10_padding_cu_3a96c89422multi_unpadding_kernelILi8E13__nv_fp8_e5m2EEvNS0_16MultiPaddingArgsE)
        .other          _ZN18transformer_engine43_GLOBAL__N__bafe6ae4_10_padding_cu_3a96c89422multi_unpadding_kernelILi8E13__nv_fp8_e5m2EEvNS0_16MultiPaddingArgsE,@"STO_CUDA_ENTRY STV_DEFAULT"
_ZN18transformer_engine43_GLOBAL__N__bafe6ae4_10_padding_cu_3a96c89422multi_unpadding_kernelILi8E13__nv_fp8_e5m2EEvNS0_16MultiPaddingArgsE:
[----:B------:R-:W-:Y:S01]  /*0000*/  LDC R1, c[0x0][0x28] ;  /* 0x00000a00ff017b82 */ /* 0x000fe20000000800 */
[----:B------:R-:W0:Y:S07]  /*0010*/  S2R R4, SR_TID.X ;  /* 0x0000000000047919 */ /* 0x000e2e0000002100 */
[----:B------:R-:W1:Y:S01]  /*0020*/  S2UR UR4, SR_CTAID.X ;  /* 0x00000000000479c3 */ /* 0x000e620000002500 */
[----:B------:R-:W-:Y:S02]  /*0030*/  IMAD.MOV.U32 R0, RZ, RZ, RZ ;  /* 0x000000ffff007224 */ /* 0x000fe400078e00ff */
[----:B------:R-:W-:Y:S01]  /*0040*/  IMAD.MOV.U32 R5, RZ, RZ, 0x700 ;  /* 0x00000700ff057424 */ /* 0x000fe200078e00ff */
[----:B0-----:R-:W-:-:S04]  /*0050*/  SHF.R.S32.HI R3, RZ, 0x1f, R4 ;  /* 0x0000001fff037819 */ /* 0x001fc80000011404 */
[----:B------:R-:W-:-:S04]  /*0060*/  LEA.HI R3, R3, R4, RZ, 0x5 ;  /* 0x0000000403037211 */ /* 0x000fc800078f28ff */
[----:B------:R-:W-:-:S05]  /*0070*/  LOP3.LUT R2, R3, 0xffffffe0, RZ, 0xc0, !PT ;  /* 0xffffffe003027812 */ /* 0x000fca00078ec0ff */
[----:B-1----:R-:W-:-:S07]  /*0080*/  IMAD.IADD R2, R4, 0x1, -R2 ;  /* 0x0000000104027824 */ /* 0x002fce00078e0a02 */
.L_x_256:
[----:B------:R-:W-:Y:S02]  /*0090*/  IMAD.MOV.U32 R4, RZ, RZ, R0 ;  /* 0x000000ffff047224 */ /* 0x000fe400078e0000 */
[----:B------:R-:W-:-:S04]  /*00a0*/  VIADD R0, R0, 0x1 ;  /* 0x0000000100007836 */ /* 0x000fc80000000000 */
[----:B------:R-:W-:-:S04]  /*00b0*/  IMAD R6, R0, 0x4, R5 ;  /* 0x0000000400067824 */ /* 0x000fc800078e0205 */
[----:B------:R-:W0:Y:S02]  /*00c0*/  LDC R7, c[0x0][R6+0x210] ;  /* 0x0000840006077b82 */ /* 0x000e240000000800 */
[----:B0-----:R-:W-:-:S13]  /*00d0*/  ISETP.GT.AND P0, PT, R7, UR4, PT ;  /* 0x0000000407007c0c */ /* 0x001fda000bf04270 */
[----:B------:R-:W-:Y:S05]  /*00e0*/  @!P0 BRA `(.L_x_256) ;  /* 0xfffffffc00e88947 */ /* 0x000fea000383ffff */
[----:B------:R0:W1:Y:S01]  /*00f0*/  LDC R0, c[0x0][R6+0x10c] ;  /* 0x0000430006007b82 */ /* 0x0000620000000800 */
[----:B------:R-:W-:Y:S01]  /*0100*/  SHF.R.S32.HI R3, RZ, 0x5, R3 ;  /* 0x00000005ff037819 */ /* 0x000fe20000011403 */
[----:B------:R-:W-:Y:S06]  /*0110*/  BSSY B0, `(.L_x_257) ;  /* 0x0000053000007945 */ /* 0x000fec0003800000 */
[----:B------:R0:W2:Y:S08]  /*0120*/  LDC R7, c[0x0][R6+0x20c] ;  /* 0x0000830006077b82 */ /* 0x0000b00000000800 */
[----:B0-----:R-:W0:Y:S01]  /*0130*/  LDC R6, c[0x0][R6+-0xf4] ;  /* 0x003fc30006067b82 */ /* 0x001e220000000800 */
[----:B-1----:R-:W-:-:S05]  /*0140*/  VIADD R5, R0, 0xff ;  /* 0x000000ff00057836 */ /* 0x002fca0000000000 */
[----:B------:R-:W-:Y:S02]  /*0150*/  SHF.R.S32.HI R8, RZ, 0x1f, R5 ;  /* 0x0000001fff087819 */ /* 0x000fe40000011405 */
[----:B--2---:R-:W-:Y:S01]  /*0160*/  IADD3 R16, -R7, UR4, RZ ;  /* 0x0000000407107c10 */ /* 0x004fe2000fffe1ff */
[----:B------:R-:W-:Y:S01]  /*0170*/  ULDC.64 UR4, c[0x0][0x208] ;  /* 0x0000820000047ab9 */ /* 0x000fe20000000a00 */
[----:B------:R-:W-:Y:S02]  /*0180*/  LEA.HI R5, R8, R5, RZ, 0x8 ;  /* 0x0000000508057211 */ /* 0x000fe400078f40ff */
[----:B------:R-:W-:Y:S02]  /*0190*/  IABS R14, R16 ;  /* 0x00000010000e7213 */ /* 0x000fe40000000000 */
[----:B------:R-:W-:-:S04]  /*01a0*/  SHF.R.S32.HI R5, RZ, 0x8, R5 ;  /* 0x00000008ff057819 */ /* 0x000fc80000011405 */
[----:B------:R-:W-:-:S04]  /*01b0*/  IABS R12, R5 ;  /* 0x00000005000c7213 */ /* 0x000fc80000000000 */
[----:B------:R-:W1:Y:S08]  /*01c0*/  I2F.RP R10, R12 ;  /* 0x0000000c000a7306 */ /* 0x000e700000209400 */
[----:B-1----:R-:W1:Y:S02]  /*01d0*/  MUFU.RCP R10, R10 ;  /* 0x0000000a000a7308 */ /* 0x002e640000001000 */
[----:B-1----:R-:W-:-:S06]  /*01e0*/  VIADD R8, R10, 0xffffffe ;  /* 0x0ffffffe0a087836 */ /* 0x002fcc0000000000 */
[----:B------:R1:W2:Y:S02]  /*01f0*/  F2I.FTZ.U32.TRUNC.NTZ R9, R8 ;  /* 0x0000000800097305 */ /* 0x0002a4000021f000 */
[----:B-1----:R-:W-:Y:S02]  /*0200*/  IMAD.MOV.U32 R8, RZ, RZ, RZ ;  /* 0x000000ffff087224 */ /* 0x002fe400078e00ff */
[----:B--2---:R-:W-:-:S04]  /*0210*/  IMAD.MOV R11, RZ, RZ, -R9 ;  /* 0x000000ffff0b7224 */ /* 0x004fc800078e0a09 */
        /* <DEDUP_REMOVED lines=13> */
[----:B------:R-:W-:-:S07]  /*02f0*/  ISETP.GE.AND P2, PT, R7, RZ, PT ;  /* 0x000000ff0700720c */ /* 0x000fce0003f46270 */
[----:B------:R-:W-:-:S06]  /*0300*/  @P0 VIADD R9, R9, 0x1 ;  /* 0x0000000109090836 */ /* 0x000fcc0000000000 */
[----:B------:R-:W-:Y:S01]  /*0310*/  @!P2 IMAD.MOV R9, RZ, RZ, -R9 ;  /* 0x000000ffff09a224 */ /* 0x000fe200078e0a09 */
[----:B------:R-:W-:-:S05]  /*0320*/  @!P1 LOP3.LUT R9, RZ, R5, RZ, 0x33, !PT ;  /* 0x00000005ff099212 */ /* 0x000fca00078e33ff */
[----:B------:R-:W-:Y:S02]  /*0330*/  IMAD.MOV R8, RZ, RZ, -R9 ;  /* 0x000000ffff087224 */ /* 0x000fe400078e0a09 */
[----:B------:R-:W-:Y:S02]  /*0340*/  IMAD R9, R9, 0x20, R3 ;  /* 0x0000002009097824 */ /* 0x000fe400078e0203 */
[----:B------:R-:W-:Y:S02]  /*0350*/  IMAD R7, R5, R8, R16 ;  /* 0x0000000805077224 */ /* 0x000fe400078e0210 */
[----:B------:R-:W-:Y:S02]  /*0360*/  IMAD.SHL.U32 R9, R9, 0x8, RZ ;  /* 0x0000000809097824 */ /* 0x000fe400078e00ff */
[----:B------:R-:W-:Y:S02]  /*0370*/  IMAD.SHL.U32 R8, R4, 0x8, RZ ;  /* 0x0000000804087824 */ /* 0x000fe400078e00ff */
[----:B------:R-:W-:Y:S01]  /*0380*/  IMAD R11, R7, 0x20, R2 ;  /* 0x00000020070b7824 */ /* 0x000fe200078e0202 */
[C---:B0-----:R-:W-:Y:S01]  /*0390*/  ISETP.GE.AND P1, PT, R9.reuse, R6, PT ;  /* 0x000000060900720c */ /* 0x041fe20003f26270 */
[----:B------:R-:W-:Y:S01]  /*03a0*/  VIADD R15, R9, 0x1 ;  /* 0x00000001090f7836 */ /* 0x000fe20000000000 */
[----:B------:R-:W-:Y:S01]  /*03b0*/  F2FP.SATFINITE.E5M2.F32.PACK_AB_MERGE_C R7, RZ, RZ, RZ ;  /* 0x000000ffff07723e */ /* 0x000fe200048060ff */
[----:B------:R0:W1:Y:S01]  /*03c0*/  LDC.64 R4, c[0x0][R8+0x410] ;  /* 0x0001040008047b82 */ /* 0x0000620000000a00 */
[----:B------:R-:W-:-:S02]  /*03d0*/  IMAD.SHL.U32 R11, R11, 0x8, RZ ;  /* 0x000000080b0b7824 */ /* 0x000fc400078e00ff */
[C---:B------:R-:W-:Y:S02]  /*03e0*/  PRMT R19, R7.reuse, 0x7610, R19 ;  /* 0x0000761007137816 */ /* 0x040fe40000000013 */
[C---:B------:R-:W-:Y:S02]  /*03f0*/  PRMT R17, R7.reuse, 0x7610, R17 ;  /* 0x0000761007117816 */ /* 0x040fe40000000011 */
[----:B------:R-:W-:Y:S01]  /*0400*/  PRMT R21, R7, 0x7610, R21 ;  /* 0x0000761007157816 */ /* 0x000fe20000000015 */
[----:B------:R0:W2:Y:S01]  /*0410*/  LDC.64 R2, c[0x0][R8+0x210] ;  /* 0x0000840008027b82 */ /* 0x0000a20000000a00 */
[----:B------:R-:W-:Y:S02]  /*0420*/  ISETP.GE.AND P0, PT, R15, R6, PT ;  /* 0x000000060f00720c */ /* 0x000fe40003f06270 */
[C---:B------:R-:W-:Y:S02]  /*0430*/  PRMT R23, R7.reuse, 0x7610, R23 ;  /* 0x0000761007177816 */ /* 0x040fe40000000017 */
[----:B------:R-:W-:-:S02]  /*0440*/  PRMT R25, R7, 0x7610, R25 ;  /* 0x0000761007197816 */ /* 0x000fc40000000019 */
[C---:B------:R-:W-:Y:S02]  /*0450*/  PRMT R27, R7.reuse, 0x7610, R27 ;  /* 0x00007610071b7816 */ /* 0x040fe4000000001b */
[C---:B------:R-:W-:Y:S02]  /*0460*/  PRMT R29, R7.reuse, 0x7610, R29 ;  /* 0x00007610071d7816 */ /* 0x040fe4000000001d */
[C---:B------:R-:W-:Y:S02]  /*0470*/  PRMT R10, R7.reuse, 0x7610, R10 ;  /* 0x00007610070a7816 */ /* 0x040fe4000000000a */
[----:B0-----:R-:W-:Y:S01]  /*0480*/  PRMT R8, R7, 0x7610, R8 ;  /* 0x0000761007087816 */ /* 0x001fe20000000008 */
[----:B------:R-:W-:Y:S06]  /*0490*/  @P1 BRA `(.L_x_258) ;  /* 0x0000000000681947 */ /* 0x000fec0003800000 */
[C---:B------:R-:W-:Y:S01]  /*04a0*/  VIADD R12, R11.reuse, 0x1 ;  /* 0x000000010b0c7836 */ /* 0x040fe20000000000 */
[CC--:B------:R-:W-:Y:S01]  /*04b0*/  ISETP.GE.AND P3, PT, R11.reuse, R0.reuse, PT ;  /* 0x000000000b00720c */ /* 0x0c0fe20003f66270 */
[C---:B------:R-:W-:Y:S02]  /*04c0*/  VIADD R14, R11.reuse, 0x2 ;  /* 0x000000020b0e7836 */ /* 0x040fe40000000000 */
[----:B------:R-:W-:Y:S01]  /*04d0*/  IMAD R13, R0, R9, R11 ;  /* 0x00000009000d7224 */ /* 0x000fe200078e020b */
[-C--:B------:R-:W-:Y:S01]  /*04e0*/  ISETP.GE.AND P6, PT, R12, R0.reuse, PT ;  /* 0x000000000c00720c */ /* 0x080fe20003fc6270 */
[C---:B------:R-:W-:Y:S01]  /*04f0*/  VIADD R16, R11.reuse, 0x4 ;  /* 0x000000040b107836 */ /* 0x040fe20000000000 */
[-C--:B------:R-:W-:Y:S01]  /*0500*/  ISETP.GE.AND P5, PT, R14, R0.reuse, PT ;  /* 0x000000000e00720c */ /* 0x080fe20003fa6270 */
[C---:B------:R-:W-:Y:S01]  /*0510*/  VIADD R14, R11.reuse, 0x3 ;  /* 0x000000030b0e7836 */ /* 0x040fe20000000000 */
[----:B--2---:R-:W-:Y:S02]  /*0520*/  IADD3 R12, P2, R2, R13, RZ ;  /* 0x0000000d020c7210 */ /* 0x004fe40007f5e0ff */
[----:B------:R-:W-:Y:S01]  /*0530*/  ISETP.GE.AND P4, PT, R16, R0, PT ;  /* 0x000000001000720c */ /* 0x000fe20003f86270 */
[----:B------:R-:W-:Y:S01]  /*0540*/  VIADD R16, R11, 0x6 ;  /* 0x000000060b107836 */ /* 0x000fe20000000000 */
[----:B------:R-:W-:-:S02]  /*0550*/  LEA.HI.X.SX32 R13, R13, R3, 0x1, P2 ;  /* 0x000000030d0d7211 */ /* 0x000fc400010f0eff */
[-C--:B------:R-:W-:Y:S01]  /*0560*/  ISETP.GE.AND P2, PT, R14, R0.reuse, PT ;  /* 0x000000000e00720c */ /* 0x080fe20003f46270 */
[C---:B------:R-:W-:Y:S02]  /*0570*/  VIADD R14, R11.reuse, 0x5 ;  /* 0x000000050b0e7836 */ /* 0x040fe40000000000 */
[----:B------:R0:W5:Y:S03]  /*0580*/  @!P3 LDG.E.U8 R19, desc[UR4][R12.64] ;  /* 0x000000040c13b981 */ /* 0x000166000c1e1100 */
[-C--:B------:R-:W-:Y:S01]  /*0590*/  ISETP.GE.AND P3, PT, R14, R0.reuse, PT ;  /* 0x000000000e00720c */ /* 0x080fe20003f66270 */
[----:B------:R-:W-:Y:S01]  /*05a0*/  VIADD R14, R11, 0x7 ;  /* 0x000000070b0e7836 */ /* 0x000fe20000000000 */
[----:B------:R0:W5:Y:S01]  /*05b0*/  @!P6 LDG.E.U8 R17, desc[UR4][R12.64+0x1] ;  /* 0x000001040c11e981 */ /* 0x000162000c1e1100 */
[----:B------:R-:W-:-:S03]  /*05c0*/  ISETP.GE.AND P6, PT, R16, R0, PT ;  /* 0x000000001000720c */ /* 0x000fc60003fc6270 */
[----:B------:R0:W5:Y:S01]  /*05d0*/  @!P5 LDG.E.U8 R21, desc[UR4][R12.64+0x2] ;  /* 0x000002040c15d981 */ /* 0x000162000c1e1100 */
[----:B------:R-:W-:-:S03]  /*05e0*/  ISETP.GE.AND P5, PT, R14, R0, PT ;  /* 0x000000000e00720c */ /* 0x000fc60003fa6270 */
[----:B------:R0:W5:Y:S04]  /*05f0*/  @!P2 LDG.E.U8 R23, desc[UR4][R12.64+0x3] ;  /* 0x000003040c17a981 */ /* 0x000168000c1e1100 */
[----:B------:R0:W5:Y:S04]  /*0600*/  @!P4 LDG.E.U8 R25, desc[UR4][R12.64+0x4] ;  /* 0x000004040c19c981 */ /* 0x000168000c1e1100 */
[----:B------:R0:W5:Y:S04]  /*0610*/  @!P3 LDG.E.U8 R27, desc[UR4][R12.64+0x5] ;  /* 0x000005040c1bb981 */ /* 0x000168000c1e1100 */
[----:B------:R0:W5:Y:S04]  /*0620*/  @!P6 LDG.E.U8 R29, desc[UR4][R12.64+0x6] ;  /* 0x000006040c1de981 */ /* 0x000168000c1e1100 */
[----:B------:R0:W5:Y:S02]  /*0630*/  @!P5 LDG.E.U8 R10, desc[UR4][R12.64+0x7] ;  /* 0x000007040c0ad981 */ /* 0x000164000c1e1100 */
.L_x_258:
[----:B------:R-:W-:Y:S05]  /*0640*/  BSYNC B0 ;  /* 0x0000000000007941 */ /* 0x000fea0003800000 */
.L_x_257:
[----:B------:R-:W-:Y:S04]  /*0650*/  BSSY B0, `(.L_x_259) ;  /* 0x000001c000007945 */ /* 0x000fe80003800000 */
[----:B------:R-:W-:Y:S05]  /*0660*/  @P1 BRA `(.L_x_260) ;  /* 0x0000000000681947 */ /* 0x000fea0003800000 */
[C---:B0-----:R-:W-:Y:S01]  /*0670*/  VIADD R12, R11.reuse, 0x1 ;  /* 0x000000010b0c7836 */ /* 0x041fe20000000000 */
[CC--:B------:R-:W-:Y:S01]  /*0680*/  ISETP.GE.AND P6, PT, R11.reuse, R0.reuse, PT ;  /* 0x000000000b00720c */ /* 0x0c0fe20003fc6270 */
[C---:B------:R-:W-:Y:S02]  /*0690*/  VIADD R14, R11.reuse, 0x2 ;  /* 0x000000020b0e7836 */ /* 0x040fe40000000000 */
[----:B------:R-:W-:Y:S01]  /*06a0*/  IMAD R13, R0, R9, R11 ;  /* 0x00000009000d7224 */ /* 0x000fe200078e020b */
[-C--:B------:R-:W-:Y:S01]  /*06b0*/  ISETP.GE.AND P5, PT, R12, R0.reuse, PT ;  /* 0x000000000c00720c */ /* 0x080fe20003fa6270 */
[C---:B------:R-:W-:Y:S01]  /*06c0*/  VIADD R16, R11.reuse, 0x4 ;  /* 0x000000040b107836 */ /* 0x040fe20000000000 */
[-C--:B------:R-:W-:Y:S01]  /*06d0*/  ISETP.GE.AND P1, PT, R14, R0.reuse, PT ;  /* 0x000000000e00720c */ /* 0x080fe20003f26270 */
[C---:B------:R-:W-:Y:S01]  /*06e0*/  VIADD R14, R11.reuse, 0x3 ;  /* 0x000000030b0e7836 */ /* 0x040fe20000000000 */
[----:B-1----:R-:W-:Y:S01]  /*06f0*/  IADD3 R12, P2, R4, R13, RZ ;  /* 0x0000000d040c7210 */ /* 0x002fe20007f5e0ff */
[C---:B------:R-:W-:Y:S01]  /*0700*/  VIADD R18, R11.reuse, 0x5 ;  /* 0x000000050b127836 */ /* 0x040fe20000000000 */
[-C--:B------:R-:W-:Y:S01]  /*0710*/  ISETP.GE.AND P3, PT, R16, R0.reuse, PT ;  /* 0x000000001000720c */ /* 0x080fe20003f66270 */
[C---:B------:R-:W-:Y:S01]  /*0720*/  VIADD R16, R11.reuse, 0x7 ;  /* 0x000000070b107836 */ /* 0x040fe20000000000 */
[----:B------:R-:W-:Y:S01]  /*0730*/  ISETP.GE.AND P4, PT, R14, R0, PT ;  /* 0x000000000e00720c */ /* 0x000fe20003f86270 */
[----:B------:R-:W-:Y:S01]  /*0740*/  VIADD R14, R11, 0x6 ;  /* 0x000000060b0e7836 */ /* 0x000fe20000000000 */
[----:B------:R-:W-:-:S02]  /*0750*/  LEA.HI.X.SX32 R13, R13, R5, 0x1, P2 ;  /* 0x000000050d0d7211 */ /* 0x000fc400010f0eff */
[----:B------:R-:W-:-:S03]  /*0760*/  ISETP.GE.AND P2, PT, R18, R0, PT ;  /* 0x000000001200720c */ /* 0x000fc60003f46270 */
        /* <DEDUP_REMOVED lines=10> */
.L_x_260:
[----:B------:R-:W-:Y:S05]  /*0810*/  BSYNC B0 ;  /* 0x0000000000007941 */ /* 0x000fea0003800000 */
.L_x_259:
[----:B------:R-:W-:Y:S01]  /*0820*/  BSSY B0, `(.L_x_261) ;  /* 0x0000024000007945 */ /* 0x000fe20003800000 */
[----:B---3-5:R-:W-:Y:S01]  /*0830*/  PRMT R21, R7, 0x7610, R21 ;  /* 0x0000761007157816 */ /* 0x028fe20000000015 */
[----:B------:R-:W-:Y:S01]  /*0840*/  VIADD R19, R9, 0x2 ;  /* 0x0000000209137836 */ /* 0x000fe20000000000 */
[C---:B------:R-:W-:Y:S02]  /*0850*/  PRMT R23, R7.reuse, 0x7610, R23 ;  /* 0x0000761007177816 */ /* 0x040fe40000000017 */
[C---:B------:R-:W-:Y:S02]  /*0860*/  PRMT R25, R7.reuse, 0x7610, R25 ;  /* 0x0000761007197816 */ /* 0x040fe40000000019 */
[C---:B------:R-:W-:Y:S02]  /*0870*/  PRMT R27, R7.reuse, 0x7610, R27 ;  /* 0x00007610071b7816 */ /* 0x040fe4000000001b */
[C---:B------:R-:W-:Y:S02]  /*0880*/  PRMT R29, R7.reuse, 0x7610, R29 ;  /* 0x00007610071d7816 */ /* 0x040fe4000000001d */
[----:B------:R-:W-:-:S02]  /*0890*/  PRMT R10, R7, 0x7610, R10 ;  /* 0x00007610070a7816 */ /* 0x000fc4000000000a */
[----:B------:R-:W-:Y:S01]  /*08a0*/  PRMT R14, R7, 0x7610, R14 ;  /* 0x00007610070e7816 */ /* 0x000fe2000000000e */
[----:B------:R-:W-:Y:S06]  /*08b0*/  @P0 BRA `(.L_x_262) ;  /* 0x0000000000680947 */ /* 0x000fec0003800000 */
[C---:B------:R-:W-:Y:S01]  /*08c0*/  VIADD R17, R11.reuse, 0x1 ;  /* 0x000000010b117836 */ /* 0x040fe20000000000 */
[CC--:B------:R-:W-:Y:S01]  /*08d0*/  ISETP.GE.AND P6, PT, R11.reuse, R0.reuse, PT ;  /* 0x000000000b00720c */ /* 0x0c0fe20003fc6270 */
[----:B0-----:R-:W-:Y:S02]  /*08e0*/  VIADD R12, R11, 0x2 ;  /* 0x000000020b0c7836 */ /* 0x001fe40000000000 */
[----:B------:R-:W-:Y:S01]  /*08f0*/  IMAD R13, R0, R15, R11 ;  /* 0x0000000f000d7224 */ /* 0x000fe200078e020b */
[-C--:B------:R-:W-:Y:S01]  /*0900*/  ISETP.GE.AND P5, PT, R17, R0.reuse, PT ;  /* 0x000000001100720c */ /* 0x080fe20003fa6270 */
[C---:B------:R-:W-:Y:S01]  /*0910*/  VIADD R17, R11.reuse, 0x3 ;  /* 0x000000030b117836 */ /* 0x040fe20000000000 */
[-C--:B------:R-:W-:Y:S01]  /*0920*/  ISETP.GE.AND P1, PT, R12, R0.reuse, PT ;  /* 0x000000000c00720c */ /* 0x080fe20003f26270 */
[C---:B------:R-:W-:Y:S01]  /*0930*/  VIADD R16, R11.reuse, 0x4 ;  /* 0x000000040b107836 */ /* 0x040fe20000000000 */
        /* <DEDUP_REMOVED lines=16> */
[----:B------:R3:W5:Y:S04]  /*0a40*/  @!P6 LDG.E.U8 R10, desc[UR4][R12.64+0x6] ;  /* 0x000006040c0ae981 */ /* 0x000768000c1e1100 */
[----:B------:R3:W5:Y:S02]  /*0a50*/  @!P5 LDG.E.U8 R14, desc[UR4][R12.64+0x7] ;  /* 0x000007040c0ed981 */ /* 0x000764000c1e1100 */
.L_x_262:
[----:B------:R-:W-:Y:S05]  /*0a60*/  BSYNC B0 ;  /* 0x0000000000007941 */ /* 0x000fea0003800000 */
.L_x_261:
[----:B------:R-:W-:Y:S01]  /*0a70*/  BSSY B0, `(.L_x_263) ;  /* 0x000001d000007945 */ /* 0x000fe20003800000 */
[----:B------:R-:W-:-:S03]  /*0a80*/  VIADD R17, R9, 0x3 ;  /* 0x0000000309117836 */ /* 0x000fc60000000000 */
[----:B------:R-:W-:Y:S05]  /*0a90*/  @P0 BRA `(.L_x_264) ;  /* 0x0000000000680947 */ /* 0x000fea0003800000 */
[C---:B0--3--:R-:W-:Y:S01]  /*0aa0*/  VIADD R12, R11.reuse, 0x2 ;  /* 0x000000020b0c7836 */ /* 0x049fe20000000000 */
[CC--:B------:R-:W-:Y:S01]  /*0ab0*/  ISETP.GE.AND P1, PT, R11.reuse, R0.reuse, PT ;  /* 0x000000000b00720c */ /* 0x0c0fe20003f26270 */
[----:B------:R-:W-:Y:S02]  /*0ac0*/  IMAD R15, R0, R15, R11 ;  /* 0x0000000f000f7224 */ /* 0x000fe400078e020b */
[C---:B------:R-:W-:Y:S01]  /*0ad0*/  VIADD R13, R11.reuse, 0x1 ;  /* 0x000000010b0d7836 */ /* 0x040fe20000000000 */
[-C--:B------:R-:W-:Y:S01]  /*0ae0*/  ISETP.GE.AND P2, PT, R12, R0.reuse, PT ;  /* 0x000000000c00720c */ /* 0x080fe20003f46270 */
[C---:B------:R-:W-:Y:S01]  /*0af0*/  VIADD R16, R11.reuse, 0x3 ;  /* 0x000000030b107836 */ /* 0x040fe20000000000 */
[----:B-1----:R-:W-:Y:S01]  /*0b00*/  IADD3 R12, P4, R4, R15, RZ ;  /* 0x0000000f040c7210 */ /* 0x002fe20007f9e0ff */
[----:B------:R-:W-:Y:S01]  /*0b10*/  VIADD R18, R11, 0x5 ;  /* 0x000000050b127836 */ /* 0x000fe20000000000 */
[-C--:B------:R-:W-:Y:S01]  /*0b20*/  ISETP.GE.AND P0, PT, R13, R0.reuse, PT ;  /* 0x000000000d00720c */ /* 0x080fe20003f06270 */
[C---:B------:R-:W-:Y:S01]  /*0b30*/  VIADD R20, R11.reuse, 0x6 ;  /* 0x000000060b147836 */ /* 0x040fe20000000000 */
[-C--:B------:R-:W-:Y:S01]  /*0b40*/  ISETP.GE.AND P3, PT, R16, R0.reuse, PT ;  /* 0x000000001000720c */ /* 0x080fe20003f66270 */
[----:B------:R-:W-:Y:S01]  /*0b50*/  VIADD R16, R11, 0x4 ;  /* 0x000000040b107836 */ /* 0x000fe20000000000 */
        /* <DEDUP_REMOVED lines=14> */
.L_x_264:
[----:B------:R-:W-:Y:S05]  /*0c40*/  BSYNC B0 ;  /* 0x0000000000007941 */ /* 0x000fea0003800000 */
.L_x_263:
[-C--:B------:R-:W-:Y:S01]  /*0c50*/  ISETP.GE.AND P1, PT, R19, R6.reuse, PT ;  /* 0x000000061300720c */ /* 0x080fe20003f26270 */
[----:B------:R-:W-:Y:S01]  /*0c60*/  BSSY B0, `(.L_x_265) ;  /* 0x0000025000007945 */ /* 0x000fe20003800000 */
[----:B------:R-:W-:Y:S02]  /*0c70*/  PRMT R15, R7, 0x7610, R15 ;  /* 0x00007610070f7816 */ /* 0x000fe4000000000f */
[----:B------:R-:W-:Y:S02]  /*0c80*/  ISETP.GE.AND P0, PT, R17, R6, PT ;  /* 0x000000061100720c */ /* 0x000fe40003f06270 */
[C---:B----45:R-:W-:Y:S02]  /*0c90*/  PRMT R21, R7.reuse, 0x7610, R21 ;  /* 0x0000761007157816 */ /* 0x070fe40000000015 */
[C---:B------:R-:W-:Y:S02]  /*0ca0*/  PRMT R23, R7.reuse, 0x7610, R23 ;  /* 0x0000761007177816 */ /* 0x040fe40000000017 */
[----:B------:R-:W-:-:S02]  /*0cb0*/  PRMT R25, R7, 0x7610, R25 ;  /* 0x0000761007197816 */ /* 0x000fc40000000019 */
[C---:B------:R-:W-:Y:S02]  /*0cc0*/  PRMT R27, R7.reuse, 0x7610, R27 ;  /* 0x00007610071b7816 */ /* 0x040fe4000000001b */
[C---:B------:R-:W-:Y:S02]  /*0cd0*/  PRMT R29, R7.reuse, 0x7610, R29 ;  /* 0x00007610071d7816 */ /* 0x040fe4000000001d */
[C---:B------:R-:W-:Y:S02]  /*0ce0*/  PRMT R10, R7.reuse, 0x7610, R10 ;  /* 0x00007610070a7816 */ /* 0x040fe4000000000a */
[----:B------:R-:W-:Y:S01]  /*0cf0*/  PRMT R14, R7, 0x7610, R14 ;  /* 0x00007610070e7816 */ /* 0x000fe2000000000e */
[----:B------:R-:W-:Y:S06]  /*0d00*/  @P1 BRA `(.L_x_266) ;  /* 0x0000000000681947 */ /* 0x000fec0003800000 */
[C---:B------:R-:W-:Y:S01]  /*0d10*/  VIADD R8, R11.reuse, 0x1 ;  /* 0x000000010b087836 */ /* 0x040fe20000000000 */
[CC--:B------:R-:W-:Y:S01]  /*0d20*/  ISETP.GE.AND P6, PT, R11.reuse, R0.reuse, PT ;  /* 0x000000000b00720c */ /* 0x0c0fe20003fc6270 */
[C---:B0--3--:R-:W-:Y:S02]  /*0d30*/  VIADD R12, R11.reuse, 0x2 ;  /* 0x000000020b0c7836 */ /* 0x049fe40000000000 */
[----:B------:R-:W-:Y:S01]  /*0d40*/  IMAD R13, R0, R19, R11 ;  /* 0x00000013000d7224 */ /* 0x000fe200078e020b */
[-C--:B------:R-:W-:Y:S01]  /*0d50*/  ISETP.GE.AND P2, PT, R8, R0.reuse, PT ;  /* 0x000000000800720c */ /* 0x080fe20003f46270 */
[C---:B------:R-:W-:Y:S01]  /*0d60*/  VIADD R8, R11.reuse, 0x3 ;  /* 0x000000030b087836 */ /* 0x040fe20000000000 */
[----:B------:R-:W-:Y:S01]  /*0d70*/  ISETP.GE.AND P3, PT, R12, R0, PT ;  /* 0x000000000c00720c */ /* 0x000fe20003f66270 */
[----:B------:R-:W-:Y:S01]  /*0d80*/  VIADD R16, R11, 0x4 ;  /* 0x000000040b107836 */ /* 0x000fe20000000000 */
[----:B--2---:R-:W-:-:S04]  /*0d90*/  IADD3 R12, P4, R2, R13, RZ ;  /* 0x0000000d020c7210 */ /* 0x004fc80007f9e0ff */
[----:B------:R-:W-:Y:S02]  /*0da0*/  LEA.HI.X.SX32 R13, R13, R3, 0x1, P4 ;  /* 0x000000030d0d7211 */ /* 0x000fe400020f0eff */
[-C--:B------:R-:W-:Y:S01]  /*0db0*/  ISETP.GE.AND P4, PT, R8, R0.reuse, PT ;  /* 0x000000000800720c */ /* 0x080fe20003f86270 */
[C---:B------:R-:W-:Y:S01]  /*0dc0*/  VIADD R8, R11.reuse, 0x5 ;  /* 0x000000050b087836 */ /* 0x040fe20000000000 */
[-C--:B------:R-:W-:Y:S01]  /*0dd0*/  ISETP.GE.AND P5, PT, R16, R0.reuse, PT ;  /* 0x000000001000720c */ /* 0x080fe20003fa6270 */
[----:B------:R4:W5:Y:S01]  /*0de0*/  @!P6 LDG.E.U8 R15, desc[UR4][R12.64] ;  /* 0x000000040c0fe981 */ /* 0x000962000c1e1100 */
[C---:B------:R-:W-:Y:S02]  /*0df0*/  VIADD R16, R11.reuse, 0x6 ;  /* 0x000000060b107836 */ /* 0x040fe40000000000 */
        /* <DEDUP_REMOVED lines=11> */
.L_x_266:
[----:B------:R-:W-:Y:S05]  /*0eb0*/  BSYNC B0 ;  /* 0x0000000000007941 */ /* 0x000fea0003800000 */
.L_x_265:
[----:B------:R-:W-:Y:S01]  /*0ec0*/  BSSY B0, `(.L_x_267) ;  /* 0x000001d000007945 */ /* 0x000fe20003800000 */
[----:B------:R-:W-:-:S03]  /*0ed0*/  PRMT R8, R7, 0x7610, R8 ;  /* 0x0000761007087816 */ /* 0x000fc60000000008 */
[----:B------:R-:W-:Y:S05]  /*0ee0*/  @P1 BRA `(.L_x_268) ;  /* 0x0000000000681947 */ /* 0x000fea0003800000 */
[C---:B0--34-:R-:W-:Y:S01]  /*0ef0*/  VIADD R13, R11.reuse, 0x1 ;  /* 0x000000010b0d7836 */ /* 0x059fe20000000000 */
[CC--:B------:R-:W-:Y:S01]  /*0f00*/  ISETP.GE.AND P6, PT, R11.reuse, R0.reuse, PT ;  /* 0x000000000b00720c */ /* 0x0c0fe20003fc6270 */
[----:B------:R-:W-:Y:S02]  /*0f10*/  VIADD R12, R11, 0x2 ;  /* 0x000000020b0c7836 */ /* 0x000fe40000000000 */
[----:B------:R-:W-:Y:S01]  /*0f20*/  IMAD R19, R0, R19, R11 ;  /* 0x0000001300137224 */ /* 0x000fe200078e020b */
[-C--:B------:R-:W-:Y:S01]  /*0f30*/  ISETP.GE.AND P5, PT, R13, R0.reuse, PT ;  /* 0x000000000d00720c */ /* 0x080fe20003fa6270 */
[C---:B------:R-:W-:Y:S01]  /*0f40*/  VIADD R13, R11.reuse, 0x3 ;  /* 0x000000030b0d7836 */ /* 0x040fe20000000000 */
[-C--:B------:R-:W-:Y:S01]  /*0f50*/  ISETP.GE.AND P1, PT, R12, R0.reuse, PT ;  /* 0x000000000c00720c */ /* 0x080fe20003f26270 */
[C---:B------:R-:W-:Y:S01]  /*0f60*/  VIADD R16, R11.reuse, 0x4 ;  /* 0x000000040b107836 */ /* 0x040fe20000000000 */
[----:B-1----:R-:W-:Y:S01]  /*0f70*/  IADD3 R12, P2, R4, R19, RZ ;  /* 0x00000013040c7210 */ /* 0x002fe20007f5e0ff */
[----:B------:R-:W-:Y:S01]  /*0f80*/  VIADD R18, R11, 0x5 ;  /* 0x000000050b127836 */ /* 0x000fe20000000000 */
[----:B------:R-:W-:-:S02]  /*0f90*/  ISETP.GE.AND P4, PT, R13, R0, PT ;  /* 0x000000000d00720c */ /* 0x000fc40003f86270 */
[----:B------:R-:W-:Y:S01]  /*0fa0*/  LEA.HI.X.SX32 R13, R19, R5, 0x1, P2 ;  /* 0x00000005130d7211 */ /* 0x000fe200010f0eff */
[C---:B------:R-:W-:Y:S01]  /*0fb0*/  VIADD R19, R11.reuse, 0x6 ;  /* 0x000000060b137836 */ /* 0x040fe20000000000 */
        /* <DEDUP_REMOVED lines=13> */
.L_x_268:
[----:B------:R-:W-:Y:S05]  /*1090*/  BSYNC B0 ;  /* 0x0000000000007941 */ /* 0x000fea0003800000 */
.L_x_267:
[----:B------:R-:W-:Y:S01]  /*10a0*/  BSSY B0, `(.L_x_269) ;  /* 0x0000024000007945 */ /* 0x000fe20003800000 */
[----:B0----5:R-:W-:Y:S01]  /*10b0*/  PRMT R21, R7, 0x7610, R21 ;  /* 0x0000761007157816 */ /* 0x021fe20000000015 */
        /* <DEDUP_REMOVED lines=10> */
[----:B---34-:R-:W-:Y:S02]  /*1160*/  VIADD R12, R11, 0x2 ;  /* 0x000000020b0c7836 */ /* 0x018fe40000000000 */
        /* <DEDUP_REMOVED lines=23> */
.L_x_270:
[----:B------:R-:W-:Y:S05]  /*12e0*/  BSYNC B0 ;  /* 0x0000000000007941 */ /* 0x000fea0003800000 */
.L_x_269:
[----:B------:R-:W-:Y:S01]  /*12f0*/  BSSY B0, `(.L_x_271) ;  /* 0x000001d000007945 */ /* 0x000fe20003800000 */
[----:B------:R-:W-:-:S03]  /*1300*/  VIADD R15, R9, 0x5 ;  /* 0x00000005090f7836 */ /* 0x000fc60000000000 */
[----:B------:R-:W-:Y:S05]  /*1310*/  @P0 BRA `(.L_x_272) ;  /* 0x0000000000680947 */ /* 0x000fea0003800000 */
[C---:B0--34-:R-:W-:Y:S01]  /*1320*/  VIADD R12, R11.reuse, 0x2 ;  /* 0x000000020b0c7836 */ /* 0x059fe20000000000 */
        /* <DEDUP_REMOVED lines=25> */
.L_x_272:
[----:B------:R-:W-:Y:S05]  /*14c0*/  BSYNC B0 ;  /* 0x0000000000007941 */ /* 0x000fea0003800000 */
.L_x_271:
[-C--:B------:R-:W-:Y:S01]  /*14d0*/  ISETP.GE.AND P1, PT, R19, R6.reuse, PT ;  /* 0x000000061300720c */ /* 0x080fe20003f26270 */
[----:B------:R-:W-:Y:S01]  /*14e0*/  BSSY B0, `(.L_x_273) ;  /* 0x0000025000007945 */ /* 0x000fe20003800000 */
[----:B------:R-:W-:Y:S02]  /*14f0*/  PRMT R17, R7, 0x7610, R17 ;  /* 0x0000761007117816 */ /* 0x000fe40000000011 */
[----:B------:R-:W-:Y:S02]  /*1500*/  ISETP.GE.AND P0, PT, R15, R6, PT ;  /* 0x000000060f00720c */ /* 0x000fe40003f06270 */
[C---:B0----5:R-:W-:Y:S02]  /*1510*/  PRMT R21, R7.reuse, 0x7610, R21 ;  /* 0x0000761007157816 */ /* 0x061fe40000000015 */
        /* <DEDUP_REMOVED lines=9> */
[C---:B---34-:R-:W-:Y:S02]  /*15b0*/  VIADD R12, R11.reuse, 0x2 ;  /* 0x000000020b0c7836 */ /* 0x058fe40000000000 */
        /* <DEDUP_REMOVED lines=23> */
.L_x_274:
[----:B------:R-:W-:Y:S05]  /*1730*/  BSYNC B0 ;  /* 0x0000000000007941 */ /* 0x000fea0003800000 */
.L_x_273:
        /* <DEDUP_REMOVED lines=29> */
.L_x_276:
[----:B------:R-:W-:Y:S05]  /*1910*/  BSYNC B0 ;  /* 0x0000000000007941 */ /* 0x000fea0003800000 */
.L_x_275:
        /* <DEDUP_REMOVED lines=36> */
.L_x_278:
[----:B------:R-:W-:Y:S05]  /*1b60*/  BSYNC B0 ;  /* 0x0000000000007941 */ /* 0x000fea0003800000 */
.L_x_277:
        /* <DEDUP_REMOVED lines=29> */
.L_x_280:
[----:B------:R-:W-:Y:S05]  /*1d40*/  BSYNC B0 ;  /* 0x0000000000007941 */ /* 0x000fea0003800000 */
.L_x_279:
        /* <DEDUP_REMOVED lines=38> */
.L_x_282:
[----:B------:R-:W-:Y:S05]  /*1fb0*/  BSYNC B0 ;  /* 0x0000000000007941 */ /* 0x000fea0003800000 */
.L_x_281:
        /* <DEDUP_REMOVED lines=29> */
.L_x_284:
[----:B------:R-:W-:Y:S05]  /*2190*/  BSYNC B0 ;  /* 0x0000000000007941 */ /* 0x000fea0003800000 */
.L_x_283:
        /* <DEDUP_REMOVED lines=36> */
.L_x_286:
[----:B------:R-:W-:Y:S05]  /*23e0*/  BSYNC B0 ;  /* 0x0000000000007941 */ /* 0x000fea0003800000 */
.L_x_285:
        /* <DEDUP_REMOVED lines=29> */
.L_x_288:
[----:B------:R-:W-:Y:S05]  /*25c0*/  BSYNC B0 ;  /* 0x0000000000007941 */ /* 0x000fea0003800000 */
.L_x_287:
        /* <DEDUP_REMOVED lines=38> */
.L_x_290:
[----:B------:R-:W-:Y:S05]  /*2830*/  BSYNC B0 ;  /* 0x0000000000007941 */ /* 0x000fea0003800000 */
.L_x_289:
        /* <DEDUP_REMOVED lines=29> */
.L_x_292:
[----:B------:R-:W-:Y:S05]  /*2a10*/  BSYNC B0 ;  /* 0x0000000000007941 */ /* 0x000fea0003800000 */
.L_x_291:
        /* <DEDUP_REMOVED lines=36> */
.L_x_294:
[----:B------:R-:W-:Y:S05]  /*2c60*/  BSYNC B0 ;  /* 0x0000000000007941 */ /* 0x000fea0003800000 */
.L_x_293:
        /* <DEDUP_REMOVED lines=29> */
.L_x_296:
[----:B------:R-:W-:Y:S05]  /*2e40*/  BSYNC B0 ;  /* 0x0000000000007941 */ /* 0x000fea0003800000 */
.L_x_295:
        /* <DEDUP_REMOVED lines=38> */
.L_x_298:
[----:B------:R-:W-:Y:S05]  /*30b0*/  BSYNC B0 ;  /* 0x0000000000007941 */ /* 0x000fea0003800000 */
.L_x_297:
        /* <DEDUP_REMOVED lines=29> */
.L_x_300:
[----:B------:R-:W-:Y:S05]  /*3290*/  BSYNC B0 ;  /* 0x0000000000007941 */ /* 0x000fea0003800000 */
.L_x_299:
        /* <DEDUP_REMOVED lines=36> */
.L_x_302:
[----:B------:R-:W-:Y:S05]  /*34e0*/  BSYNC B0 ;  /* 0x0000000000007941 */ /* 0x000fea0003800000 */
.L_x_301:
        /* <DEDUP_REMOVED lines=29> */
.L_x_304:
[----:B------:R-:W-:Y:S05]  /*36c0*/  BSYNC B0 ;  /* 0x0000000000007941 */ /* 0x000fea0003800000 */
.L_x_303:
        /* <DEDUP_REMOVED lines=38> */
.L_x_306:
[----:B------:R-:W-:Y:S05]  /*3930*/  BSYNC B0 ;  /* 0x0000000000007941 */ /* 0x000fea0003800000 */
.L_x_305:
        /* <DEDUP_REMOVED lines=29> */
.L_x_308:
[----:B------:R-:W-:Y:S05]  /*3b10*/  BSYNC B0 ;  /* 0x0000000000007941 */ /* 0x000fea0003800000 */
.L_x_307:
        /* <DEDUP_REMOVED lines=36> */
.L_x_310:
[----:B------:R-:W-:Y:S05]  /*3d60*/  BSYNC B0 ;  /* 0x0000000000007941 */ /* 0x000fea0003800000 */
.L_x_309:
        /* <DEDUP_REMOVED lines=29> */
.L_x_312:
[----:B------:R-:W-:Y:S05]  /*3f40*/  BSYNC B0 ;  /* 0x0000000000007941 */ /* 0x000fea0003800000 */
.L_x_311:
        /* <DEDUP_REMOVED lines=38> */
.L_x_314:
[----:B------:R-:W-:Y:S05]  /*41b0*/  BSYNC B0 ;  /* 0x0000000000007941 */ /* 0x000fea0003800000 */
.L_x_313:
        /* <DEDUP_REMOVED lines=29> */
.L_x_316:
[----:B------:R-:W-:Y:S05]  /*4390*/  BSYNC B0 ;  /* 0x0000000000007941 */ /* 0x000fea0003800000 */
.L_x_315:
        /* <DEDUP_REMOVED lines=36> */
.L_x_318:
[----:B------:R-:W-:Y:S05]  /*45e0*/  BSYNC B0 ;  /* 0x0000000000007941 */ /* 0x000fea0003800000 */
.L_x_317:
        /* <DEDUP_REMOVED lines=29> */
.L_x_320:
[----:B------:R-:W-:Y:S05]  /*47c0*/  BSYNC B0 ;  /* 0x0000000000007941 */ /* 0x000fea0003800000 */
.L_x_319:
        /* <DEDUP_REMOVED lines=38> */
.L_x_322:
[----:B------:R-:W-:Y:S05]  /*4a30*/  BSYNC B0 ;  /* 0x0000000000007941 */ /* 0x000fea0003800000 */
.L_x_321:
        /* <DEDUP_REMOVED lines=29> */
.L_x_324:
[----:B------:R-:W-:Y:S05]  /*4c10*/  BSYNC B0 ;  /* 0x0000000000007941 */ /* 0x000fea0003800000 */
.L_x_323:
        /* <DEDUP_REMOVED lines=36> */
.L_x_326:
[----:B------:R-:W-:Y:S05]  /*4e60*/  BSYNC B0 ;  /* 0x0000000000007941 */ /* 0x000fea0003800000 */
.L_x_325:
        /* <DEDUP_REMOVED lines=29> */
.L_x_328:
[----:B------:R-:W-:Y:S05]  /*5040*/  BSYNC B0 ;  /* 0x0000000000007941 */ /* 0x000fea0003800000 */
.L_x_327:
        /* <DEDUP_REMOVED lines=38> */
.L_x_330:
[----:B------:R-:W-:Y:S05]  /*52b0*/  BSYNC B0 ;  /* 0x0000000000007941 */ /* 0x000fea0003800000 */
.L_x_329:
        /* <DEDUP_REMOVED lines=29> */
.L_x_332:
[----:B------:R-:W-:Y:S05]  /*5490*/  BSYNC B0 ;  /* 0x0000000000007941 */ /* 0x000fea0003800000 */
.L_x_331:
        /* <DEDUP_REMOVED lines=36> */
.L_x_334:
[----:B------:R-:W-:Y:S05]  /*56e0*/  BSYNC B0 ;  /* 0x0000000000007941 */ /* 0x000fea0003800000 */
.L_x_333:
        /* <DEDUP_REMOVED lines=29> */
.L_x_336:
[----:B------:R-:W-:Y:S05]  /*58c0*/  BSYNC B0 ;  /* 0x0000000000007941 */ /* 0x000fea0003800000 */
.L_x_335:
        /* <DEDUP_REMOVED lines=38> */
.L_x_338:
[----:B------:R-:W-:Y:S05]  /*5b30*/  BSYNC B0 ;  /* 0x0000000000007941 */ /* 0x000fea0003800000 */
.L_x_337:
        /* <DEDUP_REMOVED lines=29> */
.L_x_340:
[----:B------:R-:W-:Y:S05]  /*5d10*/  BSYNC B0 ;  /* 0x0000000000007941 */ /* 0x000fea0003800000 */
.L_x_339:
        /* <DEDUP_REMOVED lines=36> */
.L_x_342:
[----:B------:R-:W-:Y:S05]  /*5f60*/  BSYNC B0 ;  /* 0x0000000000007941 */ /* 0x000fea0003800000 */
.L_x_341:
        /* <DEDUP_REMOVED lines=29> */
.L_x_344:
[----:B------:R-:W-:Y:S05]  /*6140*/  BSYNC B0 ;  /* 0x0000000000007941 */ /* 0x000fea0003800000 */
.L_x_343:
        /* <DEDUP_REMOVED lines=38> */
.L_x_346:
[----:B------:R-:W-:Y:S05]  /*63b0*/  BSYNC B0 ;  /* 0x0000000000007941 */ /* 0x000fea0003800000 */
.L_x_345:
        /* <DEDUP_REMOVED lines=29> */
.L_x_348:
[----:B------:R-:W-:Y:S05]  /*6590*/  BSYNC B0 ;  /* 0x0000000000007941 */ /* 0x000fea0003800000 */
.L_x_347:
        /* <DEDUP_REMOVED lines=36> */
.L_x_350:
[----:B------:R-:W-:Y:S05]  /*67e0*/  BSYNC B0 ;  /* 0x0000000000007941 */ /* 0x000fea0003800000 */
.L_x_349:
        /* <DEDUP_REMOVED lines=29> */
.L_x_352:
[----:B------:R-:W-:Y:S05]  /*69c0*/  BSYNC B0 ;  /* 0x0000000000007941 */ /* 0x000fea0003800000 */
.L_x_351:
        /* <DEDUP_REMOVED lines=38> */
.L_x_354:
[----:B------:R-:W-:Y:S05]  /*6c30*/  BSYNC B0 ;  /* 0x0000000000007941 */ /* 0x000fea0003800000 */
.L_x_353:
        /* <DEDUP_REMOVED lines=29> */
.L_x_356:
[----:B------:R-:W-:Y:S05]  /*6e10*/  BSYNC B0 ;  /* 0x0000000000007941 */ /* 0x000fea0003800000 */
.L_x_355:
        /* <DEDUP_REMOVED lines=36> */
.L_x_358:
[----:B------:R-:W-:Y:S05]  /*7060*/  BSYNC B0 ;  /* 0x0000000000007941 */ /* 0x000fea0003800000 */
.L_x_357:
        /* <DEDUP_REMOVED lines=29> */
.L_x_360:
[----:B------:R-:W-:Y:S05]  /*7240*/  BSYNC B0 ;  /* 0x0000000000007941 */ /* 0x000fea0003800000 */
.L_x_359:
        /* <DEDUP_REMOVED lines=38> */
.L_x_362:
[----:B------:R-:W-:Y:S05]  /*74b0*/  BSYNC B0 ;  /* 0x0000000000007941 */ /* 0x000fea0003800000 */
.L_x_361:
        /* <DEDUP_REMOVED lines=29> */
.L_x_364:
[----:B------:R-:W-:Y:S05]  /*7690*/  BSYNC B0 ;  /* 0x0000000000007941 */ /* 0x000fea0003800000 */
.L_x_363:
        /* <DEDUP_REMOVED lines=36> */
.L_x_366:
[----:B------:R-:W-:Y:S05]  /*78e0*/  BSYNC B0 ;  /* 0x0000000000007941 */ /* 0x000fea0003800000 */
.L_x_365:
        /* <DEDUP_REMOVED lines=29> */
.L_x_368:
[----:B------:R-:W-:Y:S05]  /*7ac0*/  BSYNC B0 ;  /* 0x0000000000007941 */ /* 0x000fea0003800000 */
.L_x_367:
        /* <DEDUP_REMOVED lines=38> */
.L_x_370:
[----:B------:R-:W-:Y:S05]  /*7d30*/  BSYNC B0 ;  /* 0x0000000000007941 */ /* 0x000fea0003800000 */
.L_x_369:
        /* <DEDUP_REMOVED lines=29> */
.L_x_372:
[----:B------:R-:W-:Y:S05]  /*7f10*/  BSYNC B0 ;  /* 0x0000000000007941 */ /* 0x000fea0003800000 */
.L_x_371:
        /* <DEDUP_REMOVED lines=36> */
.L_x_374:
[----:B------:R-:W-:Y:S05]  /*8160*/  BSYNC B0 ;  /* 0x0000000000007941 */ /* 0x000fea0003800000 */
.L_x_373:
        /* <DEDUP_REMOVED lines=29> */
.L_x_376:
[----:B------:R-:W-:Y:S05]  /*8340*/  BSYNC B0 ;  /* 0x0000000000007941 */ /* 0x000fea0003800000 */
.L_x_375:
        /* <DEDUP_REMOVED lines=38> */
.L_x_378:
[----:B------:R-:W-:Y:S05]  /*85b0*/  BSYNC B0 ;  /* 0x0000000000007941 */ /* 0x000fea0003800000 */
.L_x_377:
        /* <DEDUP_REMOVED lines=29> */
.L_x_380:
[----:B------:R-:W-:Y:S05]  /*8790*/  BSYNC B0 ;  /* 0x0000000000007941 */ /* 0x000fea0003800000 */
.L_x_379:
        /* <DEDUP_REMOVED lines=36> */
.L_x_382:
[----:B------:R-:W-:Y:S05]  /*89e0*/  BSYNC B0 ;  /* 0x0000000000007941 */ /* 0x000fea0003800000 */
.L_x_381:
        /* <DEDUP_REMOVED lines=29> */
.L_x_384:
[----:B------:R-:W-:Y:S05]  /*8bc0*/  BSYNC B0 ;  /* 0x0000000000007941 */ /* 0x000fea0003800000 */
.L_x_383:
        /* <DEDUP_REMOVED lines=38> */
.L_x_386:
[----:B------:R-:W-:Y:S05]  /*8e30*/  BSYNC B0 ;  /* 0x0000000000007941 */ /* 0x000fea0003800000 */
.L_x_385:
        /* <DEDUP_REMOVED lines=29> */
.L_x_388:
[----:B------:R-:W-:Y:S05]  /*9010*/  BSYNC B0 ;  /* 0x0000000000007941 */ /* 0x000fea0003800000 */
.L_x_387:
        /* <DEDUP_REMOVED lines=36> */
.L_x_390:
[----:B------:R-:W-:Y:S05]  /*9260*/  BSYNC B0 ;  /* 0x0000000000007941 */ /* 0x000fea0003800000 */
.L_x_389:
        /* <DEDUP_REMOVED lines=29> */
.L_x_392:
[----:B------:R-:W-:Y:S05]  /*9440*/  BSYNC B0 ;  /* 0x0000000000007941 */ /* 0x000fea0003800000 */
.L_x_391:
        /* <DEDUP_REMOVED lines=38> */
.L_x_394:
[----:B------:R-:W-:Y:S05]  /*96b0*/  BSYNC B0 ;  /* 0x0000000000007941 */ /* 0x000fea0003800000 */
.L_x_393:
        /* <DEDUP_REMOVED lines=29> */
.L_x_396:
[----:B------:R-:W-:Y:S05]  /*9890*/  BSYNC B0 ;  /* 0x0000000000007941 */ /* 0x000fea0003800000 */
.L_x_395:
        /* <DEDUP_REMOVED lines=36> */
.L_x_398:
[----:B------:R-:W-:Y:S05]  /*9ae0*/  BSYNC B0 ;  /* 0x0000000000007941 */ /* 0x000fea0003800000 */
.L_x_397:
        /* <DEDUP_REMOVED lines=29> */
.L_x_400:
[----:B------:R-:W-:Y:S05]  /*9cc0*/  BSYNC B0 ;  /* 0x0000000000007941 */ /* 0x000fea0003800000 */
.L_x_399:
        /* <DEDUP_REMOVED lines=38> */
.L_x_402:
[----:B------:R-:W-:Y:S05]  /*9f30*/  BSYNC B0 ;  /* 0x0000000000007941 */ /* 0x000fea0003800000 */
.L_x_401:
        /* <DEDUP_REMOVED lines=29> */
.L_x_404:
[----:B------:R-:W-:Y:S05]  /*a110*/  BSYNC B0 ;  /* 0x0000000000007941 */ /* 0x000fea0003800000 */
.L_x_403:
        /* <DEDUP_REMOVED lines=36> */
.L_x_406:
[----:B------:R-:W-:Y:S05]  /*a360*/  BSYNC B0 ;  /* 0x0000000000007941 */ /* 0x000fea0003800000 */
.L_x_405:
        /* <DEDUP_REMOVED lines=29> */
.L_x_408:
[----:B------:R-:W-:Y:S05]  /*a540*/  BSYNC B0 ;  /* 0x0000000000007941 */ /* 0x000fea0003800000 */
.L_x_407:
        /* <DEDUP_REMOVED lines=38> */
.L_x_410:
[----:B------:R-:W-:Y:S05]  /*a7b0*/  BSYNC B0 ;  /* 0x0000000000007941 */ /* 0x000fea0003800000 */
.L_x_409:
        /* <DEDUP_REMOVED lines=29> */
.L_x_412:
[----:B------:R-:W-:Y:S05]  /*a990*/  BSYNC B0 ;  /* 0x0000000000007941 */ /* 0x000fea0003800000 */
.L_x_411:
        /* <DEDUP_REMOVED lines=36> */
.L_x_414:
[----:B------:R-:W-:Y:S05]  /*abe0*/  BSYNC B0 ;  /* 0x0000000000007941 */ /* 0x000fea0003800000 */
.L_x_413:
        /* <DEDUP_REMOVED lines=29> */
.L_x_416:
[----:B------:R-:W-:Y:S05]  /*adc0*/  BSYNC B0 ;  /* 0x0000000000007941 */ /* 0x000fea0003800000 */
.L_x_415:
        /* <DEDUP_REMOVED lines=38> */
.L_x_418:
[----:B------:R-:W-:Y:S05]  /*b030*/  BSYNC B0 ;  /* 0x0000000000007941 */ /* 0x000fea0003800000 */
.L_x_417:
        /* <DEDUP_REMOVED lines=29> */
.L_x_420:
[----:B------:R-:W-:Y:S05]  /*b210*/  BSYNC B0 ;  /* 0x0000000000007941 */ /* 0x000fea0003800000 */
.L_x_419:
        /* <DEDUP_REMOVED lines=36> */
.L_x_422:
[----:B------:R-:W-:Y:S05]  /*b460*/  BSYNC B0 ;  /* 0x0000000000007941 */ /* 0x000fea0003800000 */
.L_x_421:
        /* <DEDUP_REMOVED lines=29> */
.L_x_424:
[----:B------:R-:W-:Y:S05]  /*b640*/  BSYNC B0 ;  /* 0x0000000000007941 */ /* 0x000fea0003800000 */
.L_x_423:
        /* <DEDUP_REMOVED lines=38> */
.L_x_426:
[----:B------:R-:W-:Y:S05]  /*b8b0*/  BSYNC B0 ;  /* 0x0000000000007941 */ /* 0x000fea0003800000 */
.L_x_425:
        /* <DEDUP_REMOVED lines=29> */
.L_x_428:
[----:B------:R-:W-:Y:S05]  /*ba90*/  BSYNC B0 ;  /* 0x0000000000007941 */ /* 0x000fea0003800000 */
.L_x_427:
        /* <DEDUP_REMOVED lines=36> */
.L_x_430:
[----:B------:R-:W-:Y:S05]  /*bce0*/  BSYNC B0 ;  /* 0x0000000000007941 */ /* 0x000fea0003800000 */
.L_x_429:
        /* <DEDUP_REMOVED lines=29> */
.L_x_432:
[----:B------:R-:W-:Y:S05]  /*bec0*/  BSYNC B0 ;  /* 0x0000000000007941 */ /* 0x000fea0003800000 */
.L_x_431:
        /* <DEDUP_REMOVED lines=38> */
.L_x_434:
[----:B------:R-:W-:Y:S05]  /*c130*/  BSYNC B0 ;  /* 0x0000000000007941 */ /* 0x000fea0003800000 */
.L_x_433:
        /* <DEDUP_REMOVED lines=29> */
.L_x_436:
[----:B------:R-:W-:Y:S05]  /*c310*/  BSYNC B0 ;  /* 0x0000000000007941 */ /* 0x000fea0003800000 */
.L_x_435:
        /* <DEDUP_REMOVED lines=36> */
.L_x_438:
[----:B------:R-:W-:Y:S05]  /*c560*/  BSYNC B0 ;  /* 0x0000000000007941 */ /* 0x000fea0003800000 */
.L_x_437:
        /* <DEDUP_REMOVED lines=29> */
.L_x_440:
[----:B------:R-:W-:Y:S05]  /*c740*/  BSYNC B0 ;  /* 0x0000000000007941 */ /* 0x000fea0003800000 */
.L_x_439:
        /* <DEDUP_REMOVED lines=38> */
.L_x_442:
[----:B------:R-:W-:Y:S05]  /*c9b0*/  BSYNC B0 ;  /* 0x0000000000007941 */ /* 0x000fea0003800000 */
.L_x_441:
        /* <DEDUP_REMOVED lines=29> */
.L_x_444:
[----:B------:R-:W-:Y:S05]  /*cb90*/  BSYNC B0 ;  /* 0x0000000000007941 */ /* 0x000fea0003800000 */
.L_x_443:
        /* <DEDUP_REMOVED lines=36> */
.L_x_446:
[----:B------:R-:W-:Y:S05]  /*cde0*/  BSYNC B0 ;  /* 0x0000000000007941 */ /* 0x000fea0003800000 */
.L_x_445:
        /* <DEDUP_REMOVED lines=29> */
.L_x_448:
[----:B------:R-:W-:Y:S05]  /*cfc0*/  BSYNC B0 ;  /* 0x0000000000007941 */ /* 0x000fea0003800000 */
.L_x_447:
        /* <DEDUP_REMOVED lines=38> */
.L_x_450:
[----:B------:R-:W-:Y:S05]  /*d230*/  BSYNC B0 ;  /* 0x0000000000007941 */ /* 0x000fea0003800000 */
.L_x_449:
        /* <DEDUP_REMOVED lines=29> */
.L_x_452:
[----:B------:R-:W-:Y:S05]  /*d410*/  BSYNC B0 ;  /* 0x0000000000007941 */ /* 0x000fea0003800000 */
.L_x_451:
        /* <DEDUP_REMOVED lines=36> */
.L_x_454:
[----:B------:R-:W-:Y:S05]  /*d660*/  BSYNC B0 ;  /* 0x0000000000007941 */ /* 0x000fea0003800000 */
.L_x_453:
        /* <DEDUP_REMOVED lines=29> */
.L_x_456:
[----:B------:R-:W-:Y:S05]  /*d840*/  BSYNC B0 ;  /* 0x0000000000007941 */ /* 0x000fea0003800000 */
.L_x_455:
        /* <DEDUP_REMOVED lines=38> */
.L_x_458:
[----:B------:R-:W-:Y:S05]  /*dab0*/  BSYNC B0 ;  /* 0x0000000000007941 */ /* 0x000fea0003800000 */
.L_x_457:
        /* <DEDUP_REMOVED lines=29> */
.L_x_460:
[----:B------:R-:W-:Y:S05]  /*dc90*/  BSYNC B0 ;  /* 0x0000000000007941 */ /* 0x000fea0003800000 */
.L_x_459:
        /* <DEDUP_REMOVED lines=36> */
.L_x_462:
[----:B------:R-:W-:Y:S05]  /*dee0*/  BSYNC B0 ;  /* 0x0000000000007941 */ /* 0x000fea0003800000 */
.L_x_461:
        /* <DEDUP_REMOVED lines=29> */
.L_x_464:
[----:B------:R-:W-:Y:S05]  /*e0c0*/  BSYNC B0 ;  /* 0x0000000000007941 */ /* 0x000fea0003800000 */
.L_x_463:
        /* <DEDUP_REMOVED lines=38> */
.L_x_466:
[----:B------:R-:W-:Y:S05]  /*e330*/  BSYNC B0 ;  /* 0x0000000000007941 */ /* 0x000fea0003800000 */
.L_x_465:
        /* <DEDUP_REMOVED lines=29> */
.L_x_468:
[----:B------:R-:W-:Y:S05]  /*e510*/  BSYNC B0 ;  /* 0x0000000000007941 */ /* 0x000fea0003800000 */
.L_x_467:
        /* <DEDUP_REMOVED lines=36> */
.L_x_470:
[----:B------:R-:W-:Y:S05]  /*e760*/  BSYNC B0 ;  /* 0x0000000000007941 */ /* 0x000fea0003800000 */
.L_x_469:
        /* <DEDUP_REMOVED lines=29> */
.L_x_472:
[----:B------:R-:W-:Y:S05]  /*e940*/  BSYNC B0 ;  /* 0x0000000000007941 */ /* 0x000fea0003800000 */
.L_x_471:
        /* <DEDUP_REMOVED lines=38> */
.L_x_474:
[----:B------:R-:W-:Y:S05]  /*ebb0*/  BSYNC B0 ;  /* 0x0000000000007941 */ /* 0x000fea0003800000 */
.L_x_473:
        /* <DEDUP_REMOVED lines=29> */
.L_x_476:
[----:B------:R-:W-:Y:S05]  /*ed90*/  BSYNC B0 ;  /* 0x0000000000007941 */ /* 0x000fea0003800000 */
.L_x_475:
        /* <DEDUP_REMOVED lines=36> */
.L_x_478:
[----:B------:R-:W-:Y:S05]  /*efe0*/  BSYNC B0 ;  /* 0x0000000000007941 */ /* 0x000fea0003800000 */
.L_x_477:
        /* <DEDUP_REMOVED lines=29> */
.L_x_480:
[----:B------:R-:W-:Y:S05]  /*f1c0*/  BSYNC B0 ;  /* 0x0000000000007941 */ /* 0x000fea0003800000 */
.L_x_479:
        /* <DEDUP_REMOVED lines=38> */
.L_x_482:
[----:B------:R-:W-:Y:S05]  /*f430*/  BSYNC B0 ;  /* 0x0000000000007941 */ /* 0x000fea0003800000 */
.L_x_481:
        /* <DEDUP_REMOVED lines=29> */
.L_x_484:
[----:B------:R-:W-:Y:S05]  /*f610*/  BSYNC B0 ;  /* 0x0000000000007941 */ /* 0x000fea0003800000 */
.L_x_483:
[----:B------:R-:W-:Y:S01]  /*f620*/  BSSY B0, `(.L_x_485) ;  /* 0x0000024000007945 */ /* 0x000fe20003800000 */
[----:B------:R-:W-:Y:S01]  /*f630*/  PRMT R19, R7, 0x7610, R19 ;  /* 0x0000761007137816 */ /* 0x000fe20000000013 */
[----:B0----5:R-:W-:Y:S01]  /*f640*/  VIADD R17, R9, 0xe2 ;  /* 0x000000e209117836 */ /* 0x021fe20000000000 */
[C---:B------:R-:W-:Y:S02]  /*f650*/  PRMT R21, R7.reuse, 0x7610, R21 ;  /* 0x0000761007157816 */ /* 0x040fe40000000015 */
[C---:B------:R-:W-:Y:S02]  /*f660*/  PRMT R23, R7.reuse, 0x7610, R23 ;  /* 0x0000761007177816 */ /* 0x040fe40000000017 */
[C---:B------:R-:W-:Y:S02]  /*f670*/  PRMT R25, R7.reuse, 0x7610, R25 ;  /* 0x0000761007197816 */ /* 0x040fe40000000019 */
[C---:B------:R-:W-:Y:S02]  /*f680*/  PRMT R27, R7.reuse, 0x7610, R27 ;  /* 0x00007610071b7816 */ /* 0x040fe4000000001b */
[----:B------:R-:W-:-:S02]  /*f690*/  PRMT R29, R7, 0x7610, R29 ;  /* 0x00007610071d7816 */ /* 0x000fc4000000001d */
[----:B------:R-:W-:Y:S01]  /*f6a0*/  PRMT R10, R7, 0x7610, R10 ;  /* 0x00007610070a7816 */ /* 0x000fe2000000000a */
[----:B------:R-:W-:Y:S06]  /*f6b0*/  @P0 BRA `(.L_x_486) ;  /* 0x0000000000680947 */ /* 0x000fec0003800000 */
[C---:B---34-:R-:W-:Y:S01]  /*f6c0*/  VIADD R12, R11.reuse, 0x1 ;  /* 0x000000010b0c7836 */ /* 0x058fe20000000000 */
[CC--:B------:R-:W-:Y:S01]  /*f6d0*/  ISETP.GE.AND P6, PT, R11.reuse, R0.reuse, PT ;  /* 0x000000000b00720c */ /* 0x0c0fe20003fc6270 */
[C---:B------:R-:W-:Y:S02]  /*f6e0*/  VIADD R14, R11.reuse, 0x2 ;  /* 0x000000020b0e7836 */ /* 0x040fe40000000000 */
[----:B------:R-:W-:Y:S01]  /*f6f0*/  IMAD R13, R0, R15, R11 ;  /* 0x0000000f000d7224 */ /* 0x000fe200078e020b */
[-C--:B------:R-:W-:Y:S01]  /*f700*/  ISETP.GE.AND P5, PT, R12, R0.reuse, PT ;  /* 0x000000000c00720c */ /* 0x080fe20003fa6270 */
[C---:B------:R-:W-:Y:S01]  /*f710*/  VIADD R16, R11.reuse, 0x4 ;  /* 0x000000040b107836 */ /* 0x040fe20000000000 */
[-C--:B------:R-:W-:Y:S01]  /*f720*/  ISETP.GE.AND P1, PT, R14, R0.reuse, PT ;  /* 0x000000000e00720c */ /* 0x080fe20003f26270 */
[C---:B------:R-:W-:Y:S01]  /*f730*/  VIADD R14, R11.reuse, 0x3 ;  /* 0x000000030b0e7836 */ /* 0x040fe20000000000 */
[----:B--2---:R-:W-:Y:S01]  /*f740*/  IADD3 R12, P2, R2, R13, RZ ;  /* 0x0000000d020c7210 */ /* 0x004fe20007f5e0ff */
[C---:B------:R-:W-:Y:S01]  /*f750*/  VIADD R18, R11.reuse, 0x5 ;  /* 0x000000050b127836 */ /* 0x040fe20000000000 */
[-C--:B------:R-:W-:Y:S01]  /*f760*/  ISETP.GE.AND P3, PT, R16, R0.reuse, PT ;  /* 0x000000001000720c */ /* 0x080fe20003f66270 */
[C---:B------:R-:W-:Y:S01]  /*f770*/  VIADD R16, R11.reuse, 0x7 ;  /* 0x000000070b107836 */ /* 0x040fe20000000000 */
[----:B------:R-:W-:Y:S01]  /*f780*/  ISETP.GE.AND P4, PT, R14, R0, PT ;  /* 0x000000000e00720c */ /* 0x000fe20003f86270 */
[----:B------:R-:W-:Y:S01]  /*f790*/  VIADD R14, R11, 0x6 ;  /* 0x000000060b0e7836 */ /* 0x000fe20000000000 */
[----:B------:R-:W-:-:S02]  /*f7a0*/  LEA.HI.X.SX32 R13, R13, R3, 0x1, P2 ;  /* 0x000000030d0d7211 */ /* 0x000fc400010f0eff */
[----:B------:R-:W-:-:S03]  /*f7b0*/  ISETP.GE.AND P2, PT, R18, R0, PT ;  /* 0x000000001200720c */ /* 0x000fc60003f46270 */
        /* <DEDUP_REMOVED lines=10> */
.L_x_486:
[----:B------:R-:W-:Y:S05]  /*f860*/  BSYNC B0 ;  /* 0x0000000000007941 */ /* 0x000fea0003800000 */
.L_x_485:
[----:B------:R-:W-:Y:S01]  /*f870*/  BSSY B0, `(.L_x_487) ;  /* 0x000001d000007945 */ /* 0x000fe20003800000 */
[----:B0--34-:R-:W-:-:S03]  /*f880*/  VIADD R13, R9, 0xe3 ;  /* 0x000000e3090d7836 */ /* 0x019fc60000000000 */
[----:B------:R-:W-:Y:S05]  /*f890*/  @P0 BRA `(.L_x_488) ;  /* 0x0000000000680947 */ /* 0x000fea0003800000 */
        /* <DEDUP_REMOVED lines=26> */
.L_x_488:
[----:B------:R-:W-:Y:S05]  /*fa40*/  BSYNC B0 ;  /* 0x0000000000007941 */ /* 0x000fea0003800000 */
.L_x_487:
[-C--:B------:R-:W-:Y:S01]  /*fa50*/  ISETP.GE.AND P0, PT, R17, R6.reuse, PT ;  /* 0x000000061100720c */ /* 0x080fe20003f06270 */
[----:B------:R-:W-:Y:S01]  /*fa60*/  BSSY B0, `(.L_x_489) ;  /* 0x0000025000007945 */ /* 0x000fe20003800000 */
[----:B0----5:R-:W-:Y:S02]  /*fa70*/  PRMT R19, R7, 0x7610, R19 ;  /* 0x0000761007137816 */ /* 0x021fe40000000013 */
[----:B------:R-:W-:Y:S02]  /*fa80*/  ISETP.GE.AND P4, PT, R13, R6, PT ;  /* 0x000000060d00720c */ /* 0x000fe40003f86270 */
[C---:B------:R-:W-:Y:S02]  /*fa90*/  PRMT R21, R7.reuse, 0x7610, R21 ;  /* 0x0000761007157816 */ /* 0x040fe40000000015 */
        /* <DEDUP_REMOVED lines=9> */
[C---:B------:R-:W-:Y:S02]  /*fb30*/  VIADD R14, R11.reuse, 0x2 ;  /* 0x000000020b0e7836 */ /* 0x040fe40000000000 */
        /* <DEDUP_REMOVED lines=23> */
.L_x_490:
[----:B------:R-:W-:Y:S05]  /*fcb0*/  BSYNC B0 ;  /* 0x0000000000007941 */ /* 0x000fea0003800000 */
.L_x_489:
[----:B------:R-:W-:Y:S01]  /*fcc0*/  BSSY B0, `(.L_x_491) ;  /* 0x000001d000007945 */ /* 0x000fe20003800000 */
[----:B------:R-:W-:-:S03]  /*fcd0*/  PRMT R8, R7, 0x7610, R8 ;  /* 0x0000761007087816 */ /* 0x000fc60000000008 */
[----:B------:R-:W-:Y:S05]  /*fce0*/  @P0 BRA `(.L_x_492) ;  /* 0x0000000000680947 */ /* 0x000fea0003800000 */
[C---:B0-----:R-:W-:Y:S01]  /*fcf0*/  VIADD R15, R11.reuse, 0x1 ;  /* 0x000000010b0f7836 */ /* 0x041fe20000000000 */
        /* <DEDUP_REMOVED lines=25> */
.L_x_492:
[----:B------:R-:W-:Y:S05]  /*fe90*/  BSYNC B0 ;  /* 0x0000000000007941 */ /* 0x000fea0003800000 */
.L_x_491:
        /* <DEDUP_REMOVED lines=12> */
[----:B------:R-:W-:Y:S02]  /*ff60*/  VIADD R12, R11, 0x2 ;  /* 0x000000020b0c7836 */ /* 0x000fe40000000000 */
[----:B0-----:R-:W-:Y:S01]  /*ff70*/  IMAD R15, R0, R13, R11 ;  /* 0x0000000d000f7224 */ /* 0x001fe200078e020b */
        /* <DEDUP_REMOVED lines=22> */
.L_x_494:
[----:B------:R-:W-:Y:S05]  /*100e0*/  BSYNC B0 ;  /* 0x0000000000007941 */ /* 0x000fea0003800000 */
.L_x_493:
[C---:B------:R-:W-:Y:S01]  /*100f0*/  VIADD R17, R9.reuse, 0xe5 ;  /* 0x000000e509117836 */ /* 0x040fe20000000000 */
[----:B------:R-:W-:Y:S01]  /*10100*/  BSSY B0, `(.L_x_495) ;  /* 0x0000022000007945 */ /* 0x000fe20003800000 */
[----:B0--3--:R-:W-:Y:S01]  /*10110*/  VIADD R15, R9, 0xe6 ;  /* 0x000000e6090f7836 */ /* 0x009fe20000000000 */
[-C--:B------:R-:W-:Y:S01]  /*10120*/  ISETP.GE.AND P0, PT, R19, R6.reuse, PT ;  /* 0x000000061300720c */ /* 0x080fe20003f06270 */
[----:B------:R-:W-:Y:S01]  /*10130*/  VIADD R9, R9, 0xe7 ;  /* 0x000000e709097836 */ /* 0x000fe20000000000 */
[-C--:B------:R-:W-:Y:S02]  /*10140*/  ISETP.GE.AND P1, PT, R17, R6.reuse, PT ;  /* 0x000000061100720c */ /* 0x080fe40003f26270 */
[-C--:B------:R-:W-:Y:S02]  /*10150*/  ISETP.GE.AND P2, PT, R15, R6.reuse, PT ;  /* 0x000000060f00720c */ /* 0x080fe40003f46270 */
[----:B------:R-:W-:Y:S01]  /*10160*/  ISETP.GE.AND P3, PT, R9, R6, PT ;  /* 0x000000060900720c */ /* 0x000fe20003f66270 */
[----:B------:R-:W-:-:S12]  /*10170*/  @P4 BRA `(.L_x_496) ;  /* 0x0000000000684947 */ /* 0x000fd80003800000 */
[C---:B------:R-:W-:Y:S01]  /*10180*/  VIADD R6, R11.reuse, 0x1 ;  /* 0x000000010b067836 */ /* 0x040fe20000000000 */
[CC--:B------:R-:W-:Y:S01]  /*10190*/  ISETP.GE.AND P5, PT, R11.reuse, R0.reuse, PT ;  /* 0x000000000b00720c */ /* 0x0c0fe20003fa6270 */
[----:B------:R-:W-:Y:S02]  /*101a0*/  IMAD R13, R0, R13, R11 ;  /* 0x0000000d000d7224 */ /* 0x000fe400078e020b */
[C---:B------:R-:W-:Y:S01]  /*101b0*/  VIADD R14, R11.reuse, 0x4 ;  /* 0x000000040b0e7836 */ /* 0x040fe20000000000 */
[----:B------:R-:W-:Y:S01]  /*101c0*/  ISETP.GE.AND P6, PT, R6, R0, PT ;  /* 0x000000000600720c */ /* 0x000fe20003fc6270 */
[----:B------:R-:W-:Y:S01]  /*101d0*/  VIADD R6, R11, 0x2 ;  /* 0x000000020b067836 */ /* 0x000fe20000000000 */
[----:B-1----:R-:W-:-:S04]  /*101e0*/  IADD3 R12, P4, R4, R13, RZ ;  /* 0x0000000d040c7210 */ /* 0x002fc80007f9e0ff */
[----:B------:R-:W-:Y:S02]  /*101f0*/  LEA.HI.X.SX32 R13, R13, R5, 0x1, P4 ;  /* 0x000000050d0d7211 */ /* 0x000fe400020f0eff */
[-C--:B------:R-:W-:Y:S01]  /*10200*/  ISETP.GE.AND P4, PT, R6, R0.reuse, PT ;  /* 0x000000000600720c */ /* 0x080fe20003f86270 */
[C---:B------:R-:W-:Y:S02]  /*10210*/  VIADD R6, R11.reuse, 0x3 ;  /* 0x000000030b067836 */ /* 0x040fe40000000000 */
[----:B-----5:R0:W-:Y:S03]  /*10220*/  @!P5 STG.E.U8 desc[UR4][R12.64], R8 ;  /* 0x000000080c00d986 */ /* 0x0201e6000c101104 */
[-C--:B------:R-:W-:Y:S01]  /*10230*/  ISETP.GE.AND P5, PT, R6, R0.reuse, PT ;  /* 0x000000000600720c */ /* 0x080fe20003fa6270 */
[----:B------:R0:W-:Y:S01]  /*10240*/  @!P6 STG.E.U8 desc[UR4][R12.64+0x1], R21 ;  /* 0x000001150c00e986 */ /* 0x0001e2000c101104 */
[----:B------:R-:W-:Y:S01]  /*10250*/  ISETP.GE.AND P6, PT, R14, R0, PT ;  /* 0x000000000e00720c */ /* 0x000fe20003fc6270 */
[----:B------:R-:W-:-:S02]  /*10260*/  VIADD R6, R11, 0x5 ;  /* 0x000000050b067836 */ /* 0x000fc40000000000 */
[C---:B------:R-:W-:Y:S02]  /*10270*/  VIADD R14, R11.reuse, 0x6 ;  /* 0x000000060b0e7836 */ /* 0x040fe40000000000 */
        /* <DEDUP_REMOVED lines=10> */
.L_x_496:
[----:B------:R-:W-:Y:S05]  /*10320*/  BSYNC B0 ;  /* 0x0000000000007941 */ /* 0x000fea0003800000 */
.L_x_495:
[----:B------:R-:W-:Y:S01]  /*10330*/  BSSY B0, `(.L_x_497) ;  /* 0x0000024000007945 */ /* 0x000fe20003800000 */
[C---:B0----5:R-:W-:Y:S02]  /*10340*/  PRMT R25, R7.reuse, 0x7610, R25 ;  /* 0x0000761007197816 */ /* 0x061fe40000000019 */
[C---:B------:R-:W-:Y:S02]  /*10350*/  PRMT R27, R7.reuse, 0x7610, R27 ;  /* 0x00007610071b7816 */ /* 0x040fe4000000001b */
[C---:B------:R-:W-:Y:S02]  /*10360*/  PRMT R23, R7.reuse, 0x7610, R23 ;  /* 0x0000761007177816 */ /* 0x040fe40000000017 */
[C---:B------:R-:W-:Y:S02]  /*10370*/  PRMT R21, R7.reuse, 0x7610, R21 ;  /* 0x0000761007157816 */ /* 0x040fe40000000015 */
[C---:B------:R-:W-:Y:S02]  /*10380*/  PRMT R29, R7.reuse, 0x7610, R29 ;  /* 0x00007610071d7816 */ /* 0x040fe4000000001d */
[----:B------:R-:W-:-:S02]  /*10390*/  PRMT R6, R7, 0x7610, R6 ;  /* 0x0000761007067816 */ /* 0x000fc40000000006 */
[C---:B------:R-:W-:Y:S02]  /*103a0*/  PRMT R8, R7.reuse, 0x7610, R8 ;  /* 0x0000761007087816 */ /* 0x040fe40000000008 */
[----:B------:R-:W-:Y:S01]  /*103b0*/  PRMT R10, R7, 0x7610, R10 ;  /* 0x00007610070a7816 */ /* 0x000fe2000000000a */
[----:B------:R-:W-:Y:S06]  /*103c0*/  @P0 BRA `(.L_x_498) ;  /* 0x0000000000680947 */ /* 0x000fec0003800000 */
[C---:B------:R-:W-:Y:S01]  /*103d0*/  VIADD R12, R11.reuse, 0x1 ;  /* 0x000000010b0c7836 */ /* 0x040fe20000000000 */
[CC--:B------:R-:W-:Y:S01]  /*103e0*/  ISETP.GE.AND P5, PT, R11.reuse, R0.reuse, PT ;  /* 0x000000000b00720c */ /* 0x0c0fe20003fa6270 */
[----:B------:R-:W-:Y:S02]  /*103f0*/  IMAD R13, R0, R19, R11 ;  /* 0x00000013000d7224 */ /* 0x000fe400078e020b */
[C---:B------:R-:W-:Y:S01]  /*10400*/  VIADD R14, R11.reuse, 0x2 ;  /* 0x000000020b0e7836 */ /* 0x040fe20000000000 */
[----:B------:R-:W-:Y:S01]  /*10410*/  ISETP.GE.AND P6, PT, R12, R0, PT ;  /* 0x000000000c00720c */ /* 0x000fe20003fc6270 */
[----:B------:R-:W-:Y:S01]  /*10420*/  VIADD R16, R11, 0x4 ;  /* 0x000000040b107836 */ /* 0x000fe20000000000 */
[----:B--2---:R-:W-:-:S04]  /*10430*/  IADD3 R12, P4, R2, R13, RZ ;  /* 0x0000000d020c7210 */ /* 0x004fc80007f9e0ff */
[----:B------:R-:W-:Y:S02]  /*10440*/  LEA.HI.X.SX32 R13, R13, R3, 0x1, P4 ;  /* 0x000000030d0d7211 */ /* 0x000fe400020f0eff */
[-C--:B------:R-:W-:Y:S01]  /*10450*/  ISETP.GE.AND P4, PT, R14, R0.reuse, PT ;  /* 0x000000000e00720c */ /* 0x080fe20003f86270 */
[C---:B------:R-:W-:Y:S02]  /*10460*/  VIADD R14, R11.reuse, 0x3 ;  /* 0x000000030b0e7836 */ /* 0x040fe40000000000 */
[----:B------:R0:W5:Y:S03]  /*10470*/  @!P5 LDG.E.U8 R25, desc[UR4][R12.64] ;  /* 0x000000040c19d981 */ /* 0x000166000c1e1100 */
[-C--:B------:R-:W-:Y:S01]  /*10480*/  ISETP.GE.AND P5, PT, R14, R0.reuse, PT ;  /* 0x000000000e00720c */ /* 0x080fe20003fa6270 */
[----:B------:R0:W5:Y:S01]  /*10490*/  @!P6 LDG.E.U8 R27, desc[UR4][R12.64+0x1] ;  /* 0x000001040c1be981 */ /* 0x000162000c1e1100 */
[----:B------:R-:W-:Y:S01]  /*104a0*/  ISETP.GE.AND P6, PT, R16, R0, PT ;  /* 0x000000001000720c */ /* 0x000fe20003fc6270 */
[----:B------:R-:W-:-:S02]  /*104b0*/  VIADD R14, R11, 0x5 ;  /* 0x000000050b0e7836 */ /* 0x000fc40000000000 */
[C---:B------:R-:W-:Y:S02]  /*104c0*/  VIADD R16, R11.reuse, 0x6 ;  /* 0x000000060b107836 */ /* 0x040fe40000000000 */
[----:B------:R0:W5:Y:S01]  /*104d0*/  @!P4 LDG.E.U8 R23, desc[UR4][R12.64+0x2] ;  /* 0x000002040c17c981 */ /* 0x000162000c1e1100 */
[----:B------:R-:W-:Y:S01]  /*104e0*/  ISETP.GE.AND P4, PT, R14, R0, PT ;  /* 0x000000000e00720c */ /* 0x000fe20003f86270 */
[----:B------:R-:W-:-:S04]  /*104f0*/  VIADD R14, R11, 0x7 ;  /* 0x000000070b0e7836 */ /* 0x000fc80000000000 */
[----:B------:R0:W5:Y:S01]  /*10500*/  @!P5 LDG.E.U8 R21, desc[UR4][R12.64+0x3] ;  /* 0x000003040c15d981 */ /* 0x000162000c1e1100 */
[----:B------:R-:W-:-:S03]  /*10510*/  ISETP.GE.AND P5, PT, R16, R0, PT ;  /* 0x000000001000720c */ /* 0x000fc60003fa6270 */
[----:B------:R0:W5:Y:S01]  /*10520*/  @!P6 LDG.E.U8 R29, desc[UR4][R12.64+0x4] ;  /* 0x000004040c1de981 */ /* 0x000162000c1e1100 */
[----:B------:R-:W-:-:S03]  /*10530*/  ISETP.GE.AND P6, PT, R14, R0, PT ;  /* 0x000000000e00720c */ /* 0x000fc60003fc6270 */
[----:B------:R0:W5:Y:S06]  /*10540*/  @!P4 LDG.E.U8 R6, desc[UR4][R12.64+0x5] ;  /* 0x000005040c06c981 */ /* 0x00016c000c1e1100 */
[----:B------:R0:W5:Y:S04]  /*10550*/  @!P5 LDG.E.U8 R8, desc[UR4][R12.64+0x6] ;  /* 0x000006040c08d981 */ /* 0x000168000c1e1100 */
[----:B------:R0:W5:Y:S02]  /*10560*/  @!P6 LDG.E.U8 R10, desc[UR4][R12.64+0x7] ;  /* 0x000007040c0ae981 */ /* 0x000164000c1e1100 */
.L_x_498:
[----:B------:R-:W-:Y:S05]  /*10570*/  BSYNC B0 ;  /* 0x0000000000007941 */ /* 0x000fea0003800000 */
.L_x_497:
[----:B------:R-:W-:Y:S04]  /*10580*/  BSSY B0, `(.L_x_499) ;  /* 0x000001c000007945 */ /* 0x000fe80003800000 */
[----:B------:R-:W-:Y:S05]  /*10590*/  @P0 BRA `(.L_x_500) ;  /* 0x0000000000680947 */ /* 0x000fea0003800000 */
[C---:B0-----:R-:W-:Y:S01]  /*105a0*/  VIADD R13, R11.reuse, 0x1 ;  /* 0x000000010b0d7836 */ /* 0x041fe20000000000 */
[CC--:B------:R-:W-:Y:S01]  /*105b0*/  ISETP.GE.AND P0, PT, R11.reuse, R0.reuse, PT ;  /* 0x000000000b00720c */ /* 0x0c0fe20003f06270 */
[----:B------:R-:W-:Y:S02]  /*105c0*/  IMAD R19, R0, R19, R11 ;  /* 0x0000001300137224 */ /* 0x000fe400078e020b */
[----:B------:R-:W-:Y:S01]  /*105d0*/  VIADD R14, R11, 0x3 ;  /* 0x000000030b0e7836 */ /* 0x000fe20000000000 */
[----:B------:R-:W-:Y:S01]  /*105e0*/  ISETP.GE.AND P6, PT, R13, R0, PT ;  /* 0x000000000d00720c */ /* 0x000fe20003fc6270 */
[----:B------:R-:W-:Y:S01]  /*105f0*/  VIADD R13, R11, 0x2 ;  /* 0x000000020b0d7836 */ /* 0x000fe20000000000 */
[----:B-1----:R-:W-:-:S04]  /*10600*/  IADD3 R12, P4, R4, R19, RZ ;  /* 0x00000013040c7210 */ /* 0x002fc80007f9e0ff */
[-C--:B------:R-:W-:Y:S02]  /*10610*/  ISETP.GE.AND P5, PT, R13, R0.reuse, PT ;  /* 0x000000000d00720c */ /* 0x080fe40003fa6270 */
[----:B------:R-:W-:Y:S01]  /*10620*/  LEA.HI.X.SX32 R13, R19, R5, 0x1, P4 ;  /* 0x00000005130d7211 */ /* 0x000fe200020f0eff */
[C---:B------:R-:W-:Y:S01]  /*10630*/  VIADD R19, R11.reuse, 0x4 ;  /* 0x000000040b137836 */ /* 0x040fe20000000000 */
[-C--:B------:R-:W-:Y:S01]  /*10640*/  ISETP.GE.AND P4, PT, R14, R0.reuse, PT ;  /* 0x000000000e00720c */ /* 0x080fe20003f86270 */
[----:B------:R-:W-:Y:S02]  /*10650*/  VIADD R14, R11, 0x5 ;  /* 0x000000050b0e7836 */ /* 0x000fe40000000000 */
[----:B-----5:R3:W-:Y:S01]  /*10660*/  @!P0 STG.E.U8 desc[UR4][R12.64], R25 ;  /* 0x000000190c008986 */ /* 0x0207e2000c101104 */
[-C--:B------:R-:W-:Y:S01]  /*10670*/  ISETP.GE.AND P0, PT, R19, R0.reuse, PT ;  /* 0x000000001300720c */ /* 0x080fe20003f06270 */
[C---:B------:R-:W-:Y:S02]  /*10680*/  VIADD R19, R11.reuse, 0x6 ;  /* 0x000000060b137836 */ /* 0x040fe40000000000 */
[----:B------:R3:W-:Y:S01]  /*10690*/  @!P6 STG.E.U8 desc[UR4][R12.64+0x1], R27 ;  /* 0x0000011b0c00e986 */ /* 0x0007e2000c101104 */
[----:B------:R-:W-:Y:S01]  /*106a0*/  ISETP.GE.AND P6, PT, R14, R0, PT ;  /* 0x000000000e00720c */ /* 0x000fe20003fc6270 */
[----:B------:R-:W-:-:S02]  /*106b0*/  VIADD R14, R11, 0x7 ;  /* 0x000000070b0e7836 */ /* 0x000fc40000000000 */
        /* <DEDUP_REMOVED lines=8> */
.L_x_500:
[----:B------:R-:W-:Y:S05]  /*10740*/  BSYNC B0 ;  /* 0x0000000000007941 */ /* 0x000fea0003800000 */
.L_x_499:
[----:B------:R-:W-:Y:S01]  /*10750*/  BSSY B0, `(.L_x_501) ;  /* 0x0000024000007945 */ /* 0x000fe20003800000 */
[C---:B---3-5:R-:W-:Y:S02]  /*10760*/  PRMT R23, R7.reuse, 0x7610, R23 ;  /* 0x0000761007177816 */ /* 0x068fe40000000017 */
        /* <DEDUP_REMOVED lines=10> */
[----:B0-----:R-:W-:Y:S02]  /*10810*/  IMAD R13, R0, R17, R11 ;  /* 0x00000011000d7224 */ /* 0x001fe400078e020b */
        /* <DEDUP_REMOVED lines=8> */
[C---:B------:R-:W-:Y:S01]  /*108a0*/  VIADD R14, R11.reuse, 0x5 ;  /* 0x000000050b0e7836 */ /* 0x040fe20000000000 */
[----:B------:R3:W5:Y:S02]  /*108b0*/  @!P0 LDG.E.U8 R23, desc[UR4][R12.64] ;  /* 0x000000040c178981 */ /* 0x000764000c1e1100 */
[-C--:B------:R-:W-:Y:S01]  /*108c0*/  ISETP.GE.AND P0, PT, R10, R0.reuse, PT ;  /* 0x000000000a00720c */ /* 0x080fe20003f06270 */
[C---:B------:R-:W-:Y:S01]  /*108d0*/  VIADD R10, R11.reuse, 0x6 ;  /* 0x000000060b0a7836 */ /* 0x040fe20000000000 */
[----:B------:R3:W5:Y:S01]  /*108e0*/  @!P6 LDG.E.U8 R25, desc[UR4][R12.64+0x1] ;  /* 0x000001040c19e981 */ /* 0x000762000c1e1100 */
[----:B------:R-:W-:Y:S01]  /*108f0*/  ISETP.GE.AND P6, PT, R14, R0, PT ;  /* 0x000000000e00720c */ /* 0x000fe20003fc6270 */
[----:B------:R-:W-:-:S03]  /*10900*/  VIADD R14, R11, 0x7 ;  /* 0x000000070b0e7836 */ /* 0x000fc60000000000 */
[----:B------:R3:W5:Y:S01]  /*10910*/  @!P5 LDG.E.U8 R21, desc[UR4][R12.64+0x2] ;  /* 0x000002040c15d981 */ /* 0x000762000c1e1100 */
[----:B------:R-:W-:-:S03]  /*10920*/  ISETP.GE.AND P5, PT, R10, R0, PT ;  /* 0x000000000a00720c */ /* 0x000fc60003fa6270 */
[----:B------:R3:W5:Y:S01]  /*10930*/  @!P4 LDG.E.U8 R19, desc[UR4][R12.64+0x3] ;  /* 0x000003040c13c981 */ /* 0x000762000c1e1100 */
[----:B------:R-:W-:-:S03]  /*10940*/  ISETP.GE.AND P4, PT, R14, R0, PT ;  /* 0x000000000e00720c */ /* 0x000fc60003f86270 */
[----:B------:R3:W5:Y:S04]  /*10950*/  @!P0 LDG.E.U8 R27, desc[UR4][R12.64+0x4] ;  /* 0x000004040c1b8981 */ /* 0x000768000c1e1100 */
[----:B------:R3:W5:Y:S04]  /*10960*/  @!P6 LDG.E.U8 R29, desc[UR4][R12.64+0x5] ;  /* 0x000005040c1de981 */ /* 0x000768000c1e1100 */
[----:B------:R3:W5:Y:S04]  /*10970*/  @!P5 LDG.E.U8 R6, desc[UR4][R12.64+0x6] ;  /* 0x000006040c06d981 */ /* 0x000768000c1e1100 */
[----:B------:R3:W5:Y:S02]  /*10980*/  @!P4 LDG.E.U8 R8, desc[UR4][R12.64+0x7] ;  /* 0x000007040c08c981 */ /* 0x000764000c1e1100 */
.L_x_502:
[----:B------:R-:W-:Y:S05]  /*10990*/  BSYNC B0 ;  /* 0x0000000000007941 */ /* 0x000fea0003800000 */
.L_x_501:
[----:B------:R-:W-:Y:S04]  /*109a0*/  BSSY B0, `(.L_x_503) ;  /* 0x000001c000007945 */ /* 0x000fe80003800000 */
[----:B------:R-:W-:Y:S05]  /*109b0*/  @P1 BRA `(.L_x_504) ;  /* 0x0000000000681947 */ /* 0x000fea0003800000 */
[----:B------:R-:W-:Y:S01]  /*109c0*/  IMAD R17, R0, R17, R11 ;  /* 0x0000001100117224 */ /* 0x000fe200078e020b */
[CC--:B------:R-:W-:Y:S01]  /*109d0*/  ISETP.GE.AND P6, PT, R11.reuse, R0.reuse, PT ;  /* 0x000000000b00720c */ /* 0x0c0fe20003fc6270 */
[C---:B0--3--:R-:W-:Y:S02]  /*109e0*/  VIADD R13, R11.reuse, 0x1 ;  /* 0x000000010b0d7836 */ /* 0x049fe40000000000 */
[C---:B------:R-:W-:Y:S01]  /*109f0*/  VIADD R10, R11.reuse, 0x2 ;  /* 0x000000020b0a7836 */ /* 0x040fe20000000000 */
[----:B-1----:R-:W-:Y:S01]  /*10a00*/  IADD3 R12, P4, R4, R17, RZ ;  /* 0x00000011040c7210 */ /* 0x002fe20007f9e0ff */
[----:B------:R-:W-:Y:S01]  /*10a10*/  VIADD R14, R11, 0x4 ;  /* 0x000000040b0e7836 */ /* 0x000fe20000000000 */
[-C--:B------:R-:W-:Y:S02]  /*10a20*/  ISETP.GE.AND P0, PT, R13, R0.reuse, PT ;  /* 0x000000000d00720c */ /* 0x080fe40003f06270 */
[-C--:B------:R-:W-:Y:S01]  /*10a30*/  ISETP.GE.AND P1, PT, R10, R0.reuse, PT ;  /* 0x000000000a00720c */ /* 0x080fe20003f26270 */
[----:B------:R-:W-:Y:S01]  /*10a40*/  VIADD R10, R11, 0x3 ;  /* 0x000000030b0a7836 */ /* 0x000fe20000000000 */
[----:B------:R-:W-:Y:S01]  /*10a50*/  LEA.HI.X.SX32 R13, R17, R5, 0x1, P4 ;  /* 0x00000005110d7211 */ /* 0x000fe200020f0eff */
[----:B------:R-:W-:Y:S01]  /*10a60*/  VIADD R17, R11, 0x5 ;  /* 0x000000050b117836 */ /* 0x000fe20000000000 */
[----:B------:R-:W-:-:S02]  /*10a70*/  ISETP.GE.AND P5, PT, R14, R0, PT ;  /* 0x000000000e00720c */ /* 0x000fc40003fa6270 */
[-C--:B------:R-:W-:Y:S01]  /*10a80*/  ISETP.GE.AND P4, PT, R10, R0.reuse, PT ;  /* 0x000000000a00720c */ /* 0x080fe20003f86270 */
[----:B-----5:R4:W-:Y:S01]  /*10a90*/  @!P6 STG.E.U8 desc[UR4][R12.64], R23 ;  /* 0x000000170c00e986 */ /* 0x0209e2000c101104 */
[-C--:B------:R-:W-:Y:S01]  /*10aa0*/  ISETP.GE.AND P6, PT, R17, R0.reuse, PT ;  /* 0x000000001100720c */ /* 0x080fe20003fc6270 */
[C---:B------:R-:W-:Y:S02]  /*10ab0*/  VIADD R10, R11.reuse, 0x6 ;  /* 0x000000060b0a7836 */ /* 0x040fe40000000000 */
[----:B------:R-:W-:Y:S01]  /*10ac0*/  VIADD R17, R11, 0x7 ;  /* 0x000000070b117836 */ /* 0x000fe20000000000 */
[----:B------:R4:W-:Y:S02]  /*10ad0*/  @!P0 STG.E.U8 desc[UR4][R12.64+0x1], R25 ;  /* 0x000001190c008986 */ /* 0x0009e4000c101104 */
[-C--:B------:R-:W-:Y:S02]  /*10ae0*/  ISETP.GE.AND P0, PT, R10, R0.reuse, PT ;  /* 0x000000000a00720c */ /* 0x080fe40003f06270 */
[----:B------:R4:W-:Y:S01]  /*10af0*/  @!P1 STG.E.U8 desc[UR4][R12.64+0x2], R21 ;  /* 0x000002150c009986 */ /* 0x0009e2000c101104 */
[----:B------:R-:W-:-:S03]  /*10b00*/  ISETP.GE.AND P1, PT, R17, R0, PT ;  /* 0x000000001100720c */ /* 0x000fc60003f26270 */
[----:B------:R4:W-:Y:S04]  /*10b10*/  @!P4 STG.E.U8 desc[UR4][R12.64+0x3], R19 ;  /* 0x000003130c00c986 */ /* 0x0009e8000c101104 */
[----:B------:R4:W-:Y:S04]  /*10b20*/  @!P5 STG.E.U8 desc[UR4][R12.64+0x4], R27 ;  /* 0x0000041b0c00d986 */ /* 0x0009e8000c101104 */
[----:B------:R4:W-:Y:S04]  /*10b30*/  @!P6 STG.E.U8 desc[UR4][R12.64+0x5], R29 ;  /* 0x0000051d0c00e986 */ /* 0x0009e8000c101104 */
[----:B------:R4:W-:Y:S04]  /*10b40*/  @!P0 STG.E.U8 desc[UR4][R12.64+0x6], R6 ;  /* 0x000006060c008986 */ /* 0x0009e8000c101104 */
[----:B------:R4:W-:Y:S02]  /*10b50*/  @!P1 STG.E.U8 desc[UR4][R12.64+0x7], R8 ;  /* 0x000007080c009986 */ /* 0x0009e4000c101104 */
.L_x_504:
[----:B------:R-:W-:Y:S05]  /*10b60*/  BSYNC B0 ;  /* 0x0000000000007941 */ /* 0x000fea0003800000 */
.L_x_503:
[----:B------:R-:W-:Y:S01]  /*10b70*/  BSSY B0, `(.L_x_505) ;  /* 0x0000025000007945 */ /* 0x000fe20003800000 */
[C---:B----45:R-:W-:Y:S02]  /*10b80*/  PRMT R21, R7.reuse, 0x7610, R21 ;  /* 0x0000761007157816 */ /* 0x070fe40000000015 */
[C---:B------:R-:W-:Y:S02]  /*10b90*/  PRMT R19, R7.reuse, 0x7610, R19 ;  /* 0x0000761007137816 */ /* 0x040fe40000000013 */
[C---:B------:R-:W-:Y:S02]  /*10ba0*/  PRMT R17, R7.reuse, 0x7610, R17 ;  /* 0x0000761007117816 */ /* 0x040fe40000000011 */
[C---:B------:R-:W-:Y:S02]  /*10bb0*/  PRMT R23, R7.reuse, 0x7610, R23 ;  /* 0x0000761007177816 */ /* 0x040fe40000000017 */
[C---:B------:R-:W-:Y:S02]  /*10bc0*/  PRMT R25, R7.reuse, 0x7610, R25 ;  /* 0x0000761007197816 */ /* 0x040fe40000000019 */
[----:B------:R-:W-:-:S02]  /*10bd0*/  PRMT R27, R7, 0x7610, R27 ;  /* 0x00007610071b7816 */ /* 0x000fc4000000001b */
        /* <DEDUP_REMOVED lines=30> */
.L_x_506:
[----:B------:R-:W-:Y:S05]  /*10dc0*/  BSYNC B0 ;  /* 0x0000000000007941 */ /* 0x000fea0003800000 */
.L_x_505:
[----:B------:R-:W-:Y:S04]  /*10dd0*/  BSSY B0, `(.L_x_507) ;  /* 0x000001c000007945 */ /* 0x000fe80003800000 */
        /* <DEDUP_REMOVED lines=27> */
.L_x_508:
[----:B------:R-:W-:Y:S05]  /*10f90*/  BSYNC B0 ;  /* 0x0000000000007941 */ /* 0x000fea0003800000 */
.L_x_507:
[----:B------:R-:W-:Y:S01]  /*10fa0*/  BSSY B0, `(.L_x_509) ;  /* 0x0000022000007945 */ /* 0x000fe20003800000 */
[C---:B------:R-:W-:Y:S02]  /*10fb0*/  PRMT R15, R7.reuse, 0x7610, R15 ;  /* 0x00007610070f7816 */ /* 0x040fe4000000000f */
[C---:B------:R-:W-:Y:S02]  /*10fc0*/  PRMT R14, R7.reuse, 0x7610, R14 ;  /* 0x00007610070e7816 */ /* 0x040fe4000000000e */
[C---:B0--34-:R-:W-:Y:S02]  /*10fd0*/  PRMT R13, R7.reuse, 0x7610, R13 ;  /* 0x00007610070d7816 */ /* 0x059fe4000000000d */
[C---:B------:R-:W-:Y:S02]  /*10fe0*/  PRMT R12, R7.reuse, 0x7610, R12 ;  /* 0x00007610070c7816 */ /* 0x040fe4000000000c */
[C---:B------:R-:W-:Y:S02]  /*10ff0*/  PRMT R10, R7.reuse, 0x7610, R10 ;  /* 0x00007610070a7816 */ /* 0x040fe4000000000a */
[----:B-----5:R-:W-:Y:S01]  /*11000*/  PRMT R8, R7, 0x7610, R8 ;  /* 0x0000761007087816 */ /* 0x020fe20000000008 */
[----:B------:R-:W-:Y:S06]  /*11010*/  @P3 BRA `(.L_x_510) ;  /* 0x0000000000683947 */ /* 0x000fec0003800000 */
[C---:B------:R-:W-:Y:S01]  /*11020*/  VIADD R19, R11.reuse, 0x1 ;  /* 0x000000010b137836 */ /* 0x040fe20000000000 */
[CC--:B------:R-:W-:Y:S01]  /*11030*/  ISETP.GE.AND P6, PT, R11.reuse, R0.reuse, PT ;  /* 0x000000000b00720c */ /* 0x0c0fe20003fc6270 */
[----:B------:R-:W-:Y:S02]  /*11040*/  IMAD R17, R0, R9, R11 ;  /* 0x0000000900117224 */ /* 0x000fe400078e020b */
[----:B------:R-:W-:Y:S01]  /*11050*/  VIADD R21, R11, 0x2 ;  /* 0x000000020b157836 */ /* 0x000fe20000000000 */
[-C--:B------:R-:W-:Y:S01]  /*11060*/  ISETP.GE.AND P5, PT, R19, R0.reuse, PT ;  /* 0x000000001300720c */ /* 0x080fe20003fa6270 */
[C---:B------:R-:W-:Y:S01]  /*11070*/  VIADD R19, R11.reuse, 0x3 ;  /* 0x000000030b137836 */ /* 0x040fe20000000000 */
[----:B--2---:R-:W-:Y:S01]  /*11080*/  IADD3 R2, P1, R2, R17, RZ ;  /* 0x0000001102027210 */ /* 0x004fe20007f3e0ff */
[----:B------:R-:W-:Y:S01]  /*11090*/  VIADD R23, R11, 0x5 ;  /* 0x000000050b177836 */ /* 0x000fe20000000000 */
[-C--:B------:R-:W-:Y:S01]  /*110a0*/  ISETP.GE.AND P0, PT, R21, R0.reuse, PT ;  /* 0x000000001500720c */ /* 0x080fe20003f06270 */
[----:B------:R-:W-:Y:S01]  /*110b0*/  VIADD R21, R11, 0x4 ;  /* 0x000000040b157836 */ /* 0x000fe20000000000 */
[-C--:B------:R-:W-:Y:S01]  /*110c0*/  ISETP.GE.AND P4, PT, R19, R0.reuse, PT ;  /* 0x000000001300720c */ /* 0x080fe20003f86270 */
[----:B------:R-:W-:Y:S01]  /*110d0*/  VIADD R19, R11, 0x7 ;  /* 0x000000070b137836 */ /* 0x000fe20000000000 */
[----:B------:R-:W-:Y:S01]  /*110e0*/  LEA.HI.X.SX32 R3, R17, R3, 0x1, P1 ;  /* 0x0000000311037211 */ /* 0x000fe200008f0eff */
[----:B------:R-:W-:Y:S01]  /*110f0*/  VIADD R17, R11, 0x6 ;  /* 0x000000060b117836 */ /* 0x000fe20000000000 */
[----:B------:R-:W-:-:S02]  /*11100*/  ISETP.GE.AND P2, PT, R21, R0, PT ;  /* 0x000000001500720c */ /* 0x000fc40003f46270 */
        /* <DEDUP_REMOVED lines=11> */
.L_x_510:
[----:B------:R-:W-:Y:S05]  /*111c0*/  BSYNC B0 ;  /* 0x0000000000007941 */ /* 0x000fea0003800000 */
.L_x_509:
[----:B------:R-:W-:Y:S05]  /*111d0*/  @P3 EXIT ;  /* 0x000000000000394d */ /* 0x000fea0003800000 */
[C---:B0-2---:R-:W-:Y:S01]  /*111e0*/  VIADD R3, R11.reuse, 0x1 ;  /* 0x000000010b037836 */ /* 0x045fe20000000000 */
[CC--:B------:R-:W-:Y:S01]  /*111f0*/  ISETP.GE.AND P1, PT, R11.reuse, R0.reuse, PT ;  /* 0x000000000b00720c */ /* 0x0c0fe20003f26270 */
[----:B------:R-:W-:Y:S02]  /*11200*/  IMAD R9, R0, R9, R11 ;  /* 0x0000000900097224 */ /* 0x000fe400078e020b */
[----:B------:R-:W-:Y:S01]  /*11210*/  VIADD R17, R11, 0x2 ;  /* 0x000000020b117836 */ /* 0x000fe20000000000 */
[-C--:B------:R-:W-:Y:S01]  /*11220*/  ISETP.GE.AND P0, PT, R3, R0.reuse, PT ;  /* 0x000000000300720c */ /* 0x080fe20003f06270 */
[C---:B------:R-:W-:Y:S01]  /*11230*/  VIADD R19, R11.reuse, 0x3 ;  /* 0x000000030b137836 */ /* 0x040fe20000000000 */
[----:B-1----:R-:W-:Y:S01]  /*11240*/  IADD3 R2, P6, R4, R9, RZ ;  /* 0x0000000904027210 */ /* 0x002fe20007fde0ff */
[----:B------:R-:W-:Y:S01]  /*11250*/  VIADD R3, R11, 0x4 ;  /* 0x000000040b037836 */ /* 0x000fe20000000000 */
[-C--:B------:R-:W-:Y:S01]  /*11260*/  ISETP.GE.AND P2, PT, R17, R0.reuse, PT ;  /* 0x000000001100720c */ /* 0x080fe20003f46270 */
[----:B------:R-:W-:Y:S01]  /*11270*/  VIADD R17, R11, 0x5 ;  /* 0x000000050b117836 */ /* 0x000fe20000000000 */
[-C--:B------:R-:W-:Y:S01]  /*11280*/  ISETP.GE.AND P3, PT, R19, R0.reuse, PT ;  /* 0x000000001300720c */ /* 0x080fe20003f66270 */
[----:B------:R-:W-:Y:S01]  /*11290*/  VIADD R19, R11, 0x6 ;  /* 0x000000060b137836 */ /* 0x000fe20000000000 */
[----:B------:R-:W-:Y:S01]  /*112a0*/  ISETP.GE.AND P4, PT, R3, R0, PT ;  /* 0x000000000300720c */ /* 0x000fe20003f86270 */
[----:B------:R-:W-:Y:S01]  /*112b0*/  VIADD R11, R11, 0x7 ;  /* 0x000000070b0b7836 */ /* 0x000fe20000000000 */
[----:B------:R-:W-:-:S02]  /*112c0*/  LEA.HI.X.SX32 R3, R9, R5, 0x1, P6 ;  /* 0x0000000509037211 */ /* 0x000fc400030f0eff */
[-C--:B------:R-:W-:Y:S02]  /*112d0*/  ISETP.GE.AND P5, PT, R17, R0.reuse, PT ;  /* 0x000000001100720c */ /* 0x080fe40003fa6270 */
[-C--:B------:R-:W-:Y:S01]  /*112e0*/  ISETP.GE.AND P6, PT, R19, R0.reuse, PT ;  /* 0x000000001300720c */ /* 0x080fe20003fc6270 */
[----:B-----5:R0:W-:Y:S01]  /*112f0*/  @!P1 STG.E.U8 desc[UR4][R2.64], R15 ;  /* 0x0000000f02009986 */ /* 0x0201e2000c101104 */
[----:B------:R-:W-:-:S03]  /*11300*/  ISETP.GE.AND P1, PT, R11, R0, PT ;  /* 0x000000000b00720c */ /* 0x000fc60003f26270 */
        /* <DEDUP_REMOVED lines=9> */
.L_x_511:
        /* <DEDUP_REMOVED lines=14> */
.L_x_3513:


//--------------------- .text._ZN18transformer_engine43_GLOBAL__N__bafe6ae4_10_padding_cu_3a96c89422multi_unpadding_kernelILi8E13__nv_fp8_e4m3EEvNS0_16MultiPaddingArgsE --------------------------
	.section	.text._ZN18transformer_engine43_GLOBAL__N__bafe6ae4_10_padding_cu_3a96c89422multi_unpadding_kernelILi8E13__nv_fp8_e4m3EEvNS0_16MultiPaddingArgsE,"ax",@progbits
	.align	128
.text._ZN18transformer_engine43_GLOBAL__N__bafe6ae4_10_padding_cu_3a96c89422multi_unpadding_kernelILi8E13__nv_fp8_e4m3EEvNS0_16MultiPaddingArgsE:
        .type           _ZN18transformer_engine43_GLOBAL__N__bafe6ae4_10_padding_cu_3a96c89422multi_unpadding_kernelILi8E13__nv_fp8_e4m3EEvNS0_16MultiPaddingArgsE,@function
        .size           _ZN18transformer_engine43_GLOBAL__N__bafe6ae4_10_padding_cu_3a96c89422multi_unpadding_kernelILi8E13__nv_fp8_e4m3EEvNS0_16MultiPaddingArgsE,(.L_x_3514 - _ZN18transformer_engine43_GLOBAL__N__bafe6ae4_10_padding_cu_3a96c89422multi_unpadding_kernelILi8E13__nv_fp8_e4m3EEvNS0_16MultiPaddingArgsE)
        .other          _ZN18transformer_engine43_GLOBAL__N__bafe6ae4_10_padding_cu_3a96c89422multi_unpadding_kernelILi8E13__nv_fp8_e4m3EEvNS0_16MultiPaddingArgsE,@"STO_CUDA_ENTRY STV_DEFAULT"
_ZN18transformer_engine43_GLOBAL__N__bafe6ae4_10_padding_cu_3a96c89422multi_unpadding_kernelILi8E13__nv_fp8_e4m3EEvNS0_16MultiPaddingArgsE:
        /* <DEDUP_REMOVED lines=9> */
.L_x_512:
        /* <DEDUP_REMOVED lines=50> */
[----:B------:R-:W-:Y:S01]  /*03b0*/  F2FP.SATFINITE.E4M3.F32.PACK_AB_MERGE_C R7, RZ, RZ, RZ ;  /* 0x000000ffff07723e */ /* 0x000fe200048070ff */
        /* <DEDUP_REMOVED lines=40> */
.L_x_514:
[----:B------:R-:W-:Y:S05]  /*0640*/  BSYNC B0 ;  /* 0x0000000000007941 */ /* 0x000fea0003800000 */
.L_x_513:
        /* <DEDUP_REMOVED lines=28> */
.L_x_516:
[----:B------:R-:W-:Y:S05]  /*0810*/  BSYNC B0 ;  /* 0x0000000000007941 */ /* 0x000fea0003800000 */
.L_x_515:
        /* <DEDUP_REMOVED lines=36> */
.L_x_518:
[----:B------:R-:W-:Y:S05]  /*0a60*/  BSYNC B0 ;  /* 0x0000000000007941 */ /* 0x000fea0003800000 */
.L_x_517:
        /* <DEDUP_REMOVED lines=29> */
.L_x_520:
[----:B------:R-:W-:Y:S05]  /*0c40*/  BSYNC B0 ;  /* 0x0000000000007941 */ /* 0x000fea0003800000 */
.L_x_519:
        /* <DEDUP_REMOVED lines=38> */
.L_x_522:
[----:B------:R-:W-:Y:S05]  /*0eb0*/  BSYNC B0 ;  /* 0x0000000000007941 */ /* 0x000fea0003800000 */
.L_x_521:
        /* <DEDUP_REMOVED lines=29> */
.L_x_524:
[----:B------:R-:W-:Y:S05]  /*1090*/  BSYNC B0 ;  /* 0x0000000000007941 */ /* 0x000fea0003800000 */
.L_x_523:
        /* <DEDUP_REMOVED lines=36> */
.L_x_526:
[----:B------:R-:W-:Y:S05]  /*12e0*/  BSYNC B0 ;  /* 0x0000000000007941 */ /* 0x000fea0003800000 */
.L_x_525:
        /* <DEDUP_REMOVED lines=29> */
.L_x_528:
[----:B------:R-:W-:Y:S05]  /*14c0*/  BSYNC B0 ;  /* 0x0000000000007941 */ /* 0x000fea0003800000 */
.L_x_527:
        /* <DEDUP_REMOVED lines=38> */
.L_x_530:
[----:B------:R-:W-:Y:S05]  /*1730*/  BSYNC B0 ;  /* 0x0000000000007941 */ /* 0x000fea0003800000 */
.L_x_529:
        /* <DEDUP_REMOVED lines=29> */
.L_x_532:
[----:B------:R-:W-:Y:S05]  /*1910*/  BSYNC B0 ;  /* 0x0000000000007941 */ /* 0x000fea0003800000 */
.L_x_531:
        /* <DEDUP_REMOVED lines=36> */
.L_x_534:
[----:B------:R-:W-:Y:S05]  /*1b60*/  BSYNC B0 ;  /* 0x0000000000007941 */ /* 0x000fea0003800000 */
.L_x_533:
        /* <DEDUP_REMOVED lines=29> */
.L_x_536:
[----:B------:R-:W-:Y:S05]  /*1d40*/  BSYNC B0 ;  /* 0x0000000000007941 */ /* 0x000fea0003800000 */
.L_x_535:
        /* <DEDUP_REMOVED lines=38> */
.L_x_538:
[----:B------:R-:W-:Y:S05]  /*1fb0*/  BSYNC B0 ;  /* 0x0000000000007941 */ /* 0x000fea0003800000 */
.L_x_537:
        /* <DEDUP_REMOVED lines=29> */
.L_x_540:
[----:B------:R-:W-:Y:S05]  /*2190*/  BSYNC B0 ;  /* 0x0000000000007941 */ /* 0x000fea0003800000 */
.L_x_539:
        /* <DEDUP_REMOVED lines=36> */
.L_x_542:
[----:B------:R-:W-:Y:S05]  /*23e0*/  BSYNC B0 ;  /* 0x0000000000007941 */ /* 0x000fea0003800000 */
.L_x_541:
        /* <DEDUP_REMOVED lines=29> */
.L_x_544:
[----:B------:R-:W-:Y:S05]  /*25c0*/  BSYNC B0 ;  /* 0x0000000000007941 */ /* 0x000fea0003800000 */
.L_x_543:
        /* <DEDUP_REMOVED lines=38> */
.L_x_546:
[----:B------:R-:W-:Y:S05]  /*2830*/  BSYNC B0 ;  /* 0x0000000000007941 */ /* 0x000fea0003800000 */
.L_x_545:
        /* <DEDUP_REMOVED lines=29> */
.L_x_548:
[----:B------:R-:W-:Y:S05]  /*2a10*/  BSYNC B0 ;  /* 0x0000000000007941 */ /* 0x000fea0003800000 */
.L_x_547:
        /* <DEDUP_REMOVED lines=36> */
.L_x_550:
[----:B------:R-:W-:Y:S05]  /*2c60*/  BSYNC B0 ;  /* 0x0000000000007941 */ /* 0x000fea0003800000 */
.L_x_549:
        /* <DEDUP_REMOVED lines=29> */
.L_x_552:
[----:B------:R-:W-:Y:S05]  /*2e40*/  BSYNC B0 ;  /* 0x0000000000007941 */ /* 0x000fea0003800000 */
.L_x_551:
        /* <DEDUP_REMOVED lines=38> */
.L_x_554:
[----:B------:R-:W-:Y:S05]  /*30b0*/  BSYNC B0 ;  /* 0x0000000000007941 */ /* 0x000fea0003800000 */
.L_x_553:
        /* <DEDUP_REMOVED lines=29> */
.L_x_556:
[----:B------:R-:W-:Y:S05]  /*3290*/  BSYNC B0 ;  /* 0x0000000000007941 */ /* 0x000fea0003800000 */
.L_x_555:
        /* <DEDUP_REMOVED lines=36> */
.L_x_558:
[----:B------:R-:W-:Y:S05]  /*34e0*/  BSYNC B0 ;  /* 0x0000000000007941 */ /* 0x000fea0003800000 */
.L_x_557:
        /* <DEDUP_REMOVED lines=29> */
.L_x_560:
[----:B------:R-:W-:Y:S05]  /*36c0*/  BSYNC B0 ;  /* 0x0000000000007941 */ /* 0x000fea0003800000 */
.L_x_559:
        /* <DEDUP_REMOVED lines=38> */
.L_x_562:
[----:B------:R-:W-:Y:S05]  /*3930*/  BSYNC B0 ;  /* 0x0000000000007941 */ /* 0x000fea0003800000 */
.L_x_561:
        /* <DEDUP_REMOVED lines=29> */
.L_x_564:
[----:B------:R-:W-:Y:S05]  /*3b10*/  BSYNC B0 ;  /* 0x0000000000007941 */ /* 0x000fea0003800000 */
.L_x_563:
        /* <DEDUP_REMOVED lines=36> */
.L_x_566:
[----:B------:R-:W-:Y:S05]  /*3d60*/  BSYNC B0 ;  /* 0x0000000000007941 */ /* 0x000fea0003800000 */
.L_x_565:
        /* <DEDUP_REMOVED lines=29> */
.L_x_568:
[----:B------:R-:W-:Y:S05]  /*3f40*/  BSYNC B0 ;  /* 0x0000000000007941 */ /* 0x000fea0003800000 */
.L_x_567:
        /* <DEDUP_REMOVED lines=38> */
.L_x_570:
[----:B------:R-:W-:Y:S05]  /*41b0*/  BSYNC B0 ;  /* 0x0000000000007941 */ /* 0x000fea0003800000 */
.L_x_569:
        /* <DEDUP_REMOVED lines=29> */
.L_x_572:
[----:B------:R-:W-:Y:S05]  /*4390*/  BSYNC B0 ;  /* 0x0000000000007941 */ /* 0x000fea0003800000 */
.L_x_571:
        /* <DEDUP_REMOVED lines=36> */
.L_x_574:
[----:B------:R-:W-:Y:S05]  /*45e0*/  BSYNC B0 ;  /* 0x0000000000007941 */ /* 0x000fea0003800000 */
.L_x_573:
        /* <DEDUP_REMOVED lines=29> */
.L_x_576:
[----:B------:R-:W-:Y:S05]  /*47c0*/  BSYNC B0 ;  /* 0x0000000000007941 */ /* 0x000fea0003800000 */
.L_x_575:
        /* <DEDUP_REMOVED lines=38> */
.L_x_578:
[----:B------:R-:W-:Y:S05]  /*4a30*/  BSYNC B0 ;  /* 0x0000000000007941 */ /* 0x000fea0003800000 */
.L_x_577:
        /* <DEDUP_REMOVED lines=29> */
.L_x_580:
[----:B------:R-:W-:Y:S05]  /*4c10*/  BSYNC B0 ;  /* 0x0000000000007941 */ /* 0x000fea0003800000 */
.L_x_579:
        /* <DEDUP_REMOVED lines=36> */
.L_x_582:
[----:B------:R-:W-:Y:S05]  /*4e60*/  BSYNC B0 ;  /* 0x0000000000007941 */ /* 0x000fea0003800000 */
.L_x_581:
        /* <DEDUP_REMOVED lines=29> */
.L_x_584:
[----:B------:R-:W-:Y:S05]  /*5040*/  BSYNC B0 ;  /* 0x0000000000007941 */ /* 0x000fea0003800000 */
.L_x_583:
        /* <DEDUP_REMOVED lines=38> */
.L_x_586:
[----:B------:R-:W-:Y:S05]  /*52b0*/  BSYNC B0 ;  /* 0x0000000000007941 */ /* 0x000fea0003800000 */
.L_x_585:
        /* <DEDUP_REMOVED lines=29> */
.L_x_588:
[----:B------:R-:W-:Y:S05]  /*5490*/  BSYNC B0 ;  /* 0x0000000000007941 */ /* 0x000fea0003800000 */
.L_x_587:
        /* <DEDUP_REMOVED lines=36> */
.L_x_590:
[----:B------:R-:W-:Y:S05]  /*56e0*/  BSYNC B0 ;  /* 0x0000000000007941 */ /* 0x000fea0003800000 */
.L_x_589:
        /* <DEDUP_REMOVED lines=29> */
.L_x_592:
[----:B------:R-:W-:Y:S05]  /*58c0*/  BSYNC B0 ;  /* 0x0000000000007941 */ /* 0x000fea0003800000 */
.L_x_591:
        /* <DEDUP_REMOVED lines=38> */
.L_x_594:
[----:B------:R-:W-:Y:S05]  /*5b30*/  BSYNC B0 ;  /* 0x0000000000007941 */ /* 0x000fea0003800000 */
.L_x_593:
        /* <DEDUP_REMOVED lines=29> */
.L_x_596:
[----:B------:R-:W-:Y:S05]  /*5d10*/  BSYNC B0 ;  /* 0x0000000000007941 */ /* 0x000fea0003800000 */
.L_x_595:
        /* <DEDUP_REMOVED lines=36> */
.L_x_598:
[----:B------:R-:W-:Y:S05]  /*5f60*/  BSYNC B0 ;  /* 0x0000000000007941 */ /* 0x000fea0003800000 */
.L_x_597:
        /* <DEDUP_REMOVED lines=29> */
.L_x_600:
[----:B------:R-:W-:Y:S05]  /*6140*/  BSYNC B0 ;  /* 0x0000000000007941 */ /* 0x000fea0003800000 */
.L_x_599:
        /* <DEDUP_REMOVED lines=38> */
.L_x_602:
[----:B------:R-:W-:Y:S05]  /*63b0*/  BSYNC B0 ;  /* 0x0000000000007941 */ /* 0x000fea0003800000 */
.L_x_601:
        /* <DEDUP_REMOVED lines=29> */
.L_x_604:
[----:B------:R-:W-:Y:S05]  /*6590*/  BSYNC B0 ;  /* 0x0000000000007941 */ /* 0x000fea0003800000 */
.L_x_603:
        /* <DEDUP_REMOVED lines=36> */
.L_x_606:
[----:B------:R-:W-:Y:S05]  /*67e0*/  BSYNC B0 ;  /* 0x0000000000007941 */ /* 0x000fea0003800000 */
.L_x_605:
        /* <DEDUP_REMOVED lines=29> */
.L_x_608:
[----:B------:R-:W-:Y:S05]  /*69c0*/  BSYNC B0 ;  /* 0x0000000000007941 */ /* 0x000fea0003800000 */
.L_x_607:
        /* <DEDUP_REMOVED lines=38> */
.L_x_610:
[----:B------:R-:W-:Y:S05]  /*6c30*/  BSYNC B0 ;  /* 0x0000000000007941 */ /* 0x000fea0003800000 */
.L_x_609:
        /* <DEDUP_REMOVED lines=29> */
.L_x_612:
[----:B------:R-:W-:Y:S05]  /*6e10*/  BSYNC B0 ;  /* 0x0000000000007941 */ /* 0x000fea0003800000 */
.L_x_611:
        /* <DEDUP_REMOVED lines=36> */
.L_x_614:
[----:B------:R-:W-:Y:S05]  /*7060*/  BSYNC B0 ;  /* 0x0000000000007941 */ /* 0x000fea0003800000 */
.L_x_613:
        /* <DEDUP_REMOVED lines=29> */
.L_x_616:
[----:B------:R-:W-:Y:S05]  /*7240*/  BSYNC B0 ;  /* 0x0000000000007941 */ /* 0x000fea0003800000 */
.L_x_615:
        /* <DEDUP_REMOVED lines=38> */
.L_x_618:
[----:B------:R-:W-:Y:S05]  /*74b0*/  BSYNC B0 ;  /* 0x0000000000007941 */ /* 0x000fea0003800000 */
.L_x_617:
        /* <DEDUP_REMOVED lines=29> */
.L_x_620:
[----:B------:R-:W-:Y:S05]  /*7690*/  BSYNC B0 ;  /* 0x0000000000007941 */ /* 0x000fea0003800000 */
.L_x_619:
        /* <DEDUP_REMOVED lines=36> */
.L_x_622:
[----:B------:R-:W-:Y:S05]  /*78e0*/  BSYNC B0 ;  /* 0x0000000000007941 */ /* 0x000fea0003800000 */
.L_x_621:
        /* <DEDUP_REMOVED lines=29> */
.L_x_624:
[----:B------:R-:W-:Y:S05]  /*7ac0*/  BSYNC B0 ;  /* 0x0000000000007941 */ /* 0x000fea0003800000 */
.L_x_623:
        /* <DEDUP_REMOVED lines=38> */
.L_x_626:
[----:B------:R-:W-:Y:S05]  /*7d30*/  BSYNC B0 ;  /* 0x0000000000007941 */ /* 0x000fea0003800000 */
.L_x_625:
        /* <DEDUP_REMOVED lines=29> */
.L_x_628:
[----:B------:R-:W-:Y:S05]  /*7f10*/  BSYNC B0 ;  /* 0x0000000000007941 */ /* 0x000fea0003800000 */
.L_x_627:
        /* <DEDUP_REMOVED lines=36> */
.L_x_630:
[----:B------:R-:W-:Y:S05]  /*8160*/  BSYNC B0 ;  /* 0x0000000000007941 */ /* 0x000fea0003800000 */
.L_x_629:
        /* <DEDUP_REMOVED lines=29> */
.L_x_632:
[----:B------:R-:W-:Y:S05]  /*8340*/  BSYNC B0 ;  /* 0x0000000000007941 */ /* 0x000fea0003800000 */
.L_x_631:
        /* <DEDUP_REMOVED lines=38> */
.L_x_634:
[----:B------:R-:W-:Y:S05]  /*85b0*/  BSYNC B0 ;  /* 0x0000000000007941 */ /* 0x000fea0003800000 */
.L_x_633:
        /* <DEDUP_REMOVED lines=29> */
.L_x_636:
[----:B------:R-:W-:Y:S05]  /*8790*/  BSYNC B0 ;  /* 0x0000000000007941 */ /* 0x000fea0003800000 */
.L_x_635:
        /* <DEDUP_REMOVED lines=36> */
.L_x_638:
[----:B------:R-:W-:Y:S05]  /*89e0*/  BSYNC B0 ;  /* 0x0000000000007941 */ /* 0x000fea0003800000 */
.L_x_637:
        /* <DEDUP_REMOVED lines=29> */
.L_x_640:
[----:B------:R-:W-:Y:S05]  /*8bc0*/  BSYNC B0 ;  /* 0x0000000000007941 */ /* 0x000fea0003800000 */
.L_x_639:
        /* <DEDUP_REMOVED lines=38> */
.L_x_642:
[----:B------:R-:W-:Y:S05]  /*8e30*/  BSYNC B0 ;  /* 0x0000000000007941 */ /* 0x000fea0003800000 */
.L_x_641:
        /* <DEDUP_REMOVED lines=29> */
.L_x_644:
[----:B------:R-:W-:Y:S05]  /*9010*/  BSYNC B0 ;  /* 0x0000000000007941 */ /* 0x000fea0003800000 */
.L_x_643:
        /* <DEDUP_REMOVED lines=36> */
.L_x_646:
[----:B------:R-:W-:Y:S05]  /*9260*/  BSYNC B0 ;  /* 0x0000000000007941 */ /* 0x000fea0003800000 */
.L_x_645:
        /* <DEDUP_REMOVED lines=29> */
.L_x_648:
[----:B------:R-:W-:Y:S05]  /*9440*/  BSYNC B0 ;  /* 0x0000000000007941 */ /* 0x000fea0003800000 */
.L_x_647:
        /* <DEDUP_REMOVED lines=38> */
.L_x_650:
[----:B------:R-:W-:Y:S05]  /*96b0*/  BSYNC B0 ;  /* 0x0000000000007941 */ /* 0x000fea0003800000 */
.L_x_649:
        /* <DEDUP_REMOVED lines=29> */
.L_x_652:
[----:B------:R-:W-:Y:S05]  /*9890*/  BSYNC B0 ;  /* 0x0000000000007941 */ /* 0x000fea0003800000 */
.L_x_651:
        /* <DEDUP_REMOVED lines=36> */
.L_x_654:
[----:B------:R-:W-:Y:S05]  /*9ae0*/  BSYNC B0 ;  /* 0x0000000000007941 */ /* 0x000fea0003800000 */
.L_x_653:
        /* <DEDUP_REMOVED lines=29> */
.L_x_656:
[----:B------:R-:W-:Y:S05]  /*9cc0*/  BSYNC B0 ;  /* 0x0000000000007941 */ /* 0x000fea0003800000 */
.L_x_655:
        /* <DEDUP_REMOVED lines=38> */
.L_x_658:
[----:B------:R-:W-:Y:S05]  /*9f30*/  BSYNC B0 ;  /* 0x0000000000007941 */ /* 0x000fea0003800000 */
.L_x_657:
        /* <DEDUP_REMOVED lines=29> */
.L_x_660:
[----:B------:R-:W-:Y:S05]  /*a110*/  BSYNC B0 ;  /* 0x0000000000007941 */ /* 0x000fea0003800000 */
.L_x_659:
        /* <DEDUP_REMOVED lines=36> */
.L_x_662:
[----:B------:R-:W-:Y:S05]  /*a360*/  BSYNC B0 ;  /* 0x0000000000007941 */ /* 0x000fea0003800000 */
.L_x_661:
        /* <DEDUP_REMOVED lines=29> */
.L_x_664:
[----:B------:R-:W-:Y:S05]  /*a540*/  BSYNC B0 ;  /* 0x0000000000007941 */ /* 0x000fea0003800000 */
.L_x_663:
        /* <DEDUP_REMOVED lines=38> */
.L_x_666:
[----:B------:R-:W-:Y:S05]  /*a7b0*/  BSYNC B0 ;  /* 0x0000000000007941 */ /* 0x000fea0003800000 */
.L_x_665:
        /* <DEDUP_REMOVED lines=29> */
.L_x_668:
[----:B------:R-:W-:Y:S05]  /*a990*/  BSYNC B0 ;  /* 0x0000000000007941 */ /* 0x000fea0003800000 */
.L_x_667:
        /* <DEDUP_REMOVED lines=36> */
.L_x_670:
[----:B------:R-:W-:Y:S05]  /*abe0*/  BSYNC B0 ;  /* 0x0000000000007941 */ /* 0x000fea0003800000 */
.L_x_669:
        /* <DEDUP_REMOVED lines=29> */
.L_x_672:
[----:B------:R-:W-:Y:S05]  /*adc0*/  BSYNC B0 ;  /* 0x0000000000007941 */ /* 0x000fea0003800000 */
.L_x_671:
        /* <DEDUP_REMOVED lines=38> */
.L_x_674:
[----:B------:R-:W-:Y:S05]  /*b030*/  BSYNC B0 ;  /* 0x0000000000007941 */ /* 0x000fea0003800000 */
.L_x_673:
        /* <DEDUP_REMOVED lines=29> */
.L_x_676:
[----:B------:R-:W-:Y:S05]  /*b210*/  BSYNC B0 ;  /* 0x0000000000007941 */ /* 0x000fea0003800000 */
.L_x_675:
        /* <DEDUP_REMOVED lines=36> */
.L_x_678:
[----:B------:R-:W-:Y:S05]  /*b460*/  BSYNC B0 ;  /* 0x0000000000007941 */ /* 0x000fea0003800000 */
.L_x_677:
        /* <DEDUP_REMOVED lines=29> */
.L_x_680:
[----:B------:R-:W-:Y:S05]  /*b640*/  BSYNC B0 ;  /* 0x0000000000007941 */ /* 0x000fea0003800000 */
.L_x_679:
        /* <DEDUP_REMOVED lines=38> */
.L_x_682:
[----:B------:R-:W-:Y:S05]  /*b8b0*/  BSYNC B0 ;  /* 0x0000000000007941 */ /* 0x000fea0003800000 */
.L_x_681:
        /* <DEDUP_REMOVED lines=29> */
.L_x_684:
[----:B------:R-:W-:Y:S05]  /*ba90*/  BSYNC B0 ;  /* 0x0000000000007941 */ /* 0x000fea0003800000 */
.L_x_683:
        /* <DEDUP_REMOVED lines=36> */
.L_x_686:
[----:B------:R-:W-:Y:S05]  /*bce0*/  BSYNC B0 ;  /* 0x0000000000007941 */ /* 0x000fea0003800000 */
.L_x_685:
        /* <DEDUP_REMOVED lines=29> */
.L_x_688:
[----:B------:R-:W-:Y:S05]  /*bec0*/  BSYNC B0 ;  /* 0x0000000000007941 */ /* 0x000fea0003800000 */
.L_x_687:
        /* <DEDUP_REMOVED lines=38> */
.L_x_690:
[----:B------:R-:W-:Y:S05]  /*c130*/  BSYNC B0 ;  /* 0x0000000000007941 */ /* 0x000fea0003800000 */
.L_x_689:
        /* <DEDUP_REMOVED lines=29> */
.L_x_692:
[----:B------:R-:W-:Y:S05]  /*c310*/  BSYNC B0 ;  /* 0x0000000000007941 */ /* 0x000fea0003800000 */
.L_x_691:
        /* <DEDUP_REMOVED lines=36> */
.L_x_694:
[----:B------:R-:W-:Y:S05]  /*c560*/  BSYNC B0 ;  /* 0x0000000000007941 */ /* 0x000fea0003800000 */
.L_x_693:
        /* <DEDUP_REMOVED lines=29> */
.L_x_696:
[----:B------:R-:W-:Y:S05]  /*c740*/  BSYNC B0 ;  /* 0x0000000000007941 */ /* 0x000fea0003800000 */
.L_x_695:
        /* <DEDUP_REMOVED lines=38> */
.L_x_698:
[----:B------:R-:W-:Y:S05]  /*c9b0*/  BSYNC B0 ;  /* 0x0000000000007941 */ /* 0x000fea0003800000 */
.L_x_697:
        /* <DEDUP_REMOVED lines=29> */
.L_x_700:
[----:B------:R-:W-:Y:S05]  /*cb90*/  BSYNC B0 ;  /* 0x0000000000007941 */ /* 0x000fea0003800000 */
.L_x_699:
        /* <DEDUP_REMOVED lines=36> */
.L_x_702:
[----:B------:R-:W-:Y:S05]  /*cde0*/  BSYNC B0 ;  /* 0x0000000000007941 */ /* 0x000fea0003800000 */
.L_x_701:
        /* <DEDUP_REMOVED lines=29> */
.L_x_704:
[----:B------:R-:W-:Y:S05]  /*cfc0*/  BSYNC B0 ;  /* 0x0000000000007941 */ /* 0x000fea0003800000 */
.L_x_703:
        /* <DEDUP_REMOVED lines=38> */
.L_x_706:
[----:B------:R-:W-:Y:S05]  /*d230*/  BSYNC B0 ;  /* 0x0000000000007941 */ /* 0x000fea0003800000 */
.L_x_705:
        /* <DEDUP_REMOVED lines=29> */
.L_x_708:
[----:B------:R-:W-:Y:S05]  /*d410*/  BSYNC B0 ;  /* 0x0000000000007941 */ /* 0x000fea0003800000 */
.L_x_707:
        /* <DEDUP_REMOVED lines=36> */
.L_x_710:
[----:B------:R-:W-:Y:S05]  /*d660*/  BSYNC B0 ;  /* 0x0000000000007941 */ /* 0x000fea0003800000 */
.L_x_709:
        /* <DEDUP_REMOVED lines=29> */
.L_x_712:
[----:B------:R-:W-:Y:S05]  /*d840*/  BSYNC B0 ;  /* 0x0000000000007941 */ /* 0x000fea0003800000 */
.L_x_711:
        /* <DEDUP_REMOVED lines=38> */
.L_x_714:
[----:B------:R-:W-:Y:S05]  /*dab0*/  BSYNC B0 ;  /* 0x0000000000007941 */ /* 0x000fea0003800000 */
.L_x_713:
        /* <DEDUP_REMOVED lines=29> */
.L_x_716:
[----:B------:R-:W-:Y:S05]  /*dc90*/  BSYNC B0 ;  /* 0x0000000000007941 */ /* 0x000fea0003800000 */
.L_x_715:
        /* <DEDUP_REMOVED lines=36> */
.L_x_718:
[----:B------:R-:W-:Y:S05]  /*dee0*/  BSYNC B0 ;  /* 0x0000000000007941 */ /* 0x000fea0003800000 */
.L_x_717:
        /* <DEDUP_REMOVED lines=29> */
.L_x_720:
[----:B------:R-:W-:Y:S05]  /*e0c0*/  BSYNC B0 ;  /* 0x0000000000007941 */ /* 0x000fea0003800000 */
.L_x_719:
        /* <DEDUP_REMOVED lines=38> */
.L_x_722:
[----:B------:R-:W-:Y:S05]  /*e330*/  BSYNC B0 ;  /* 0x0000000000007941 */ /* 0x000fea0003800000 */
.L_x_721:
        /* <DEDUP_REMOVED lines=29> */
.L_x_724:
[----:B------:R-:W-:Y:S05]  /*e510*/  BSYNC B0 ;  /* 0x0000000000007941 */ /* 0x000fea0003800000 */
.L_x_723:
        /* <DEDUP_REMOVED lines=36> */
.L_x_726:
[----:B------:R-:W-:Y:S05]  /*e760*/  BSYNC B0 ;  /* 0x0000000000007941 */ /* 0x000fea0003800000 */
.L_x_725:
        /* <DEDUP_REMOVED lines=29> */
.L_x_728:
[----:B------:R-:W-:Y:S05]  /*e940*/  BSYNC B0 ;  /* 0x0000000000007941 */ /* 0x000fea0003800000 */
.L_x_727:
        /* <DEDUP_REMOVED lines=38> */
.L_x_730:
[----:B------:R-:W-:Y:S05]  /*ebb0*/  BSYNC B0 ;  /* 0x0000000000007941 */ /* 0x000fea0003800000 */
.L_x_729:
        /* <DEDUP_REMOVED lines=29> */
.L_x_732:
[----:B------:R-:W-:Y:S05]  /*ed90*/  BSYNC B0 ;  /* 0x0000000000007941 */ /* 0x000fea0003800000 */
.L_x_731:
        /* <DEDUP_REMOVED lines=36> */
.L_x_734:
[----:B------:R-:W-:Y:S05]  /*efe0*/  BSYNC B0 ;  /* 0x0000000000007941 */ /* 0x000fea0003800000 */
.L_x_733:
        /* <DEDUP_REMOVED lines=29> */
.L_x_736:
[----:B------:R-:W-:Y:S05]  /*f1c0*/  BSYNC B0 ;  /* 0x0000000000007941 */ /* 0x000fea0003800000 */
.L_x_735:
        /* <DEDUP_REMOVED lines=38> */
.L_x_738:
[----:B------:R-:W-:Y:S05]  /*f430*/  BSYNC B0 ;  /* 0x0000000000007941 */ /* 0x000fea0003800000 */
.L_x_737:
        /* <DEDUP_REMOVED lines=29> */
.L_x_740:
[----:B------:R-:W-:Y:S05]  /*f610*/  BSYNC B0 ;  /* 0x0000000000007941 */ /* 0x000fea0003800000 */
.L_x_739:
        /* <DEDUP_REMOVED lines=36> */
.L_x_742:
[----:B------:R-:W-:Y:S05]  /*f860*/  BSYNC B0 ;  /* 0x0000000000007941 */ /* 0x000fea0003800000 */
.L_x_741:
        /* <DEDUP_REMOVED lines=29> */
.L_x_744:
[----:B------:R-:W-:Y:S05]  /*fa40*/  BSYNC B0 ;  /* 0x0000000000007941 */ /* 0x000fea0003800000 */
.L_x_743:
        /* <DEDUP_REMOVED lines=38> */
.L_x_746:
[----:B------:R-:W-:Y:S05]  /*fcb0*/  BSYNC B0 ;  /* 0x0000000000007941 */ /* 0x000fea0003800000 */
.L_x_745:
        /* <DEDUP_REMOVED lines=29> */
.L_x_748:
[----:B------:R-:W-:Y:S05]  /*fe90*/  BSYNC B0 ;  /* 0x0000000000007941 */ /* 0x000fea0003800000 */
.L_x_747:
        /* <DEDUP_REMOVED lines=36> */
.L_x_750:
[----:B------:R-:W-:Y:S05]  /*100e0*/  BSYNC B0 ;  /* 0x0000000000007941 */ /* 0x000fea0003800000 */
.L_x_749:
        /* <DEDUP_REMOVED lines=35> */
.L_x_752:
[----:B------:R-:W-:Y:S05]  /*10320*/  BSYNC B0 ;  /* 0x0000000000007941 */ /* 0x000fea0003800000 */
.L_x_751:
        /* <DEDUP_REMOVED lines=36> */
.L_x_754:
[----:B------:R-:W-:Y:S05]  /*10570*/  BSYNC B0 ;  /* 0x0000000000007941 */ /* 0x000fea0003800000 */
.L_x_753:
        /* <DEDUP_REMOVED lines=28> */
.L_x_756:
[----:B------:R-:W-:Y:S05]  /*10740*/  BSYNC B0 ;  /* 0x0000000000007941 */ /* 0x000fea0003800000 */
.L_x_755:
        /* <DEDUP_REMOVED lines=36> */
.L_x_758:
[----:B------:R-:W-:Y:S05]  /*10990*/  BSYNC B0 ;  /* 0x0000000000007941 */ /* 0x000fea0003800000 */
.L_x_757:
        /* <DEDUP_REMOVED lines=28> */
.L_x_760:
[----:B------:R-:W-:Y:S05]  /*10b60*/  BSYNC B0 ;  /* 0x0000000000007941 */ /* 0x000fea0003800000 */
.L_x_759:
        /* <DEDUP_REMOVED lines=37> */
.L_x_762:
[----:B------:R-:W-:Y:S05]  /*10dc0*/  BSYNC B0 ;  /* 0x0000000000007941 */ /* 0x000fea0003800000 */
.L_x_761:
        /* <DEDUP_REMOVED lines=28> */
.L_x_764:
[----:B------:R-:W-:Y:S05]  /*10f90*/  BSYNC B0 ;  /* 0x0000000000007941 */ /* 0x000fea0003800000 */
.L_x_763:
        /* <DEDUP_REMOVED lines=34> */
.L_x_766:
[----:B------:R-:W-:Y:S05]  /*111c0*/  BSYNC B0 ;  /* 0x0000000000007941 */ /* 0x000fea0003800000 */
.L_x_765:
        /* <DEDUP_REMOVED lines=29> */
.L_x_767:
        /* <DEDUP_REMOVED lines=14> */
.L_x_3514:


//--------------------- .text._ZN18transformer_engine43_GLOBAL__N__bafe6ae4_10_padding_cu_3a96c89422multi_unpadding_kernelILi4E13__nv_bfloat16EEvNS0_16MultiPaddingArgsE --------------------------
	.section	.text._ZN18transformer_engine43_GLOBAL__N__bafe6ae4_10_padding_cu_3a96c89422multi_unpadding_kernelILi4E13__nv_bfloat16EEvNS0_16MultiPaddingArgsE,"ax",@progbits
	.align	128
.text._ZN18transformer_engine43_GLOBAL__N__bafe6ae4_10_padding_cu_3a96c89422multi_unpadding_kernelILi4E13__nv_bfloat16EEvNS0_16MultiPaddingArgsE:
        .type           _ZN18transformer_engine43_GLOBAL__N__bafe6ae4_10_padding_cu_3a96c89422multi_unpadding_kernelILi4E13__nv_bfloat16EEvNS0_16MultiPaddingArgsE,@function
        .size           _ZN18transformer_engine43_GLOBAL__N__bafe6ae4_10_padding_cu_3a96c89422multi_unpadding_kernelILi4E13__nv_bfloat16EEvNS0_16MultiPaddingArgsE,(.L_x_3515 - _ZN18transformer_engine43_GLOBAL__N__bafe6ae4_10_padding_cu_3a96c89422multi_unpadding_kernelILi4E13__nv_bfloat16EEvNS0_16MultiPaddingArgsE)
        .other          _ZN18transformer_engine43_GLOBAL__N__bafe6ae4_10_padding_cu_3a96c89422multi_unpadding_kernelILi4E13__nv_bfloat16EEvNS0_16MultiPaddingArgsE,@"STO_CUDA_ENTRY STV_DEFAULT"
_ZN18transformer_engine43_GLOBAL__N__bafe6ae4_10_padding_cu_3a96c89422multi_unpadding_kernelILi4E13__nv_bfloat16EEvNS0_16MultiPaddingArgsE:
[----:B------:R-:W-:Y:S01]  /*0000*/  LDC R1, c[0x0][0x28] ;  /* 0x00000a00ff017b82 */ /* 0x000fe20000000800 */
[----:B------:R-:W0:Y:S07]  /*0010*/  S2R R5, SR_TID.X ;  /* 0x0000000000057919 */ /* 0x000e2e0000002100 */
[----:B------:R-:W1:Y:S01]  /*0020*/  S2UR UR4, SR_CTAID.X ;  /* 0x00000000000479c3 */ /* 0x000e620000002500 */
[----:B------:R-:W-:Y:S01]  /*0030*/  IMAD.MOV.U32 R4, RZ, RZ, RZ ;  /* 0x000000ffff047224 */ /* 0x000fe200078e00ff */
[----:B0-----:R-:W-:-:S04]  /*0040*/  SHF.R.S32.HI R0, RZ, 0x1f, R5 ;  /* 0x0000001fff007819 */ /* 0x001fc80000011405 */
[----:B------:R-:W-:-:S04]  /*0050*/  LEA.HI R3, R0, R5, RZ, 0x5 ;  /* 0x0000000500037211 */ /* 0x000fc800078f28ff */
[----:B------:R-:W-:Y:S02]  /*0060*/  LOP3.LUT R0, R3, 0xffffffe0, RZ, 0xc0, !PT ;  /* 0xffffffe003007812 */ /* 0x000fe400078ec0ff */
[----:B------:R-:W-:-:S03]  /*0070*/  SHF.R.S32.HI R3, RZ, 0x5, R3 ;  /* 0x00000005ff037819 */ /* 0x000fc60000011403 */
[----:B-1----:R-:W-:-:S07]  /*0080*/  IMAD.IADD R0, R5, 0x1, -R0 ;  /* 0x0000000105007824 */ /* 0x002fce00078e0a00 */
.L_x_768:
[----:B------:R-:W-:Y:S02]  /*0090*/  IMAD.MOV.U32 R2, RZ, RZ, R4 ;  /* 0x000000ffff027224 */ /* 0x000fe400078e0004 */
[----:B------:R-:W-:-:S04]  /*00a0*/  VIADD R4, R4, 0x1 ;  /* 0x0000000104047836 */ /* 0x000fc80000000000 */
[----:B------:R-:W-:-:S04]  /*00b0*/  IMAD.SHL.U32 R6, R4, 0x4, RZ ;  /* 0x0000000404067824 */ /* 0x000fc800078e00ff */
        /* <DEDUP_REMOVED lines=14> */
[-C--:B------:R-:W-:Y:S02]  /*01a0*/  IABS R10, R7.reuse ;  /* 0x00000007000a7213 */ /* 0x080fe40000000000 */
[----:B------:R-:W-:Y:S01]  /*01b0*/  IABS R14, R7 ;  /* 0x00000007000e7213 */ /* 0x000fe20000000000 */
[----:B0-----:R-:W0:Y:S01]  /*01c0*/  LDC R6, c[0x0][R6+0x60c] ;  /* 0x0001830006067b82 */ /* 0x001e220000000800 */
[----:B------:R-:W2:Y:S01]  /*01d0*/  I2F.RP R8, R10 ;  /* 0x0000000a00087306 */ /* 0x000ea20000209400 */
[----:B-1----:R-:W-:-:S07]  /*01e0*/  IADD3 R12, -R4, UR4, RZ ;  /* 0x00000004040c7c10 */ /* 0x002fce000fffe1ff */
[----:B--2---:R-:W1:Y:S01]  /*01f0*/  MUFU.RCP R8, R8 ;  /* 0x0000000800087308 */ /* 0x004e620000001000 */
[----:B------:R-:W-:Y:S01]  /*0200*/  IMAD.MOV.U32 R4, RZ, RZ, RZ ;  /* 0x000000ffff047224 */ /* 0x000fe200078e00ff */
[----:B------:R-:W-:Y:S01]  /*0210*/  ULDC.64 UR4, c[0x0][0x208] ;  /* 0x0000820000047ab9 */ /* 0x000fe20000000a00 */
[----:B------:R-:W-:Y:S01]  /*0220*/  IABS R13, R12 ;  /* 0x0000000c000d7213 */ /* 0x000fe20000000000 */
[----:B-1----:R-:W-:-:S06]  /*0230*/  VIADD R5, R8, 0xffffffe ;  /* 0x0ffffffe08057836 */ /* 0x002fcc0000000000 */
[----:B------:R-:W1:Y:S02]  /*0240*/  F2I.FTZ.U32.TRUNC.NTZ R5, R5 ;  /* 0x0000000500057305 */ /* 0x000e64000021f000 */
[----:B-1----:R-:W-:-:S04]  /*0250*/  IMAD.MOV R11, RZ, RZ, -R5 ;  /* 0x000000ffff0b7224 */ /* 0x002fc800078e0a05 */
        /* <DEDUP_REMOVED lines=19> */
[----:B------:R-:W-:Y:S02]  /*0390*/  IMAD R0, R3, 0x20, R0 ;  /* 0x0000002003007824 */ /* 0x000fe400078e0200 */
[----:B------:R-:W-:Y:S01]  /*03a0*/  IMAD.SHL.U32 R7, R4, 0x4, RZ ;  /* 0x0000000404077824 */ /* 0x000fe200078e00ff */
[----:B------:R1:W2:Y:S01]  /*03b0*/  LDC.64 R2, c[0x0][R8+0x210] ;  /* 0x0000840008027b82 */ /* 0x0002a20000000a00 */
[----:B------:R-:W-:-:S02]  /*03c0*/  IMAD.SHL.U32 R0, R0, 0x4, RZ ;  /* 0x0000000400007824 */ /* 0x000fc400078e00ff */
[C---:B------:R-:W-:Y:S01]  /*03d0*/  VIADD R17, R7.reuse, 0x1 ;  /* 0x0000000107117836 */ /* 0x040fe20000000000 */
[CC--:B0-----:R-:W-:Y:S01]  /*03e0*/  ISETP.GE.AND P2, PT, R7.reuse, R6.reuse, PT ;  /* 0x000000060700720c */ /* 0x0c1fe20003f46270 */
[C---:B------:R-:W-:Y:S02]  /*03f0*/  VIADD R13, R7.reuse, 0x2 ;  /* 0x00000002070d7836 */ /* 0x040fe40000000000 */
[----:B------:R-:W-:Y:S01]  /*0400*/  VIADD R11, R7, 0x3 ;  /* 0x00000003070b7836 */ /* 0x000fe20000000000 */
[-C--:B------:R-:W-:Y:S02]  /*0410*/  ISETP.GE.AND P1, PT, R17, R6.reuse, PT ;  /* 0x000000061100720c */ /* 0x080fe40003f26270 */
[----:B------:R-:W-:-:S07]  /*0420*/  ISETP.GE.AND P0, PT, R13, R6, PT ;  /* 0x000000060d00720c */ /* 0x000fce0003f06270 */
[----:B-1----:R-:W-:Y:S06]  /*0430*/  @P2 BRA `(.L_x_770) ;  /* 0x0000000000342947 */ /* 0x002fec0003800000 */
[C---:B------:R-:W-:Y:S01]  /*0440*/  VIADD R4, R0.reuse, 0x1 ;  /* 0x0000000100047836 */ /* 0x040fe20000000000 */
[CC--:B------:R-:W-:Y:S01]  /*0450*/  ISETP.GE.AND P3, PT, R0.reuse, R9.reuse, PT ;  /* 0x000000090000720c */ /* 0x0c0fe20003f66270 */
[C---:B------:R-:W-:Y:S02]  /*0460*/  VIADD R10, R0.reuse, 0x2 ;  /* 0x00000002000a7836 */ /* 0x040fe40000000000 */
[----:B------:R-:W-:Y:S01]  /*0470*/  VIADD R12, R0, 0x3 ;  /* 0x00000003000c7836 */ /* 0x000fe20000000000 */
[----:B------:R-:W-:Y:S01]  /*0480*/  ISETP.GE.AND P4, PT, R4, R9, PT ;  /* 0x000000090400720c */ /* 0x000fe20003f86270 */
[----:B------:R-:W-:Y:S01]  /*0490*/  IMAD R5, R9, R7, R0 ;  /* 0x0000000709057224 */ /* 0x000fe200078e0200 */
[-C--:B------:R-:W-:Y:S02]  /*04a0*/  ISETP.GE.AND P5, PT, R10, R9.reuse, PT ;  /* 0x000000090a00720c */ /* 0x080fe40003fa6270 */
[----:B------:R-:W-:Y:S01]  /*04b0*/  ISETP.GE.AND P6, PT, R12, R9, PT ;  /* 0x000000090c00720c */ /* 0x000fe20003fc6270 */
[----:B--2---:R-:W-:-:S05]  /*04c0*/  IMAD.WIDE R4, R5, 0x2, R2 ;  /* 0x0000000205047825 */ /* 0x004fca00078e0202 */
[----:B------:R0:W5:Y:S04]  /*04d0*/  @!P3 LDG.E.U16 R19, desc[UR4][R4.64] ;  /* 0x000000040413b981 */ /* 0x000168000c1e1500 */
[----:B------:R0:W5:Y:S04]  /*04e0*/  @!P4 LDG.E.U16 R21, desc[UR4][R4.64+0x2] ;  /* 0x000002040415c981 */ /* 0x000168000c1e1500 */
[----:B------:R0:W5:Y:S04]  /*04f0*/  @!P5 LDG.E.U16 R23, desc[UR4][R4.64+0x4] ;  /* 0x000004040417d981 */ /* 0x000168000c1e1500 */
[----:B------:R0:W5:Y:S02]  /*0500*/  @!P6 LDG.E.U16 R25, desc[UR4][R4.64+0x6] ;  /* 0x000006040419e981 */ /* 0x000164000c1e1500 */
.L_x_770:
[----:B------:R-:W-:Y:S05]  /*0510*/  BSYNC B0 ;  /* 0x0000000000007941 */ /* 0x000fea0003800000 */
.L_x_769:
[----:B0-----:R0:W1:Y:S01]  /*0520*/  LDC.64 R4, c[0x0][R8+0x410] ;  /* 0x0001040008047b82 */ /* 0x0010620000000a00 */
[----:B------:R-:W-:Y:S01]  /*0530*/  BSSY B0, `(.L_x_771) ;  /* 0x0000010000007945 */ /* 0x000fe20003800000 */
[----:B------:R-:W-:-:S03]  /*0540*/  ISETP.GE.AND P3, PT, R11, R6, PT ;  /* 0x000000060b00720c */ /* 0x000fc60003f66270 */
[----:B------:R-:W-:Y:S10]  /*0550*/  @P2 BRA `(.L_x_772) ;  /* 0x0000000000342947 */ /* 0x000ff40003800000 */
[C---:B0-----:R-:W-:Y:S01]  /*0560*/  VIADD R8, R0.reuse, 0x1 ;  /* 0x0000000100087836 */ /* 0x041fe20000000000 */
[CC--:B------:R-:W-:Y:S01]  /*0570*/  ISETP.GE.AND P2, PT, R0.reuse, R9.reuse, PT ;  /* 0x000000090000720c */ /* 0x0c0fe20003f46270 */
[C---:B------:R-:W-:Y:S02]  /*0580*/  VIADD R10, R0.reuse, 0x2 ;  /* 0x00000002000a7836 */ /* 0x040fe40000000000 */
[----:B------:R-:W-:Y:S01]  /*0590*/  VIADD R12, R0, 0x3 ;  /* 0x00000003000c7836 */ /* 0x000fe20000000000 */
[----:B------:R-:W-:Y:S01]  /*05a0*/  ISETP.GE.AND P4, PT, R8, R9, PT ;  /* 0x000000090800720c */ /* 0x000fe20003f86270 */
[----:B------:R-:W-:Y:S01]  /*05b0*/  IMAD R15, R9, R7, R0 ;  /* 0x00000007090f7224 */ /* 0x000fe200078e0200 */
[-C--:B------:R-:W-:Y:S02]  /*05c0*/  ISETP.GE.AND P5, PT, R10, R9.reuse, PT ;  /* 0x000000090a00720c */ /* 0x080fe40003fa6270 */
[----:B------:R-:W-:Y:S01]  /*05d0*/  ISETP.GE.AND P6, PT, R12, R9, PT ;  /* 0x000000090c00720c */ /* 0x000fe20003fc6270 */
[----:B-1----:R-:W-:-:S05]  /*05e0*/  IMAD.WIDE R14, R15, 0x2, R4 ;  /* 0x000000020f0e7825 */ /* 0x002fca00078e0204 */
[----:B-----5:R3:W-:Y:S04]  /*05f0*/  @!P2 STG.E.U16 desc[UR4][R14.64], R19 ;  /* 0x000000130e00a986 */ /* 0x0207e8000c101504 */
[----:B------:R3:W-:Y:S04]  /*0600*/  @!P4 STG.E.U16 desc[UR4][R14.64+0x2], R21 ;  /* 0x000002150e00c986 */ /* 0x0007e8000c101504 */
[----:B------:R3:W-:Y:S04]  /*0610*/  @!P5 STG.E.U16 desc[UR4][R14.64+0x4], R23 ;  /* 0x000004170e00d986 */ /* 0x0007e8000c101504 */
[----:B------:R3:W-:Y:S02]  /*0620*/  @!P6 STG.E.U16 desc[UR4][R14.64+0x6], R25 ;  /* 0x000006190e00e986 */ /* 0x0007e4000c101504 */
.L_x_772:
[----:B------:R-:W-:Y:S05]  /*0630*/  BSYNC B0 ;  /* 0x0000000000007941 */ /* 0x000fea0003800000 */
.L_x_771:
[----:B------:R-:W-:Y:S01]  /*0640*/  BSSY B0, `(.L_x_773) ;  /* 0x0000014000007945 */ /* 0x000fe20003800000 */
[----:B---3-5:R-:W-:Y:S01]  /*0650*/  PRMT R21, RZ, 0x7610, R21 ;  /* 0x00007610ff157816 */ /* 0x028fe20000000015 */
[----:B------:R-:W-:Y:S01]  /*0660*/  VIADD R15, R7, 0x10 ;  /* 0x00000010070f7836 */ /* 0x000fe20000000000 */
[----:B------:R-:W-:Y:S02]  /*0670*/  PRMT R23, RZ, 0x7610, R23 ;  /* 0x00007610ff177816 */ /* 0x000fe40000000017 */
[----:B------:R-:W-:Y:S02]  /*0680*/  PRMT R25, RZ, 0x7610, R25 ;  /* 0x00007610ff197816 */ /* 0x000fe40000000019 */
[----:B------:R-:W-:Y:S01]  /*0690*/  PRMT R27, RZ, 0x7610, R27 ;  /* 0x00007610ff1b7816 */ /* 0x000fe2000000001b */
[----:B------:R-:W-:Y:S06]  /*06a0*/  @P1 BRA `(.L_x_774) ;  /* 0x0000000000341947 */ /* 0x000fec0003800000 */
        /* <DEDUP_REMOVED lines=13> */
.L_x_774:
[----:B------:R-:W-:Y:S05]  /*0780*/  BSYNC B0 ;  /* 0x0000000000007941 */ /* 0x000fea0003800000 */
.L_x_773:
        /* <DEDUP_REMOVED lines=16> */
.L_x_776:
[----:B------:R-:W-:Y:S05]  /*0890*/  BSYNC B0 ;  /* 0x0000000000007941 */ /* 0x000fea0003800000 */
.L_x_775:
[----:B------:R-:W-:Y:S01]  /*08a0*/  BSSY B0, `(.L_x_777) ;  /* 0x0000014000007945 */ /* 0x000fe20003800000 */
[----:B----45:R-:W-:Y:S01]  /*08b0*/  PRMT R21, RZ, 0x7610, R21 ;  /* 0x00007610ff157816 */ /* 0x030fe20000000015 */
        /* <DEDUP_REMOVED lines=10> */
[----:B---3--:R-:W-:Y:S01]  /*0960*/  IMAD R19, R9, R13, R0 ;  /* 0x0000000d09137224 */ /* 0x008fe200078e0200 */
[-C--:B------:R-:W-:Y:S02]  /*0970*/  ISETP.GE.AND P5, PT, R10, R9.reuse, PT ;  /* 0x000000090a00720c */ /* 0x080fe40003fa6270 */
[----:B------:R-:W-:Y:S01]  /*0980*/  ISETP.GE.AND P6, PT, R12, R9, PT ;  /* 0x000000090c00720c */ /* 0x000fe20003fc6270 */
[----:B--2---:R-:W-:-:S05]  /*0990*/  IMAD.WIDE R18, R19, 0x2, R2 ;  /* 0x0000000213127825 */ /* 0x004fca00078e0202 */
[----:B------:R4:W5:Y:S04]  /*09a0*/  @!P1 LDG.E.U16 R21, desc[UR4][R18.64] ;  /* 0x0000000412159981 */ /* 0x000968000c1e1500 */
[----:B------:R4:W5:Y:S04]  /*09b0*/  @!P4 LDG.E.U16 R23, desc[UR4][R18.64+0x2] ;  /* 0x000002041217c981 */ /* 0x000968000c1e1500 */
[----:B------:R4:W5:Y:S04]  /*09c0*/  @!P5 LDG.E.U16 R25, desc[UR4][R18.64+0x4] ;  /* 0x000004041219d981 */ /* 0x000968000c1e1500 */
[----:B------:R4:W5:Y:S02]  /*09d0*/  @!P6 LDG.E.U16 R27, desc[UR4][R18.64+0x6] ;  /* 0x00000604121be981 */ /* 0x000964000c1e1500 */
.L_x_778:
[----:B------:R-:W-:Y:S05]  /*09e0*/  BSYNC B0 ;  /* 0x0000000000007941 */ /* 0x000fea0003800000 */
.L_x_777:
        /* <DEDUP_REMOVED lines=16> */
.L_x_780:
[----:B------:R-:W-:Y:S05]  /*0af0*/  BSYNC B0 ;  /* 0x0000000000007941 */ /* 0x000fea0003800000 */
.L_x_779:
[----:B------:R-:W-:Y:S01]  /*0b00*/  BSSY B0, `(.L_x_781) ;  /* 0x0000014000007945 */ /* 0x000fe20003800000 */
[----:B0----5:R-:W-:Y:S01]  /*0b10*/  PRMT R21, RZ, 0x7610, R21 ;  /* 0x00007610ff157816 */ /* 0x021fe20000000015 */
[----:B------:R-:W-:Y:S01]  /*0b20*/  VIADD R13, R7, 0x12 ;  /* 0x00000012070d7836 */ /* 0x000fe20000000000 */
[----:B------:R-:W-:Y:S02]  /*0b30*/  PRMT R23, RZ, 0x7610, R23 ;  /* 0x00007610ff177816 */ /* 0x000fe40000000017 */
[----:B------:R-:W-:Y:S02]  /*0b40*/  PRMT R25, RZ, 0x7610, R25 ;  /* 0x00007610ff197816 */ /* 0x000fe40000000019 */
[----:B------:R-:W-:Y:S01]  /*0b50*/  PRMT R27, RZ, 0x7610, R27 ;  /* 0x00007610ff1b7816 */ /* 0x000fe2000000001b */
[----:B------:R-:W-:Y:S06]  /*0b60*/  @P3 BRA `(.L_x_782) ;  /* 0x0000000000343947 */ /* 0x000fec0003800000 */
[C---:B------:R-:W-:Y:S01]  /*0b70*/  VIADD R8, R0.reuse, 0x1 ;  /* 0x0000000100087836 */ /* 0x040fe20000000000 */
[CC--:B------:R-:W-:Y:S01]  /*0b80*/  ISETP.GE.AND P0, PT, R0.reuse, R9.reuse, PT ;  /* 0x000000090000720c */ /* 0x0c0fe20003f06270 */
[C---:B------:R-:W-:Y:S02]  /*0b90*/  VIADD R10, R0.reuse, 0x2 ;  /* 0x00000002000a7836 */ /* 0x040fe40000000000 */
[----:B------:R-:W-:Y:S01]  /*0ba0*/  VIADD R12, R0, 0x3 ;  /* 0x00000003000c7836 */ /* 0x000fe20000000000 */
[----:B------:R-:W-:Y:S01]  /*0bb0*/  ISETP.GE.AND P4, PT, R8, R9, PT ;  /* 0x000000090800720c */ /* 0x000fe20003f86270 */
[----:B---34-:R-:W-:Y:S01]  /*0bc0*/  IMAD R19, R9, R11, R0 ;  /* 0x0000000b09137224 */ /* 0x018fe200078e0200 */
[-C--:B------:R-:W-:Y:S02]  /*0bd0*/  ISETP.GE.AND P5, PT, R10, R9.reuse, PT ;  /* 0x000000090a00720c */ /* 0x080fe40003fa6270 */
[----:B------:R-:W-:Y:S01]  /*0be0*/  ISETP.GE.AND P6, PT, R12, R9, PT ;  /* 0x000000090c00720c */ /* 0x000fe20003fc6270 */
[----:B--2---:R-:W-:-:S05]  /*0bf0*/  IMAD.WIDE R18, R19, 0x2, R2 ;  /* 0x0000000213127825 */ /* 0x004fca00078e0202 */
[----:B------:R0:W5:Y:S04]  /*0c00*/  @!P0 LDG.E.U16 R21, desc[UR4][R18.64] ;  /* 0x0000000412158981 */ /* 0x000168000c1e1500 */
[----:B------:R0:W5:Y:S04]  /*0c10*/  @!P4 LDG.E.U16 R23, desc[UR4][R18.64+0x2] ;  /* 0x000002041217c981 */ /* 0x000168000c1e1500 */
[----:B------:R0:W5:Y:S04]  /*0c20*/  @!P5 LDG.E.U16 R25, desc[UR4][R18.64+0x4] ;  /* 0x000004041219d981 */ /* 0x000168000c1e1500 */
[----:B------:R0:W5:Y:S02]  /*0c30*/  @!P6 LDG.E.U16 R27, desc[UR4][R18.64+0x6] ;  /* 0x00000604121be981 */ /* 0x000164000c1e1500 */
.L_x_782:
[----:B------:R-:W-:Y:S05]  /*0c40*/  BSYNC B0 ;  /* 0x0000000000007941 */ /* 0x000fea0003800000 */
.L_x_781:
[----:B------:R-:W-:Y:S01]  /*0c50*/  BSSY B0, `(.L_x_783) ;  /* 0x0000010000007945 */ /* 0x000fe20003800000 */
[----:B------:R-:W-:-:S03]  /*0c60*/  ISETP.GE.AND P0, PT, R13, R6, PT ;  /* 0x000000060d00720c */ /* 0x000fc60003f06270 */
[----:B------:R-:W-:Y:S10]  /*0c70*/  @P3 BRA `(.L_x_784) ;  /* 0x0000000000343947 */ /* 0x000ff40003800000 */
        /* <DEDUP_REMOVED lines=13> */
.L_x_784:
[----:B------:R-:W-:Y:S05]  /*0d50*/  BSYNC B0 ;  /* 0x0000000000007941 */ /* 0x000fea0003800000 */
.L_x_783:
[----:B------:R-:W-:Y:S01]  /*0d60*/  BSSY B0, `(.L_x_785) ;  /* 0x0000014000007945 */ /* 0x000fe20003800000 */
[----:B-1---5:R-:W-:Y:S01]  /*0d70*/  PRMT R21, RZ, 0x7610, R21 ;  /* 0x00007610ff157816 */ /* 0x022fe20000000015 */
        /* <DEDUP_REMOVED lines=10> */
[----:B0--34-:R-:W-:Y:S01]  /*0e20*/  IMAD R19, R9, R15, R0 ;  /* 0x0000000f09137224 */ /* 0x019fe200078e0200 */
[-C--:B------:R-:W-:Y:S02]  /*0e30*/  ISETP.GE.AND P5, PT, R10, R9.reuse, PT ;  /* 0x000000090a00720c */ /* 0x080fe40003fa6270 */
[----:B------:R-:W-:Y:S01]  /*0e40*/  ISETP.GE.AND P6, PT, R12, R9, PT ;  /* 0x000000090c00720c */ /* 0x000fe20003fc6270 */
[----:B--2---:R-:W-:-:S05]  /*0e50*/  IMAD.WIDE R18, R19, 0x2, R2 ;  /* 0x0000000213127825 */ /* 0x004fca00078e0202 */
[----:B------:R1:W5:Y:S04]  /*0e60*/  @!P3 LDG.E.U16 R21, desc[UR4][R18.64] ;  /* 0x000000041215b981 */ /* 0x000368000c1e1500 */
[----:B------:R1:W5:Y:S04]  /*0e70*/  @!P4 LDG.E.U16 R23, desc[UR4][R18.64+0x2] ;  /* 0x000002041217c981 */ /* 0x000368000c1e1500 */
[----:B------:R1:W5:Y:S04]  /*0e80*/  @!P5 LDG.E.U16 R25, desc[UR4][R18.64+0x4] ;  /* 0x000004041219d981 */ /* 0x000368000c1e1500 */
[----:B------:R1:W5:Y:S02]  /*0e90*/  @!P6 LDG.E.U16 R27, desc[UR4][R18.64+0x6] ;  /* 0x00000604121be981 */ /* 0x000364000c1e1500 */
.L_x_786:
[----:B------:R-:W-:Y:S05]  /*0ea0*/  BSYNC B0 ;  /* 0x0000000000007941 */ /* 0x000fea0003800000 */
.L_x_785:
        /* <DEDUP_REMOVED lines=11> */
[----:B------:R-:W-:-:S05]  /*0f60*/  IMAD.WIDE R14, R15, 0x2, R4 ;  /* 0x000000020f0e7825 */ /* 0x000fca00078e0204 */
[----:B-----5:R0:W-:Y:S04]  /*0f70*/  @!P2 STG.E.U16 desc[UR4][R14.64], R21 ;  /* 0x000000150e00a986 */ /* 0x0201e8000c101504 */
[----:B------:R0:W-:Y:S04]  /*0f80*/  @!P4 STG.E.U16 desc[UR4][R14.64+0x2], R23 ;  /* 0x000002170e00c986 */ /* 0x0001e8000c101504 */
[----:B------:R0:W-:Y:S04]  /*0f90*/  @!P5 STG.E.U16 desc[UR4][R14.64+0x4], R25 ;  /* 0x000004190e00d986 */ /* 0x0001e8000c101504 */
[----:B------:R0:W-:Y:S02]  /*0fa0*/  @!P6 STG.E.U16 desc[UR4][R14.64+0x6], R27 ;  /* 0x0000061b0e00e986 */ /* 0x0001e4000c101504 */
.L_x_788:
[----:B------:R-:W-:Y:S05]  /*0fb0*/  BSYNC B0 ;  /* 0x0000000000007941 */ /* 0x000fea0003800000 */
.L_x_787:
        /* <DEDUP_REMOVED lines=12> */
[----:B-1-34-:R-:W-:Y:S01]  /*1080*/  IMAD R19, R9, R17, R0 ;  /* 0x0000001109137224 */ /* 0x01afe200078e0200 */
[-C--:B------:R-:W-:Y:S02]  /*1090*/  ISETP.GE.AND P5, PT, R10, R9.reuse, PT ;  /* 0x000000090a00720c */ /* 0x080fe40003fa6270 */
[----:B------:R-:W-:Y:S01]  /*10a0*/  ISETP.GE.AND P6, PT, R12, R9, PT ;  /* 0x000000090c00720c */ /* 0x000fe20003fc6270 */
[----:B--2---:R-:W-:-:S05]  /*10b0*/  IMAD.WIDE R18, R19, 0x2, R2 ;  /* 0x0000000213127825 */ /* 0x004fca00078e0202 */
[----:B------:R0:W5:Y:S04]  /*10c0*/  @!P2 LDG.E.U16 R21, desc[UR4][R18.64] ;  /* 0x000000041215a981 */ /* 0x000168000c1e1500 */
[----:B------:R0:W5:Y:S04]  /*10d0*/  @!P4 LDG.E.U16 R23, desc[UR4][R18.64+0x2] ;  /* 0x000002041217c981 */ /* 0x000168000c1e1500 */
[----:B------:R0:W5:Y:S04]  /*10e0*/  @!P5 LDG.E.U16 R25, desc[UR4][R18.64+0x4] ;  /* 0x000004041219d981 */ /* 0x000168000c1e1500 */
[----:B------:R0:W5:Y:S02]  /*10f0*/  @!P6 LDG.E.U16 R27, desc[UR4][R18.64+0x6] ;  /* 0x00000604121be981 */ /* 0x000164000c1e1500 */
.L_x_790:
[----:B------:R-:W-:Y:S05]  /*1100*/  BSYNC B0 ;  /* 0x0000000000007941 */ /* 0x000fea0003800000 */
.L_x_789:
        /* <DEDUP_REMOVED lines=16> */
.L_x_792:
[----:B------:R-:W-:Y:S05]  /*1210*/  BSYNC B0 ;  /* 0x0000000000007941 */ /* 0x000fea0003800000 */
.L_x_791:
        /* <DEDUP_REMOVED lines=20> */
.L_x_794:
[----:B------:R-:W-:Y:S05]  /*1360*/  BSYNC B0 ;  /* 0x0000000000007941 */ /* 0x000fea0003800000 */
.L_x_793:
        /* <DEDUP_REMOVED lines=16> */
.L_x_796:
[----:B------:R-:W-:Y:S05]  /*1470*/  BSYNC B0 ;  /* 0x0000000000007941 */ /* 0x000fea0003800000 */
.L_x_795:
        /* <DEDUP_REMOVED lines=20> */
.L_x_798:
[----:B------:R-:W-:Y:S05]  /*15c0*/  BSYNC B0 ;  /* 0x0000000000007941 */ /* 0x000fea0003800000 */
.L_x_797:
        /* <DEDUP_REMOVED lines=16> */
.L_x_800:
[----:B------:R-:W-:Y:S05]  /*16d0*/  BSYNC B0 ;  /* 0x0000000000007941 */ /* 0x000fea0003800000 */
.L_x_799:
        /* <DEDUP_REMOVED lines=20> */
.L_x_802:
[----:B------:R-:W-:Y:S05]  /*1820*/  BSYNC B0 ;  /* 0x0000000000007941 */ /* 0x000fea0003800000 */
.L_x_801:
        /* <DEDUP_REMOVED lines=16> */
.L_x_804:
[----:B------:R-:W-:Y:S05]  /*1930*/  BSYNC B0 ;  /* 0x0000000000007941 */ /* 0x000fea0003800000 */
.L_x_803:
        /* <DEDUP_REMOVED lines=20> */
.L_x_806:
[----:B------:R-:W-:Y:S05]  /*1a80*/  BSYNC B0 ;  /* 0x0000000000007941 */ /* 0x000fea0003800000 */
.L_x_805:
        /* <DEDUP_REMOVED lines=16> */
.L_x_808:
[----:B------:R-:W-:Y:S05]  /*1b90*/  BSYNC B0 ;  /* 0x0000000000007941 */ /* 0x000fea0003800000 */
.L_x_807:
        /* <DEDUP_REMOVED lines=20> */
.L_x_810:
[----:B------:R-:W-:Y:S05]  /*1ce0*/  BSYNC B0 ;  /* 0x0000000000007941 */ /* 0x000fea0003800000 */
.L_x_809:
        /* <DEDUP_REMOVED lines=16> */
.L_x_812:
[----:B------:R-:W-:Y:S05]  /*1df0*/  BSYNC B0 ;  /* 0x0000000000007941 */ /* 0x000fea0003800000 */
.L_x_811:
        /* <DEDUP_REMOVED lines=20> */
.L_x_814:
[----:B------:R-:W-:Y:S05]  /*1f40*/  BSYNC B0 ;  /* 0x0000000000007941 */ /* 0x000fea0003800000 */
.L_x_813:
        /* <DEDUP_REMOVED lines=16> */
.L_x_816:
[----:B------:R-:W-:Y:S05]  /*2050*/  BSYNC B0 ;  /* 0x0000000000007941 */ /* 0x000fea0003800000 */
.L_x_815:
        /* <DEDUP_REMOVED lines=20> */
.L_x_818:
[----:B------:R-:W-:Y:S05]  /*21a0*/  BSYNC B0 ;  /* 0x0000000000007941 */ /* 0x000fea0003800000 */
.L_x_817:
        /* <DEDUP_REMOVED lines=16> */
.L_x_820:
[----:B------:R-:W-:Y:S05]  /*22b0*/  BSYNC B0 ;  /* 0x0000000000007941 */ /* 0x000fea0003800000 */
.L_x_819:
        /* <DEDUP_REMOVED lines=20> */
.L_x_822:
[----:B------:R-:W-:Y:S05]  /*2400*/  BSYNC B0 ;  /* 0x0000000000007941 */ /* 0x000fea0003800000 */
.L_x_821:
        /* <DEDUP_REMOVED lines=16> */
.L_x_824:
[----:B------:R-:W-:Y:S05]  /*2510*/  BSYNC B0 ;  /* 0x0000000000007941 */ /* 0x000fea0003800000 */
.L_x_823:
        /* <DEDUP_REMOVED lines=20> */
.L_x_826:
[----:B------:R-:W-:Y:S05]  /*2660*/  BSYNC B0 ;  /* 0x0000000000007941 */ /* 0x000fea0003800000 */
.L_x_825:
        /* <DEDUP_REMOVED lines=16> */
.L_x_828:
[----:B------:R-:W-:Y:S05]  /*2770*/  BSYNC B0 ;  /* 0x0000000000007941 */ /* 0x000fea0003800000 */
.L_x_827:
        /* <DEDUP_REMOVED lines=20> */
.L_x_830:
[----:B------:R-:W-:Y:S05]  /*28c0*/  BSYNC B0 ;  /* 0x0000000000007941 */ /* 0x000fea0003800000 */
.L_x_829:
        /* <DEDUP_REMOVED lines=16> */
.L_x_832:
[----:B------:R-:W-:Y:S05]  /*29d0*/  BSYNC B0 ;  /* 0x0000000000007941 */ /* 0x000fea0003800000 */
.L_x_831:
        /* <DEDUP_REMOVED lines=20> */
.L_x_834:
[----:B------:R-:W-:Y:S05]  /*2b20*/  BSYNC B0 ;  /* 0x0000000000007941 */ /* 0x000fea0003800000 */
.L_x_833:
        /* <DEDUP_REMOVED lines=16> */
.L_x_836:
[----:B------:R-:W-:Y:S05]  /*2c30*/  BSYNC B0 ;  /* 0x0000000000007941 */ /* 0x000fea0003800000 */
.L_x_835:
        /* <DEDUP_REMOVED lines=20> */
.L_x_838:
[----:B------:R-:W-:Y:S05]  /*2d80*/  BSYNC B0 ;  /* 0x0000000000007941 */ /* 0x000fea0003800000 */
.L_x_837:
        /* <DEDUP_REMOVED lines=16> */
.L_x_840:
[----:B------:R-:W-:Y:S05]  /*2e90*/  BSYNC B0 ;  /* 0x0000000000007941 */ /* 0x000fea0003800000 */
.L_x_839:
        /* <DEDUP_REMOVED lines=20> */
.L_x_842:
[----:B------:R-:W-:Y:S05]  /*2fe0*/  BSYNC B0 ;  /* 0x0000000000007941 */ /* 0x000fea0003800000 */
.L_x_841:
        /* <DEDUP_REMOVED lines=16> */
.L_x_844:
[----:B------:R-:W-:Y:S05]  /*30f0*/  BSYNC B0 ;  /* 0x0000000000007941 */ /* 0x000fea0003800000 */
.L_x_843:
        /* <DEDUP_REMOVED lines=20> */
.L_x_846:
[----:B------:R-:W-:Y:S05]  /*3240*/  BSYNC B0 ;  /* 0x0000000000007941 */ /* 0x000fea0003800000 */
.L_x_845:
        /* <DEDUP_REMOVED lines=16> */
.L_x_848:
[----:B------:R-:W-:Y:S05]  /*3350*/  BSYNC B0 ;  /* 0x0000000000007941 */ /* 0x000fea0003800000 */
.L_x_847:
        /* <DEDUP_REMOVED lines=20> */
.L_x_850:
[----:B------:R-:W-:Y:S05]  /*34a0*/  BSYNC B0 ;  /* 0x0000000000007941 */ /* 0x000fea0003800000 */
.L_x_849:
        /* <DEDUP_REMOVED lines=16> */
.L_x_852:
[----:B------:R-:W-:Y:S05]  /*35b0*/  BSYNC B0 ;  /* 0x0000000000007941 */ /* 0x000fea0003800000 */
.L_x_851:
        /* <DEDUP_REMOVED lines=20> */
.L_x_854:
[----:B------:R-:W-:Y:S05]  /*3700*/  BSYNC B0 ;  /* 0x0000000000007941 */ /* 0x000fea0003800000 */
.L_x_853:
        /* <DEDUP_REMOVED lines=16> */
.L_x_856:
[----:B------:R-:W-:Y:S05]  /*3810*/  BSYNC B0 ;  /* 0x0000000000007941 */ /* 0x000fea0003800000 */
.L_x_855:
        /* <DEDUP_REMOVED lines=20> */
.L_x_858:
[----:B------:R-:W-:Y:S05]  /*3960*/  BSYNC B0 ;  /* 0x0000000000007941 */ /* 0x000fea0003800000 */
.L_x_857:
        /* <DEDUP_REMOVED lines=16> */
.L_x_860:
[----:B------:R-:W-:Y:S05]  /*3a70*/  BSYNC B0 ;  /* 0x0000000000007941 */ /* 0x000fea0003800000 */
.L_x_859:
        /* <DEDUP_REMOVED lines=20> */
.L_x_862:
[----:B------:R-:W-:Y:S05]  /*3bc0*/  BSYNC B0 ;  /* 0x0000000000007941 */ /* 0x000fea0003800000 */
.L_x_861:
        /* <DEDUP_REMOVED lines=16> */
.L_x_864:
[----:B------:R-:W-:Y:S05]  /*3cd0*/  BSYNC B0 ;  /* 0x0000000000007941 */ /* 0x000fea0003800000 */
.L_x_863:
        /* <DEDUP_REMOVED lines=20> */
.L_x_866:
[----:B------:R-:W-:Y:S05]  /*3e20*/  BSYNC B0 ;  /* 0x0000000000007941 */ /* 0x000fea0003800000 */
.L_x_865:
        /* <DEDUP_REMOVED lines=16> */
.L_x_868:
[----:B------:R-:W-:Y:S05]  /*3f30*/  BSYNC B0 ;  /* 0x0000000000007941 */ /* 0x000fea0003800000 */
.L_x_867:
        /* <DEDUP_REMOVED lines=20> */
.L_x_870:
[----:B------:R-:W-:Y:S05]  /*4080*/  BSYNC B0 ;  /* 0x0000000000007941 */ /* 0x000fea0003800000 */
.L_x_869:
        /* <DEDUP_REMOVED lines=16> */
.L_x_872:
[----:B------:R-:W-:Y:S05]  /*4190*/  BSYNC B0 ;  /* 0x0000000000007941 */ /* 0x000fea0003800000 */
.L_x_871:
        /* <DEDUP_REMOVED lines=20> */
.L_x_874:
[----:B------:R-:W-:Y:S05]  /*42e0*/  BSYNC B0 ;  /* 0x0000000000007941 */ /* 0x000fea0003800000 */
.L_x_873:
        /* <DEDUP_REMOVED lines=16> */
.L_x_876:
[----:B------:R-:W-:Y:S05]  /*43f0*/  BSYNC B0 ;  /* 0x0000000000007941 */ /* 0x000fea0003800000 */
.L_x_875:
        /* <DEDUP_REMOVED lines=20> */
.L_x_878:
[----:B------:R-:W-:Y:S05]  /*4540*/  BSYNC B0 ;  /* 0x0000000000007941 */ /* 0x000fea0003800000 */
.L_x_877:
        /* <DEDUP_REMOVED lines=16> */
.L_x_880:
[----:B------:R-:W-:Y:S05]  /*4650*/  BSYNC B0 ;  /* 0x0000000000007941 */ /* 0x000fea0003800000 */
.L_x_879:
[----:B------:R-:W-:Y:S01]  /*4660*/  BSSY B0, `(.L_x_881) ;  /* 0x0000014000007945 */ /* 0x000fe20003800000 */
[----:B01-34-:R-:W-:Y:S01]  /*4670*/  PRMT R19, RZ, 0x7610, R19 ;  /* 0x00007610ff137816 */ /* 0x01bfe20000000013 */
[----:B------:R-:W-:Y:S01]  /*4680*/  VIADD R7, R7, 0x73 ;  /* 0x0000007307077836 */ /* 0x000fe20000000000 */
[----:B-----5:R-:W-:Y:S02]  /*4690*/  PRMT R21, RZ, 0x7610, R21 ;  /* 0x00007610ff157816 */ /* 0x020fe40000000015 */
        /* <DEDUP_REMOVED lines=16> */
.L_x_882:
[----:B------:R-:W-:Y:S05]  /*47a0*/  BSYNC B0 ;  /* 0x0000000000007941 */ /* 0x000fea0003800000 */
.L_x_881:
[----:B------:R-:W-:Y:S01]  /*47b0*/  BSSY B0, `(.L_x_883) ;  /* 0x0000010000007945 */ /* 0x000fe20003800000 */
[----:B------:R-:W-:-:S03]  /*47c0*/  ISETP.GE.AND P3, PT, R7, R6, PT ;  /* 0x000000060700720c */ /* 0x000fc60003f66270 */
[----:B------:R-:W-:Y:S10]  /*47d0*/  @P2 BRA `(.L_x_884) ;  /* 0x0000000000342947 */ /* 0x000ff40003800000 */
[C---:B------:R-:W-:Y:S01]  /*47e0*/  VIADD R6, R0.reuse, 0x1 ;  /* 0x0000000100067836 */ /* 0x040fe20000000000 */
[CC--:B------:R-:W-:Y:S01]  /*47f0*/  ISETP.GE.AND P2, PT, R0.reuse, R9.reuse, PT ;  /* 0x000000090000720c */ /* 0x0c0fe20003f46270 */
[C---:B------:R-:W-:Y:S02]  /*4800*/  VIADD R8, R0.reuse, 0x2 ;  /* 0x0000000200087836 */ /* 0x040fe40000000000 */
[----:B0-----:R-:W-:Y:S01]  /*4810*/  VIADD R10, R0, 0x3 ;  /* 0x00000003000a7836 */ /* 0x001fe20000000000 */
        /* <DEDUP_REMOVED lines=9> */
.L_x_884:
[----:B------:R-:W-:Y:S05]  /*48b0*/  BSYNC B0 ;  /* 0x0000000000007941 */ /* 0x000fea0003800000 */
.L_x_883:
[----:B------:R-:W-:Y:S01]  /*48c0*/  BSSY B0, `(.L_x_885) ;  /* 0x0000013000007945 */ /* 0x000fe20003800000 */
[----:B------:R-:W-:Y:S02]  /*48d0*/  PRMT R15, RZ, 0x7610, R15 ;  /* 0x00007610ff0f7816 */ /* 0x000fe4000000000f */
[----:B-1---5:R-:W-:Y:S02]  /*48e0*/  PRMT R19, RZ, 0x7610, R19 ;  /* 0x00007610ff137816 */ /* 0x022fe40000000013 */
[----:B------:R-:W-:Y:S02]  /*48f0*/  PRMT R21, RZ, 0x7610, R21 ;  /* 0x00007610ff157816 */ /* 0x000fe40000000015 */
[----:B------:R-:W-:Y:S01]  /*4900*/  PRMT R23, RZ, 0x7610, R23 ;  /* 0x00007610ff177816 */ /* 0x000fe20000000017 */
[----:B------:R-:W-:Y:S06]  /*4910*/  @P1 BRA `(.L_x_886) ;  /* 0x0000000000341947 */ /* 0x000fec0003800000 */
        /* <DEDUP_REMOVED lines=13> */
.L_x_886:
[----:B------:R-:W-:Y:S05]  /*49f0*/  BSYNC B0 ;  /* 0x0000000000007941 */ /* 0x000fea0003800000 */
.L_x_885:
[----:B------:R-:W-:Y:S04]  /*4a00*/  BSSY B0, `(.L_x_887) ;  /* 0x000000f000007945 */ /* 0x000fe80003800000 */
[----:B------:R-:W-:Y:S05]  /*4a10*/  @P1 BRA `(.L_x_888) ;  /* 0x0000000000341947 */ /* 0x000fea0003800000 */
[C---:B------:R-:W-:Y:S01]  /*4a20*/  VIADD R6, R0.reuse, 0x1 ;  /* 0x0000000100067836 */ /* 0x040fe20000000000 */
[CC--:B------:R-:W-:Y:S01]  /*4a30*/  ISETP.GE.AND P1, PT, R0.reuse, R9.reuse, PT ;  /* 0x000000090000720c */ /* 0x0c0fe20003f26270 */
[C---:B------:R-:W-:Y:S02]  /*4a40*/  VIADD R8, R0.reuse, 0x2 ;  /* 0x0000000200087836 */ /* 0x040fe40000000000 */
[----:B01----:R-:W-:Y:S01]  /*4a50*/  VIADD R10, R0, 0x3 ;  /* 0x00000003000a7836 */ /* 0x003fe20000000000 */
        /* <DEDUP_REMOVED lines=9> */
.L_x_888:
[----:B------:R-:W-:Y:S05]  /*4af0*/  BSYNC B0 ;  /* 0x0000000000007941 */ /* 0x000fea0003800000 */
.L_x_887:
[----:B------:R-:W-:Y:S01]  /*4b00*/  BSSY B0, `(.L_x_889) ;  /* 0x0000014000007945 */ /* 0x000fe20003800000 */
[----:B---3-5:R-:W-:Y:S02]  /*4b10*/  PRMT R15, RZ, 0x7610, R15 ;  /* 0x00007610ff0f7816 */ /* 0x028fe4000000000f */
[----:B------:R-:W-:Y:S02]  /*4b20*/  PRMT R17, RZ, 0x7610, R17 ;  /* 0x00007610ff117816 */ /* 0x000fe40000000011 */
[----:B------:R-:W-:Y:S02]  /*4b30*/  PRMT R19, RZ, 0x7610, R19 ;  /* 0x00007610ff137816 */ /* 0x000fe40000000013 */
[----:B------:R-:W-:Y:S02]  /*4b40*/  PRMT R6, RZ, 0x7610, R6 ;  /* 0x00007610ff067816 */ /* 0x000fe40000000006 */
[----:B------:R-:W-:Y:S01]  /*4b50*/  PRMT R21, RZ, 0x7610, R21 ;  /* 0x00007610ff157816 */ /* 0x000fe20000000015 */
[----:B------:R-:W-:Y:S06]  /*4b60*/  @P0 BRA `(.L_x_890) ;  /* 0x0000000000340947 */ /* 0x000fec0003800000 */
[C---:B------:R-:W-:Y:S01]  /*4b70*/  VIADD R8, R0.reuse, 0x1 ;  /* 0x0000000100087836 */ /* 0x040fe20000000000 */
[CC--:B------:R-:W-:Y:S01]  /*4b80*/  ISETP.GE.AND P1, PT, R0.reuse, R9.reuse, PT ;  /* 0x000000090000720c */ /* 0x0c0fe20003f26270 */
[C---:B01----:R-:W-:Y:S02]  /*4b90*/  VIADD R10, R0.reuse, 0x2 ;  /* 0x00000002000a7836 */ /* 0x043fe40000000000 */
        /* <DEDUP_REMOVED lines=10> */
.L_x_890:
[----:B------:R-:W-:Y:S05]  /*4c40*/  BSYNC B0 ;  /* 0x0000000000007941 */ /* 0x000fea0003800000 */
.L_x_889:
[----:B------:R-:W-:Y:S04]  /*4c50*/  BSSY B0, `(.L_x_891) ;  /* 0x000000f000007945 */ /* 0x000fe80003800000 */
[----:B------:R-:W-:Y:S05]  /*4c60*/  @P0 BRA `(.L_x_892) ;  /* 0x0000000000340947 */ /* 0x000fea0003800000 */
[C---:B------:R-:W-:Y:S01]  /*4c70*/  VIADD R8, R0.reuse, 0x1 ;  /* 0x0000000100087836 */ /* 0x040fe20000000000 */
[CC--:B------:R-:W-:Y:S01]  /*4c80*/  ISETP.GE.AND P0, PT, R0.reuse, R9.reuse, PT ;  /* 0x000000090000720c */ /* 0x0c0fe20003f06270 */
[C---:B01-3--:R-:W-:Y:S02]  /*4c90*/  VIADD R10, R0.reuse, 0x2 ;  /* 0x00000002000a7836 */ /* 0x04bfe40000000000 */
        /* <DEDUP_REMOVED lines=10> */
.L_x_892:
[----:B------:R-:W-:Y:S05]  /*4d40*/  BSYNC B0 ;  /* 0x0000000000007941 */ /* 0x000fea0003800000 */
.L_x_891:
[----:B------:R-:W-:Y:S01]  /*4d50*/  BSSY B0, `(.L_x_893) ;  /* 0x0000012000007945 */ /* 0x000fe20003800000 */
[----:B01-34-:R-:W-:Y:S02]  /*4d60*/  PRMT R11, RZ, 0x7610, R11 ;  /* 0x00007610ff0b7816 */ /* 0x01bfe4000000000b */
[----:B------:R-:W-:Y:S02]  /*4d70*/  PRMT R13, RZ, 0x7610, R13 ;  /* 0x00007610ff0d7816 */ /* 0x000fe4000000000d */
[----:B-----5:R-:W-:Y:S01]  /*4d80*/  PRMT R15, RZ, 0x7610, R15 ;  /* 0x00007610ff0f7816 */ /* 0x020fe2000000000f */
        /* <DEDUP_REMOVED lines=14> */
.L_x_894:
[----:B------:R-:W-:Y:S05]  /*4e70*/  BSYNC B0 ;  /* 0x0000000000007941 */ /* 0x000fea0003800000 */
.L_x_893:
[----:B------:R-:W-:Y:S05]  /*4e80*/  @P3 EXIT ;  /* 0x000000000000394d */ /* 0x000fea0003800000 */
[C---:B0-2---:R-:W-:Y:S01]  /*4e90*/  VIADD R2, R0.reuse, 0x1 ;  /* 0x0000000100027836 */ /* 0x045fe20000000000 */
[C---:B------:R-:W-:Y:S01]  /*4ea0*/  ISETP.GE.AND P0, PT, R0.reuse, R9, PT ;  /* 0x000000090000720c */ /* 0x040fe20003f06270 */
[----:B------:R-:W-:Y:S02]  /*4eb0*/  VIADD R8, R0, 0x2 ;  /* 0x0000000200087836 */ /* 0x000fe40000000000 */
[----:B------:R-:W-:Y:S01]  /*4ec0*/  IMAD R7, R9, R7, R0 ;  /* 0x0000000709077224 */ /* 0x000fe200078e0200 */
[-C--:B------:R-:W-:Y:S01]  /*4ed0*/  ISETP.GE.AND P1, PT, R2, R9.reuse, PT ;  /* 0x000000090200720c */ /* 0x080fe20003f26270 */
[----:B------:R-:W-:Y:S01]  /*4ee0*/  VIADD R2, R0, 0x3 ;  /* 0x0000000300027836 */ /* 0x000fe20000000000 */
[----:B------:R-:W-:Y:S01]  /*4ef0*/  ISETP.GE.AND P2, PT, R8, R9, PT ;  /* 0x000000090800720c */ /* 0x000fe20003f46270 */
[----:B------:R-:W-:-:S03]  /*4f00*/  IMAD.WIDE R4, R7, 0x2, R4 ;  /* 0x0000000207047825 */ /* 0x000fc600078e0204 */
[----:B------:R-:W-:-:S03]  /*4f10*/  ISETP.GE.AND P3, PT, R2, R9, PT ;  /* 0x000000090200720c */ /* 0x000fc60003f66270 */
[----:B-----5:R0:W-:Y:S04]  /*4f20*/  @!P0 STG.E.U16 desc[UR4][R4.64], R6 ;  /* 0x0000000604008986 */ /* 0x0201e8000c101504 */
[----:B------:R0:W-:Y:S04]  /*4f30*/  @!P1 STG.E.U16 desc[UR4][R4.64+0x2], R11 ;  /* 0x0000020b04009986 */ /* 0x0001e8000c101504 */
[----:B------:R0:W-:Y:S02]  /*4f40*/  @!P2 STG.E.U16 desc[UR4][R4.64+0x4], R13 ;  /* 0x0000040d0400a986 */ /* 0x0001e4000c101504 */
[----:B------:R-:W-:Y:S05]  /*4f50*/  @P3 EXIT ;  /* 0x000000000000394d */ /* 0x000fea0003800000 */
[----:B------:R-:W-:Y:S01]  /*4f60*/  STG.E.U16 desc[UR4][R4.64+0x6], R15 ;  /* 0x0000060f04007986 */ /* 0x000fe2000c101504 */
[----:B------:R-:W-:Y:S05]  /*4f70*/  EXIT ;  /* 0x000000000000794d */ /* 0x000fea0003800000 */
.L_x_895:
        /* <DEDUP_REMOVED lines=16> */
.L_x_3515:


//--------------------- .text._ZN18transformer_engine43_GLOBAL__N__bafe6ae4_10_padding_cu_3a96c89422multi_unpadding_kernelILi4E6__halfEEvNS0_16MultiPaddingArgsE --------------------------
	.section	.text._ZN18transformer_engine43_GLOBAL__N__bafe6ae4_10_padding_cu_3a96c89422multi_unpadding_kernelILi4E6__halfEEvNS0_16MultiPaddingArgsE,"ax",@progbits
	.align	128
.text._ZN18transformer_engine43_GLOBAL__N__bafe6ae4_10_padding_cu_3a96c89422multi_unpadding_kernelILi4E6__halfEEvNS0_16MultiPaddingArgsE:
        .type           _ZN18transformer_engine43_GLOBAL__N__bafe6ae4_10_padding_cu_3a96c89422multi_unpadding_kernelILi4E6__halfEEvNS0_16MultiPaddingArgsE,@function
        .size           _ZN18transformer_engine43_GLOBAL__N__bafe6ae4_10_padding_cu_3a96c89422multi_unpadding_kernelILi4E6__halfEEvNS0_16MultiPaddingArgsE,(.L_x_3516 - _ZN18transformer_engine43_GLOBAL__N__bafe6ae4_10_padding_cu_3a96c89422multi_unpadding_kernelILi4E6__halfEEvNS0_16MultiPaddingArgsE)
        .other          _ZN18transformer_engine43_GLOBAL__N__bafe6ae4_10_padding_cu_3a96c89422multi_unpadding_kernelILi4E6__halfEEvNS0_16MultiPaddingArgsE,@"STO_CUDA_ENTRY STV_DEFAULT"
_ZN18transformer_engine43_GLOBAL__N__bafe6ae4_10_padding_cu_3a96c89422multi_unpadding_kernelILi4E6__halfEEvNS0_16MultiPaddingArgsE:
        /* <DEDUP_REMOVED lines=9> */
.L_x_896:
        /* <DEDUP_REMOVED lines=72> */
.L_x_898:
[----:B------:R-:W-:Y:S05]  /*0510*/  BSYNC B0 ;  /* 0x0000000000007941 */ /* 0x000fea0003800000 */
.L_x_897:
        /* <DEDUP_REMOVED lines=17> */
.L_x_900:
[----:B------:R-:W-:Y:S05]  /*0630*/  BSYNC B0 ;  /* 0x0000000000007941 */ /* 0x000fea0003800000 */
.L_x_899:
        /* <DEDUP_REMOVED lines=20> */
.L_x_902:
[----:B------:R-:W-:Y:S05]  /*0780*/  BSYNC B0 ;  /* 0x0000000000007941 */ /* 0x000fea0003800000 */
.L_x_901:
        /* <DEDUP_REMOVED lines=16> */
.L_x_904:
[----:B------:R-:W-:Y:S05]  /*0890*/  BSYNC B0 ;  /* 0x0000000000007941 */ /* 0x000fea0003800000 */
.L_x_903:
        /* <DEDUP_REMOVED lines=20> */
.L_x_906:
[----:B------:R-:W-:Y:S05]  /*09e0*/  BSYNC B0 ;  /* 0x0000000000007941 */ /* 0x000fea0003800000 */
.L_x_905:
        /* <DEDUP_REMOVED lines=16> */
.L_x_908:
[----:B------:R-:W-:Y:S05]  /*0af0*/  BSYNC B0 ;  /* 0x0000000000007941 */ /* 0x000fea0003800000 */
.L_x_907:
        /* <DEDUP_REMOVED lines=20> */
.L_x_910:
[----:B------:R-:W-:Y:S05]  /*0c40*/  BSYNC B0 ;  /* 0x0000000000007941 */ /* 0x000fea0003800000 */
.L_x_909:
        /* <DEDUP_REMOVED lines=16> */
.L_x_912:
[----:B------:R-:W-:Y:S05]  /*0d50*/  BSYNC B0 ;  /* 0x0000000000007941 */ /* 0x000fea0003800000 */
.L_x_911:
        /* <DEDUP_REMOVED lines=20> */
.L_x_914:
[----:B------:R-:W-:Y:S05]  /*0ea0*/  BSYNC B0 ;  /* 0x0000000000007941 */ /* 0x000fea0003800000 */
.L_x_913:
        /* <DEDUP_REMOVED lines=16> */
.L_x_916:
[----:B------:R-:W-:Y:S05]  /*0fb0*/  BSYNC B0 ;  /* 0x0000000000007941 */ /* 0x000fea0003800000 */
.L_x_915:
        /* <DEDUP_REMOVED lines=20> */
.L_x_918:
[----:B------:R-:W-:Y:S05]  /*1100*/  BSYNC B0 ;  /* 0x0000000000007941 */ /* 0x000fea0003800000 */
.L_x_917:
        /* <DEDUP_REMOVED lines=16> */
.L_x_920:
[----:B------:R-:W-:Y:S05]  /*1210*/  BSYNC B0 ;  /* 0x0000000000007941 */ /* 0x000fea0003800000 */
.L_x_919:
        /* <DEDUP_REMOVED lines=20> */
.L_x_922:
[----:B------:R-:W-:Y:S05]  /*1360*/  BSYNC B0 ;  /* 0x0000000000007941 */ /* 0x000fea0003800000 */
.L_x_921:
        /* <DEDUP_REMOVED lines=16> */
.L_x_924:
[----:B------:R-:W-:Y:S05]  /*1470*/  BSYNC B0 ;  /* 0x0000000000007941 */ /* 0x000fea0003800000 */
.L_x_923:
        /* <DEDUP_REMOVED lines=20> */
.L_x_926:
[----:B------:R-:W-:Y:S05]  /*15c0*/  BSYNC B0 ;  /* 0x0000000000007941 */ /* 0x000fea0003800000 */
.L_x_925:
        /* <DEDUP_REMOVED lines=16> */
.L_x_928:
[----:B------:R-:W-:Y:S05]  /*16d0*/  BSYNC B0 ;  /* 0x0000000000007941 */ /* 0x000fea0003800000 */
.L_x_927:
        /* <DEDUP_REMOVED lines=20> */
.L_x_930:
[----:B------:R-:W-:Y:S05]  /*1820*/  BSYNC B0 ;  /* 0x0000000000007941 */ /* 0x000fea0003800000 */
.L_x_929:
        /* <DEDUP_REMOVED lines=16> */
.L_x_932:
[----:B------:R-:W-:Y:S05]  /*1930*/  BSYNC B0 ;  /* 0x0000000000007941 */ /* 0x000fea0003800000 */
.L_x_931:
        /* <DEDUP_REMOVED lines=20> */
.L_x_934:
[----:B------:R-:W-:Y:S05]  /*1a80*/  BSYNC B0 ;  /* 0x0000000000007941 */ /* 0x000fea0003800000 */
.L_x_933:
        /* <DEDUP_REMOVED lines=16> */
.L_x_936:
[----:B------:R-:W-:Y:S05]  /*1b90*/  BSYNC B0 ;  /* 0x0000000000007941 */ /* 0x000fea0003800000 */
.L_x_935:
        /* <DEDUP_REMOVED lines=20> */
.L_x_938:
[----:B------:R-:W-:Y:S05]  /*1ce0*/  BSYNC B0 ;  /* 0x0000000000007941 */ /* 0x000fea0003800000 */
.L_x_937:
        /* <DEDUP_REMOVED lines=16> */
.L_x_940:
[----:B------:R-:W-:Y:S05]  /*1df0*/  BSYNC B0 ;  /* 0x0000000000007941 */ /* 0x000fea0003800000 */
.L_x_939:
        /* <DEDUP_REMOVED lines=20> */
.L_x_942:
[----:B------:R-:W-:Y:S05]  /*1f40*/  BSYNC B0 ;  /* 0x0000000000007941 */ /* 0x000fea0003800000 */
.L_x_941:
        /* <DEDUP_REMOVED lines=16> */
.L_x_944:
[----:B------:R-:W-:Y:S05]  /*2050*/  BSYNC B0 ;  /* 0x0000000000007941 */ /* 0x000fea0003800000 */
.L_x_943:
        /* <DEDUP_REMOVED lines=20> */
.L_x_946:
[----:B------:R-:W-:Y:S05]  /*21a0*/  BSYNC B0 ;  /* 0x0000000000007941 */ /* 0x000fea0003800000 */
.L_x_945:
        /* <DEDUP_REMOVED lines=16> */
.L_x_948:
[----:B------:R-:W-:Y:S05]  /*22b0*/  BSYNC B0 ;  /* 0x0000000000007941 */ /* 0x000fea0003800000 */
.L_x_947:
        /* <DEDUP_REMOVED lines=20> */
.L_x_950:
[----:B------:R-:W-:Y:S05]  /*2400*/  BSYNC B0 ;  /* 0x0000000000007941 */ /* 0x000fea0003800000 */
.L_x_949:
        /* <DEDUP_REMOVED lines=16> */
.L_x_952:
[----:B------:R-:W-:Y:S05]  /*2510*/  BSYNC B0 ;  /* 0x0000000000007941 */ /* 0x000fea0003800000 */
.L_x_951:
        /* <DEDUP_REMOVED lines=20> */
.L_x_954:
[----:B------:R-:W-:Y:S05]  /*2660*/  BSYNC B0 ;  /* 0x0000000000007941 */ /* 0x000fea0003800000 */
.L_x_953:
        /* <DEDUP_REMOVED lines=16> */
.L_x_956:
[----:B------:R-:W-:Y:S05]  /*2770*/  BSYNC B0 ;  /* 0x0000000000007941 */ /* 0x000fea0003800000 */
.L_x_955:
        /* <DEDUP_REMOVED lines=20> */
.L_x_958:
[----:B------:R-:W-:Y:S05]  /*28c0*/  BSYNC B0 ;  /* 0x0000000000007941 */ /* 0x000fea0003800000 */
.L_x_957:
        /* <DEDUP_REMOVED lines=16> */
.L_x_960:
[----:B------:R-:W-:Y:S05]  /*29d0*/  BSYNC B0 ;  /* 0x0000000000007941 */ /* 0x000fea0003800000 */
.L_x_959:
        /* <DEDUP_REMOVED lines=20> */
.L_x_962:
[----:B------:R-:W-:Y:S05]  /*2b20*/  BSYNC B0 ;  /* 0x0000000000007941 */ /* 0x000fea0003800000 */
.L_x_961:
        /* <DEDUP_REMOVED lines=16> */
.L_x_964:
[----:B------:R-:W-:Y:S05]  /*2c30*/  BSYNC B0 ;  /* 0x0000000000007941 */ /* 0x000fea0003800000 */
.L_x_963:
        /* <DEDUP_REMOVED lines=20> */
.L_x_966:
[----:B------:R-:W-:Y:S05]  /*2d80*/  BSYNC B0 ;  /* 0x0000000000007941 */ /* 0x000fea0003800000 */
.L_x_965:
        /* <DEDUP_REMOVED lines=16> */
.L_x_968:
[----:B------:R-:W-:Y:S05]  /*2e90*/  BSYNC B0 ;  /* 0x0000000000007941 */ /* 0x000fea0003800000 */
.L_x_967:
        /* <DEDUP_REMOVED lines=20> */
.L_x_970:
[----:B------:R-:W-:Y:S05]  /*2fe0*/  BSYNC B0 ;  /* 0x0000000000007941 */ /* 0x000fea0003800000 */
.L_x_969:
        /* <DEDUP_REMOVED lines=16> */
.L_x_972:
[----:B------:R-:W-:Y:S05]  /*30f0*/  BSYNC B0 ;  /* 0x0000000000007941 */ /* 0x000fea0003800000 */
.L_x_971:
        /* <DEDUP_REMOVED lines=20> */
.L_x_974:
[----:B------:R-:W-:Y:S05]  /*3240*/  BSYNC B0 ;  /* 0x0000000000007941 */ /* 0x000fea0003800000 */
.L_x_973:
        /* <DEDUP_REMOVED lines=16> */
.L_x_976:
[----:B------:R-:W-:Y:S05]  /*3350*/  BSYNC B0 ;  /* 0x0000000000007941 */ /* 0x000fea0003800000 */
.L_x_975:
        /* <DEDUP_REMOVED lines=20> */
.L_x_978:
[----:B------:R-:W-:Y:S05]  /*34a0*/  BSYNC B0 ;  /* 0x0000000000007941 */ /* 0x000fea0003800000 */
.L_x_977:
        /* <DEDUP_REMOVED lines=16> */
.L_x_980:
[----:B------:R-:W-:Y:S05]  /*35b0*/  BSYNC B0 ;  /* 0x0000000000007941 */ /* 0x000fea0003800000 */
.L_x_979:
        /* <DEDUP_REMOVED lines=20> */
.L_x_982:
[----:B------:R-:W-:Y:S05]  /*3700*/  BSYNC B0 ;  /* 0x0000000000007941 */ /* 0x000fea0003800000 */
.L_x_981:
        /* <DEDUP_REMOVED lines=16> */
.L_x_984:
[----:B------:R-:W-:Y:S05]  /*3810*/  BSYNC B0 ;  /* 0x0000000000007941 */ /* 0x000fea0003800000 */
.L_x_983:
        /* <DEDUP_REMOVED lines=20> */
.L_x_986:
[----:B------:R-:W-:Y:S05]  /*3960*/  BSYNC B0 ;  /* 0x0000000000007941 */ /* 0x000fea0003800000 */
.L_x_985:
        /* <DEDUP_REMOVED lines=16> */
.L_x_988:
[----:B------:R-:W-:Y:S05]  /*3a70*/  BSYNC B0 ;  /* 0x0000000000007941 */ /* 0x000fea0003800000 */
.L_x_987:
        /* <DEDUP_REMOVED lines=20> */
.L_x_990:
[----:B------:R-:W-:Y:S05]  /*3bc0*/  BSYNC B0 ;  /* 0x0000000000007941 */ /* 0x000fea0003800000 */
.L_x_989:
        /* <DEDUP_REMOVED lines=16> */
.L_x_992:
[----:B------:R-:W-:Y:S05]  /*3cd0*/  BSYNC B0 ;  /* 0x0000000000007941 */ /* 0x000fea0003800000 */
.L_x_991:
        /* <DEDUP_REMOVED lines=20> */
.L_x_994:
[----:B------:R-:W-:Y:S05]  /*3e20*/  BSYNC B0 ;  /* 0x0000000000007941 */ /* 0x000fea0003800000 */
.L_x_993:
        /* <DEDUP_REMOVED lines=16> */
.L_x_996:
[----:B------:R-:W-:Y:S05]  /*3f30*/  BSYNC B0 ;  /* 0x0000000000007941 */ /* 0x000fea0003800000 */
.L_x_995:
        /* <DEDUP_REMOVED lines=20> */
.L_x_998:
[----:B------:R-:W-:Y:S05]  /*4080*/  BSYNC B0 ;  /* 0x0000000000007941 */ /* 0x000fea0003800000 */
.L_x_997:
        /* <DEDUP_REMOVED lines=16> */
.L_x_1000:
[----:B------:R-:W-:Y:S05]  /*4190*/  BSYNC B0 ;  /* 0x0000000000007941 */ /* 0x000fea0003800000 */
.L_x_999:
        /* <DEDUP_REMOVED lines=20> */
.L_x_1002:
[----:B------:R-:W-:Y:S05]  /*42e0*/  BSYNC B0 ;  /* 0x0000000000007941 */ /* 0x000fea0003800000 */
.L_x_1001:
        /* <DEDUP_REMOVED lines=16> */
.L_x_1004:
[----:B------:R-:W-:Y:S05]  /*43f0*/  BSYNC B0 ;  /* 0x0000000000007941 */ /* 0x000fea0003800000 */
.L_x_1003:
        /* <DEDUP_REMOVED lines=20> */
.L_x_1006:
[----:B------:R-:W-:Y:S05]  /*4540*/  BSYNC B0 ;  /* 0x0000000000007941 */ /* 0x000fea0003800000 */
.L_x_1005:
        /* <DEDUP_REMOVED lines=16> */
.L_x_1008:
[----:B------:R-:W-:Y:S05]  /*4650*/  BSYNC B0 ;  /* 0x0000000000007941 */ /* 0x000fea0003800000 */
.L_x_1007:
        /* <DEDUP_REMOVED lines=20> */
.L_x_1010:
[----:B------:R-:W-:Y:S05]  /*47a0*/  BSYNC B0 ;  /* 0x0000000000007941 */ /* 0x000fea0003800000 */
.L_x_1009:
        /* <DEDUP_REMOVED lines=16> */
.L_x_1012:
[----:B------:R-:W-:Y:S05]  /*48b0*/  BSYNC B0 ;  /* 0x0000000000007941 */ /* 0x000fea0003800000 */
.L_x_1011:
        /* <DEDUP_REMOVED lines=19> */
.L_x_1014:
[----:B------:R-:W-:Y:S05]  /*49f0*/  BSYNC B0 ;  /* 0x0000000000007941 */ /* 0x000fea0003800000 */
.L_x_1013:
        /* <DEDUP_REMOVED lines=15> */
.L_x_1016:
[----:B------:R-:W-:Y:S05]  /*4af0*/  BSYNC B0 ;  /* 0x0000000000007941 */ /* 0x000fea0003800000 */
.L_x_1015:
        /* <DEDUP_REMOVED lines=20> */
.L_x_1018:
[----:B------:R-:W-:Y:S05]  /*4c40*/  BSYNC B0 ;  /* 0x0000000000007941 */ /* 0x000fea0003800000 */
.L_x_1017:
        /* <DEDUP_REMOVED lines=15> */
.L_x_1020:
[----:B------:R-:W-:Y:S05]  /*4d40*/  BSYNC B0 ;  /* 0x0000000000007941 */ /* 0x000fea0003800000 */
.L_x_1019:
        /* <DEDUP_REMOVED lines=18> */
.L_x_1022:
[----:B------:R-:W-:Y:S05]  /*4e70*/  BSYNC B0 ;  /* 0x0000000000007941 */ /* 0x000fea0003800000 */
.L_x_1021:
        /* <DEDUP_REMOVED lines=16> */
.L_x_1023:
        /* <DEDUP_REMOVED lines=16> */
.L_x_3516:


//--------------------- .text._ZN18transformer_engine43_GLOBAL__N__bafe6ae4_10_padding_cu_3a96c89422multi_unpadding_kernelILi2EfEEvNS0_16MultiPaddingArgsE --------------------------
	.section	.text._ZN18transformer_engine43_GLOBAL__N__bafe6ae4_10_padding_cu_3a96c89422multi_unpadding_kernelILi2EfEEvNS0_16MultiPaddingArgsE,"ax",@progbits
	.align	128
.text._ZN18transformer_engine43_GLOBAL__N__bafe6ae4_10_padding_cu_3a96c89422multi_unpadding_kernelILi2EfEEvNS0_16MultiPaddingArgsE:
        .type           _ZN18transformer_engine43_GLOBAL__N__bafe6ae4_10_padding_cu_3a96c89422multi_unpadding_kernelILi2EfEEvNS0_16MultiPaddingArgsE,@function
        .size           _ZN18transformer_engine43_GLOBAL__N__bafe6ae4_10_padding_cu_3a96c89422multi_unpadding_kernelILi2EfEEvNS0_16MultiPaddingArgsE,(.L_x_3517 - _ZN18transformer_engine43_GLOBAL__N__bafe6ae4_10_padding_cu_3a96c89422multi_unpadding_kernelILi2EfEEvNS0_16MultiPaddingArgsE)
        .other          _ZN18transformer_engine43_GLOBAL__N__bafe6ae4_10_padding_cu_3a96c89422multi_unpadding_kernelILi2EfEEvNS0_16MultiPaddingArgsE,@"STO_CUDA_ENTRY STV_DEFAULT"
_ZN18transformer_engine43_GLOBAL__N__bafe6ae4_10_padding_cu_3a96c89422multi_unpadding_kernelILi2EfEEvNS0_16MultiPaddingArgsE:
        /* <DEDUP_REMOVED lines=9> */
.L_x_1024:
[----:B------:R-:W-:Y:S01]  /*0090*/  MOV R2, R6 ;  /* 0x0000000600027202 */ /* 0x000fe20000000f00 */
[----:B------:R-:W-:-:S04]  /*00a0*/  VIADD R6, R6, 0x1 ;  /* 0x0000000106067836 */ /* 0x000fc80000000000 */
[----:B------:R-:W-:-:S04]  /*00b0*/  IMAD.SHL.U32 R5, R6, 0x4, RZ ;  /* 0x0000000406057824 */ /* 0x000fc800078e00ff */
[----:B------:R-:W0:Y:S02]  /*00c0*/  LDC R0, c[0x0][R5+0x910] ;  /* 0x0002440005007b82 */ /* 0x000e240000000800 */
[----:B0-----:R-:W-:-:S13]  /*00d0*/  ISETP.GT.AND P0, PT, R0, UR4, PT ;  /* 0x0000000400007c0c */ /* 0x001fda000bf04270 */
[----:B------:R-:W-:Y:S05]  /*00e0*/  @!P0 BRA `(.L_x_1024) ;  /* 0xfffffffc00e88947 */ /* 0x000fea000383ffff */
[----:B------:R-:W0:Y:S01]  /*00f0*/  LDC R0, c[0x0][R5+0x80c] ;  /* 0x0002030005007b82 */ /* 0x000e220000000800 */
[----:B------:R-:W-:Y:S01]  /*0100*/  BSSY B0, `(.L_x_1025) ;  /* 0x000003f000007945 */ /* 0x000fe20003800000 */
[----:B------:R-:W-:Y:S01]  /*0110*/  IMAD.MOV.U32 R25, RZ, RZ, RZ ;  /* 0x000000ffff197224 */ /* 0x000fe200078e00ff */
[----:B0-----:R-:W-:-:S04]  /*0120*/  IADD3 R6, R0, 0x3f, RZ ;  /* 0x0000003f00067810 */ /* 0x001fc80007ffe0ff */
[----:B------:R-:W-:-:S04]  /*0130*/  SHF.R.S32.HI R7, RZ, 0x1f, R6 ;  /* 0x0000001fff077819 */ /* 0x000fc80000011406 */
[----:B------:R-:W-:Y:S02]  /*0140*/  LEA.HI R7, R7, R6, RZ, 0x6 ;  /* 0x0000000607077211 */ /* 0x000fe400078f30ff */
[----:B------:R-:W0:Y:S02]  /*0150*/  LDC R6, c[0x0][R5+0x90c] ;  /* 0x0002430005067b82 */ /* 0x000e240000000800 */
[----:B------:R-:W-:-:S04]  /*0160*/  SHF.R.S32.HI R8, RZ, 0x6, R7 ;  /* 0x00000006ff087819 */ /* 0x000fc80000011407 */
[-C--:B------:R-:W-:Y:S02]  /*0170*/  IABS R10, R8.reuse ;  /* 0x00000008000a7213 */ /* 0x080fe40000000000 */
[----:B------:R-:W-:Y:S02]  /*0180*/  IABS R12, R8 ;  /* 0x00000008000c7213 */ /* 0x000fe40000000000 */
[----:B------:R-:W1:Y:S01]  /*0190*/  I2F.RP R9, R10 ;  /* 0x0000000a00097306 */ /* 0x000e620000209400 */
[----:B0-----:R-:W-:-:S07]  /*01a0*/  IADD3 R15, -R6, UR4, RZ ;  /* 0x00000004060f7c10 */ /* 0x001fce000fffe1ff */
[----:B-1----:R-:W0:Y:S01]  /*01b0*/  MUFU.RCP R9, R9 ;  /* 0x0000000900097308 */ /* 0x002e220000001000 */
[----:B------:R-:W-:Y:S01]  /*01c0*/  HFMA2.MMA R6, -RZ, RZ, 0, 0 ;  /* 0x00000000ff067435 */ /* 0x000fe200000001ff */
[----:B------:R-:W-:Y:S01]  /*01d0*/  ULDC.64 UR4, c[0x0][0x208] ;  /* 0x0000820000047ab9 */ /* 0x000fe20000000a00 */
[----:B------:R-:W-:Y:S01]  /*01e0*/  IABS R13, R15 ;  /* 0x0000000f000d7213 */ /* 0x000fe20000000000 */
[----:B0-----:R-:W-:-:S06]  /*01f0*/  VIADD R7, R9, 0xffffffe ;  /* 0x0ffffffe09077836 */ /* 0x001fcc0000000000 */
[----:B------:R-:W0:Y:S02]  /*0200*/  F2I.FTZ.U32.TRUNC.NTZ R7, R7 ;  /* 0x0000000700077305 */ /* 0x000e24000021f000 */
[----:B0-----:R-:W-:-:S04]  /*0210*/  IMAD.MOV R11, RZ, RZ, -R7 ;  /* 0x000000ffff0b7224 */ /* 0x001fc800078e0a07 */
[----:B------:R-:W-:-:S04]  /*0220*/  IMAD R11, R11, R10, RZ ;  /* 0x0000000a0b0b7224 */ /* 0x000fc800078e02ff */
[----:B------:R-:W-:-:S04]  /*0230*/  IMAD.HI.U32 R6, R7, R11, R6 ;  /* 0x0000000b07067227 */ /* 0x000fc800078e0006 */
[----:B------:R-:W-:Y:S02]  /*0240*/  IMAD.MOV R7, RZ, RZ, -R12 ;  /* 0x000000ffff077224 */ /* 0x000fe400078e0a0c */
[----:B------:R-:W-:-:S04]  /*0250*/  IMAD.HI.U32 R6, R6, R13, RZ ;  /* 0x0000000d06067227 */ /* 0x000fc800078e00ff */
[----:B------:R-:W-:Y:S02]  /*0260*/  IMAD R7, R6, R7, R13 ;  /* 0x0000000706077224 */ /* 0x000fe400078e020d */
[----:B------:R-:W-:-:S03]  /*0270*/  IMAD.MOV.U32 R13, RZ, RZ, RZ ;  /* 0x000000ffff0d7224 */ /* 0x000fc600078e00ff */
[----:B------:R-:W-:-:S13]  /*0280*/  ISETP.GT.U32.AND P1, PT, R10, R7, PT ;  /* 0x000000070a00720c */ /* 0x000fda0003f24070 */
[----:B------:R-:W-:Y:S01]  /*0290*/  @!P1 IMAD.IADD R7, R7, 0x1, -R10 ;  /* 0x0000000107079824 */ /* 0x000fe200078e0a0a */
[----:B------:R-:W-:Y:S02]  /*02a0*/  @!P1 IADD3 R6, R6, 0x1, RZ ;  /* 0x0000000106069810 */ /* 0x000fe40007ffe0ff */
[----:B------:R-:W-:Y:S02]  /*02b0*/  ISETP.NE.AND P1, PT, R8, RZ, PT ;  /* 0x000000ff0800720c */ /* 0x000fe40003f25270 */
[----:B------:R-:W-:Y:S02]  /*02c0*/  ISETP.GE.U32.AND P0, PT, R7, R10, PT ;  /* 0x0000000a0700720c */ /* 0x000fe40003f06070 */
[----:B------:R-:W-:-:S04]  /*02d0*/  LOP3.LUT R7, R15, R8, RZ, 0x3c, !PT ;  /* 0x000000080f077212 */ /* 0x000fc800078e3cff */
[----:B------:R-:W-:-:S07]  /*02e0*/  ISETP.GE.AND P2, PT, R7, RZ, PT ;  /* 0x000000ff0700720c */ /* 0x000fce0003f46270 */
[----:B------:R-:W-:-:S04]  /*02f0*/  @P0 VIADD R6, R6, 0x1 ;  /* 0x0000000106060836 */ /* 0x000fc80000000000 */
[----:B------:R-:W-:Y:S02]  /*0300*/  IMAD.MOV.U32 R7, RZ, RZ, R6 ;  /* 0x000000ffff077224 */ /* 0x000fe400078e0006 */
[----:B------:R0:W1:Y:S03]  /*0310*/  LDC R6, c[0x0][R5+0x60c] ;  /* 0x0001830005067b82 */ /* 0x0000660000000800 */
[----:B------:R-:W-:Y:S02]  /*0320*/  @!P2 IADD3 R7, -R7, RZ, RZ ;  /* 0x000000ff0707a210 */ /* 0x000fe40007ffe1ff */
[----:B------:R-:W-:-:S05]  /*0330*/  @!P1 LOP3.LUT R7, RZ, R8, RZ, 0x33, !PT ;  /* 0x00000008ff079212 */ /* 0x000fca00078e33ff */
[----:B------:R-:W-:Y:S02]  /*0340*/  IMAD.MOV R9, RZ, RZ, -R7 ;  /* 0x000000ffff097224 */ /* 0x000fe400078e0a07 */
[----:B------:R-:W-:Y:S02]  /*0350*/  IMAD R4, R7, 0x20, R4 ;  /* 0x0000002007047824 */ /* 0x000fe400078e0204 */
[----:B------:R-:W-:-:S03]  /*0360*/  IMAD R8, R8, R9, R15 ;  /* 0x0000000908087224 */ /* 0x000fc600078e020f */
[----:B------:R-:W-:Y:S01]  /*0370*/  SHF.L.U32 R9, R4, 0x1, RZ ;  /* 0x0000000104097819 */ /* 0x000fe200000006ff */
[----:B------:R-:W-:Y:S01]  /*0380*/  IMAD R3, R8, 0x20, R3 ;  /* 0x0000002008037824 */ /* 0x000fe200078e0203 */
[----:B------:R-:W-:Y:S02]  /*0390*/  SHF.L.U32 R8, R2, 0x3, RZ ;  /* 0x0000000302087819 */ /* 0x000fe400000006ff */
[C---:B------:R-:W-:Y:S01]  /*03a0*/  IADD3 R15, R9.reuse, 0x8, RZ ;  /* 0x00000008090f7810 */ /* 0x040fe20007ffe0ff */
[C---:B------:R-:W-:Y:S01]  /*03b0*/  VIADD R23, R9.reuse, 0x1 ;  /* 0x0000000109177836 */ /* 0x040fe20000000000 */
[----:B0-----:R0:W2:Y:S01]  /*03c0*/  LDC.64 R4, c[0x0][R8+0x210] ;  /* 0x0000840008047b82 */ /* 0x0010a20000000a00 */
[CC--:B-1----:R-:W-:Y:S01]  /*03d0*/  ISETP.GE.AND P3, PT, R9.reuse, R6.reuse, PT ;  /* 0x000000060900720c */ /* 0x0c2fe20003f66270 */
[----:B------:R-:W-:Y:S01]  /*03e0*/  VIADD R17, R9, 0x9 ;  /* 0x0000000909117836 */ /* 0x000fe20000000000 */
[-C--:B------:R-:W-:Y:S01]  /*03f0*/  ISETP.GE.AND P1, PT, R15, R6.reuse, PT ;  /* 0x000000060f00720c */ /* 0x080fe20003f26270 */
[----:B------:R-:W-:Y:S01]  /*0400*/  VIADD R21, R9, 0x10 ;  /* 0x0000001009157836 */ /* 0x000fe20000000000 */
[-C--:B------:R-:W-:Y:S01]  /*0410*/  ISETP.GE.AND P2, PT, R23, R6.reuse, PT ;  /* 0x000000061700720c */ /* 0x080fe20003f46270 */
[----:B------:R-:W-:Y:S01]  /*0420*/  IMAD.SHL.U32 R7, R3, 0x2, RZ ;  /* 0x0000000203077824 */ /* 0x000fe200078e00ff */
[----:B------:R-:W-:-:S02]  /*0430*/  ISETP.GE.AND P0, PT, R17, R6, PT ;  /* 0x000000061100720c */ /* 0x000fc40003f06270 */
[----:B------:R-:W-:Y:S02]  /*0440*/  ISETP.GE.AND P5, PT, R21, R6, PT ;  /* 0x000000061500720c */ /* 0x000fe40003fa6270 */
[----:B------:R-:W-:-:S03]  /*0450*/  IADD3 R19, R9, 0x11, RZ ;  /* 0x0000001109137810 */ /* 0x000fc60007ffe0ff */
[----:B0-----:R-:W-:Y:S08]  /*0460*/  @P3 BRA `(.L_x_1026) ;  /* 0x0000000000203947 */ /* 0x001ff00003800000 */
[C---:B------:R-:W-:Y:S01]  /*0470*/  VIADD R3, R7.reuse, 0x1 ;  /* 0x0000000107037836 */ /* 0x040fe20000000000 */
[-C--:B------:R-:W-:Y:S02]  /*0480*/  ISETP.GE.AND P4, PT, R7, R0.reuse, PT ;  /* 0x000000000700720c */ /* 0x080fe40003f86270 */
[----:B------:R-:W-:Y:S02]  /*0490*/  MOV R25, RZ ;  /* 0x000000ff00197202 */ /* 0x000fe40000000f00 */
[----:B------:R-:W-:Y:S01]  /*04a0*/  ISETP.GE.AND P6, PT, R3, R0, PT ;  /* 0x000000000300720c */ /* 0x000fe20003fc6270 */
[----:B------:R-:W-:-:S04]  /*04b0*/  IMAD R3, R0, R9, R7 ;  /* 0x0000000900037224 */ /* 0x000fc800078e0207 */
[----:B--2---:R-:W-:-:S05]  /*04c0*/  IMAD.WIDE R2, R3, 0x4, R4 ;  /* 0x0000000403027825 */ /* 0x004fca00078e0204 */
[----:B------:R0:W5:Y:S04]  /*04d0*/  @!P4 LDG.E R25, desc[UR4][R2.64] ;  /* 0x000000040219c981 */ /* 0x000168000c1e1900 */
[----:B------:R0:W5:Y:S02]  /*04e0*/  @!P6 LDG.E R13, desc[UR4][R2.64+0x4] ;  /* 0x00000404020de981 */ /* 0x000164000c1e1900 */
.L_x_1026:
[----:B------:R-:W-:Y:S05]  /*04f0*/  BSYNC B0 ;  /* 0x0000000000007941 */ /* 0x000fea0003800000 */
.L_x_1025:
[----:B0-----:R0:W1:Y:S01]  /*0500*/  LDC.64 R2, c[0x0][R8+0x410] ;  /* 0x0001040008027b82 */ /* 0x0010620000000a00 */
[----:B------:R-:W-:Y:S01]  /*0510*/  BSSY B0, `(.L_x_1027) ;  /* 0x000000a000007945 */ /* 0x000fe20003800000 */
[----:B------:R-:W-:-:S03]  /*0520*/  ISETP.GE.AND P4, PT, R19, R6, PT ;  /* 0x000000061300720c */ /* 0x000fc60003f86270 */
[----:B------:R-:W-:Y:S10]  /*0530*/  @P3 BRA `(.L_x_1028) ;  /* 0x00000000001c3947 */ /* 0x000ff40003800000 */
[C---:B------:R-:W-:Y:S01]  /*0540*/  VIADD R11, R7.reuse, 0x1 ;  /* 0x00000001070b7836 */ /* 0x040fe20000000000 */
[----:B------:R-:W-:-:S04]  /*0550*/  ISETP.GE.AND P3, PT, R7, R0, PT ;  /* 0x000000000700720c */ /* 0x000fc80003f66270 */
[----:B------:R-:W-:Y:S01]  /*0560*/  ISETP.GE.AND P6, PT, R11, R0, PT ;  /* 0x000000000b00720c */ /* 0x000fe20003fc6270 */
[----:B------:R-:W-:-:S04]  /*0570*/  IMAD R11, R0, R9, R7 ;  /* 0x00000009000b7224 */ /* 0x000fc800078e0207 */
[----:B-1----:R-:W-:-:S05]  /*0580*/  IMAD.WIDE R10, R11, 0x4, R2 ;  /* 0x000000040b0a7825 */ /* 0x002fca00078e0202 */
[----:B-----5:R3:W-:Y:S04]  /*0590*/  @!P3 STG.E desc[UR4][R10.64], R25 ;  /* 0x000000190a00b986 */ /* 0x0207e8000c101904 */
[----:B------:R3:W-:Y:S02]  /*05a0*/  @!P6 STG.E desc[UR4][R10.64+0x4], R13 ;  /* 0x0000040d0a00e986 */ /* 0x0007e4000c101904 */
.L_x_1028:
[----:B------:R-:W-:Y:S05]  /*05b0*/  BSYNC B0 ;  /* 0x0000000000007941 */ /* 0x000fea0003800000 */
.L_x_1027:
[----:B------:R-:W-:Y:S01]  /*05c0*/  BSSY B0, `(.L_x_1029) ;  /* 0x000000d000007945 */ /* 0x000fe20003800000 */
[----:B---3-5:R-:W-:Y:S01]  /*05d0*/  IMAD.MOV.U32 R25, RZ, RZ, RZ ;  /* 0x000000ffff197224 */ /* 0x028fe200078e00ff */
[----:B------:R-:W-:Y:S01]  /*05e0*/  IADD3 R11, R9, 0x18, RZ ;  /* 0x00000018090b7810 */ /* 0x000fe20007ffe0ff */
[----:B------:R-:W-:Y:S01]  /*05f0*/  IMAD.MOV.U32 R27, RZ, RZ, RZ ;  /* 0x000000ffff1b7224 */ /* 0x000fe200078e00ff */
[----:B------:R-:W-:Y:S06]  /*0600*/  @P2 BRA `(.L_x_1030) ;  /* 0x0000000000202947 */ /* 0x000fec0003800000 */
[C---:B------:R-:W-:Y:S01]  /*0610*/  VIADD R13, R7.reuse, 0x1 ;  /* 0x00000001070d7836 */ /* 0x040fe20000000000 */
[----:B------:R-:W-:Y:S01]  /*0620*/  ISETP.GE.AND P3, PT, R7, R0, PT ;  /* 0x000000000700720c */ /* 0x000fe20003f66270 */
[----:B------:R-:W-:-:S03]  /*0630*/  HFMA2.MMA R25, -RZ, RZ, 0, 0 ;  /* 0x00000000ff197435 */ /* 0x000fc600000001ff */
[----:B------:R-:W-:Y:S01]  /*0640*/  ISETP.GE.AND P6, PT, R13, R0, PT ;  /* 0x000000000d00720c */ /* 0x000fe20003fc6270 */
[----:B------:R-:W-:-:S04]  /*0650*/  IMAD R13, R0, R23, R7 ;  /* 0x00000017000d7224 */ /* 0x000fc800078e0207 */
[----:B--2---:R-:W-:-:S05]  /*0660*/  IMAD.WIDE R12, R13, 0x4, R4 ;  /* 0x000000040d0c7825 */ /* 0x004fca00078e0204 */
[----:B------:R3:W5:Y:S04]  /*0670*/  @!P3 LDG.E R27, desc[UR4][R12.64] ;  /* 0x000000040c1bb981 */ /* 0x000768000c1e1900 */
[----:B------:R3:W5:Y:S02]  /*0680*/  @!P6 LDG.E R25, desc[UR4][R12.64+0x4] ;  /* 0x000004040c19e981 */ /* 0x000764000c1e1900 */
.L_x_1030:
[----:B------:R-:W-:Y:S05]  /*0690*/  BSYNC B0 ;  /* 0x0000000000007941 */ /* 0x000fea0003800000 */
.L_x_1029:
[----:B------:R-:W-:Y:S01]  /*06a0*/  BSSY B0, `(.L_x_1031) ;  /* 0x000000a000007945 */ /* 0x000fe20003800000 */
[----:B------:R-:W-:-:S03]  /*06b0*/  ISETP.GE.AND P3, PT, R11, R6, PT ;  /* 0x000000060b00720c */ /* 0x000fc60003f66270 */
[----:B------:R-:W-:Y:S10]  /*06c0*/  @P2 BRA `(.L_x_1032) ;  /* 0x00000000001c2947 */ /* 0x000ff40003800000 */
[C---:B---3--:R-:W-:Y:S01]  /*06d0*/  VIADD R13, R7.reuse, 0x1 ;  /* 0x00000001070d7836 */ /* 0x048fe20000000000 */
[----:B------:R-:W-:-:S04]  /*06e0*/  ISETP.GE.AND P2, PT, R7, R0, PT ;  /* 0x000000000700720c */ /* 0x000fc80003f46270 */
[----:B------:R-:W-:Y:S01]  /*06f0*/  ISETP.GE.AND P6, PT, R13, R0, PT ;  /* 0x000000000d00720c */ /* 0x000fe20003fc6270 */
[----:B------:R-:W-:-:S04]  /*0700*/  IMAD R13, R0, R23, R7 ;  /* 0x00000017000d7224 */ /* 0x000fc800078e0207 */
[----:B-1----:R-:W-:-:S05]  /*0710*/  IMAD.WIDE R12, R13, 0x4, R2 ;  /* 0x000000040d0c7825 */ /* 0x002fca00078e0202 */
[----:B-----5:R4:W-:Y:S04]  /*0720*/  @!P2 STG.E desc[UR4][R12.64], R27 ;  /* 0x0000001b0c00a986 */ /* 0x0209e8000c101904 */
[----:B------:R4:W-:Y:S02]  /*0730*/  @!P6 STG.E desc[UR4][R12.64+0x4], R25 ;  /* 0x000004190c00e986 */ /* 0x0009e4000c101904 */
.L_x_1032:
[----:B------:R-:W-:Y:S05]  /*0740*/  BSYNC B0 ;  /* 0x0000000000007941 */ /* 0x000fea0003800000 */
.L_x_1031:
[----:B------:R-:W-:Y:S01]  /*0750*/  BSSY B0, `(.L_x_1033) ;  /* 0x000000d000007945 */ /* 0x000fe20003800000 */
[----:B----45:R-:W-:Y:S01]  /*0760*/  IMAD.MOV.U32 R25, RZ, RZ, RZ ;  /* 0x000000ffff197224 */ /* 0x030fe200078e00ff */
[----:B---3--:R-:W-:Y:S01]  /*0770*/  IADD3 R13, R9, 0x19, RZ ;  /* 0x00000019090d7810 */ /* 0x008fe20007ffe0ff */
[----:B------:R-:W-:Y:S01]  /*0780*/  IMAD.MOV.U32 R27, RZ, RZ, RZ ;  /* 0x000000ffff1b7224 */ /* 0x000fe200078e00ff */
[----:B------:R-:W-:Y:S06]  /*0790*/  @P1 BRA `(.L_x_1034) ;  /* 0x0000000000201947 */ /* 0x000fec0003800000 */
        /* <DEDUP_REMOVED lines=8> */
.L_x_1034:
[----:B------:R-:W-:Y:S05]  /*0820*/  BSYNC B0 ;  /* 0x0000000000007941 */ /* 0x000fea0003800000 */
.L_x_1033:
[----:B------:R-:W-:Y:S01]  /*0830*/  BSSY B0, `(.L_x_1035) ;  /* 0x000000a000007945 */ /* 0x000fe20003800000 */
[----:B------:R-:W-:-:S03]  /*0840*/  ISETP.GE.AND P2, PT, R13, R6, PT ;  /* 0x000000060d00720c */ /* 0x000fc60003f46270 */
[----:B------:R-:W-:Y:S10]  /*0850*/  @P1 BRA `(.L_x_1036) ;  /* 0x00000000001c1947 */ /* 0x000ff40003800000 */
[C---:B---3--:R-:W-:Y:S01]  /*0860*/  VIADD R23, R7.reuse, 0x1 ;  /* 0x0000000107177836 */ /* 0x048fe20000000000 */
[----:B------:R-:W-:Y:S01]  /*0870*/  ISETP.GE.AND P1, PT, R7, R0, PT ;  /* 0x000000000700720c */ /* 0x000fe20003f26270 */
[----:B------:R-:W-:-:S03]  /*0880*/  IMAD R15, R0, R15, R7 ;  /* 0x0000000f000f7224 */ /* 0x000fc600078e0207 */
[----:B------:R-:W-:Y:S01]  /*0890*/  ISETP.GE.AND P6, PT, R23, R0, PT ;  /* 0x000000001700720c */ /* 0x000fe20003fc6270 */
[----:B-1----:R-:W-:-:S08]  /*08a0*/  IMAD.WIDE R14, R15, 0x4, R2 ;  /* 0x000000040f0e7825 */ /* 0x002fd000078e0202 */
[----:B-----5:R4:W-:Y:S04]  /*08b0*/  @!P1 STG.E desc[UR4][R14.64], R27 ;  /* 0x0000001b0e009986 */ /* 0x0209e8000c101904 */
[----:B------:R4:W-:Y:S02]  /*08c0*/  @!P6 STG.E desc[UR4][R14.64+0x4], R25 ;  /* 0x000004190e00e986 */ /* 0x0009e4000c101904 */
.L_x_1036:
[----:B------:R-:W-:Y:S05]  /*08d0*/  BSYNC B0 ;  /* 0x0000000000007941 */ /* 0x000fea0003800000 */
.L_x_1035:
[----:B------:R-:W-:Y:S01]  /*08e0*/  BSSY B0, `(.L_x_1037) ;  /* 0x000000d000007945 */ /* 0x000fe20003800000 */
[----:B----45:R-:W-:Y:S01]  /*08f0*/  IMAD.MOV.U32 R25, RZ, RZ, RZ ;  /* 0x000000ffff197224 */ /* 0x030fe200078e00ff */
[----:B------:R-:W-:Y:S01]  /*0900*/  IADD3 R15, R9, 0x20, RZ ;  /* 0x00000020090f7810 */ /* 0x000fe20007ffe0ff */
[----:B------:R-:W-:Y:S01]  /*0910*/  IMAD.MOV.U32 R27, RZ, RZ, RZ ;  /* 0x000000ffff1b7224 */ /* 0x000fe200078e00ff */
[----:B------:R-:W-:Y:S06]  /*0920*/  @P0 BRA `(.L_x_1038) ;  /* 0x0000000000200947 */ /* 0x000fec0003800000 */
[C---:B---3--:R-:W-:Y:S01]  /*0930*/  VIADD R23, R7.reuse, 0x1 ;  /* 0x0000000107177836 */ /* 0x048fe20000000000 */
[----:B------:R-:W-:Y:S01]  /*0940*/  ISETP.GE.AND P1, PT, R7, R0, PT ;  /* 0x000000000700720c */ /* 0x000fe20003f26270 */
[----:B------:R-:W-:-:S03]  /*0950*/  HFMA2.MMA R25, -RZ, RZ, 0, 0 ;  /* 0x00000000ff197435 */ /* 0x000fc600000001ff */
[----:B------:R-:W-:Y:S01]  /*0960*/  ISETP.GE.AND P6, PT, R23, R0, PT ;  /* 0x000000001700720c */ /* 0x000fe20003fc6270 */
[----:B------:R-:W-:-:S04]  /*0970*/  IMAD R23, R0, R17, R7 ;  /* 0x0000001100177224 */ /* 0x000fc800078e0207 */
[----:B--2---:R-:W-:-:S05]  /*0980*/  IMAD.WIDE R22, R23, 0x4, R4 ;  /* 0x0000000417167825 */ /* 0x004fca00078e0204 */
[----:B------:R4:W5:Y:S04]  /*0990*/  @!P1 LDG.E R27, desc[UR4][R22.64] ;  /* 0x00000004161b9981 */ /* 0x000968000c1e1900 */
[----:B------:R4:W5:Y:S02]  /*09a0*/  @!P6 LDG.E R25, desc[UR4][R22.64+0x4] ;  /* 0x000004041619e981 */ /* 0x000964000c1e1900 */
.L_x_1038:
[----:B------:R-:W-:Y:S05]  /*09b0*/  BSYNC B0 ;  /* 0x0000000000007941 */ /* 0x000fea0003800000 */
.L_x_1037:
[----:B------:R-:W-:Y:S01]  /*09c0*/  BSSY B0, `(.L_x_1039) ;  /* 0x000000a000007945 */ /* 0x000fe20003800000 */
[----:B------:R-:W-:-:S03]  /*09d0*/  ISETP.GE.AND P1, PT, R15, R6, PT ;  /* 0x000000060f00720c */ /* 0x000fc60003f26270 */
[----:B------:R-:W-:Y:S10]  /*09e0*/  @P0 BRA `(.L_x_1040) ;  /* 0x00000000001c0947 */ /* 0x000ff40003800000 */
[C---:B---34-:R-:W-:Y:S01]  /*09f0*/  VIADD R23, R7.reuse, 0x1 ;  /* 0x0000000107177836 */ /* 0x058fe20000000000 */
[----:B------:R-:W-:Y:S01]  /*0a00*/  ISETP.GE.AND P0, PT, R7, R0, PT ;  /* 0x000000000700720c */ /* 0x000fe20003f06270 */
[----:B------:R-:W-:-:S03]  /*0a10*/  IMAD R17, R0, R17, R7 ;  /* 0x0000001100117224 */ /* 0x000fc600078e0207 */
[----:B------:R-:W-:Y:S01]  /*0a20*/  ISETP.GE.AND P6, PT, R23, R0, PT ;  /* 0x000000001700720c */ /* 0x000fe20003fc6270 */
[----:B-1----:R-:W-:-:S08]  /*0a30*/  IMAD.WIDE R16, R17, 0x4, R2 ;  /* 0x0000000411107825 */ /* 0x002fd000078e0202 */
[----:B-----5:R1:W-:Y:S04]  /*0a40*/  @!P0 STG.E desc[UR4][R16.64], R27 ;  /* 0x0000001b10008986 */ /* 0x0203e8000c101904 */
[----:B------:R1:W-:Y:S02]  /*0a50*/  @!P6 STG.E desc[UR4][R16.64+0x4], R25 ;  /* 0x000004191000e986 */ /* 0x0003e4000c101904 */
.L_x_1040:
[----:B------:R-:W-:Y:S05]  /*0a60*/  BSYNC B0 ;  /* 0x0000000000007941 */ /* 0x000fea0003800000 */
.L_x_1039:
[----:B------:R-:W-:Y:S01]  /*0a70*/  BSSY B0, `(.L_x_1041) ;  /* 0x000000d000007945 */ /* 0x000fe20003800000 */
[----:B-1---5:R-:W-:Y:S01]  /*0a80*/  IMAD.MOV.U32 R25, RZ, RZ, RZ ;  /* 0x000000ffff197224 */ /* 0x022fe200078e00ff */
[----:B------:R-:W-:Y:S01]  /*0a90*/  IADD3 R17, R9, 0x21, RZ ;  /* 0x0000002109117810 */ /* 0x000fe20007ffe0ff */
[----:B------:R-:W-:Y:S01]  /*0aa0*/  IMAD.MOV.U32 R27, RZ, RZ, RZ ;  /* 0x000000ffff1b7224 */ /* 0x000fe200078e00ff */
[----:B------:R-:W-:Y:S06]  /*0ab0*/  @P5 BRA `(.L_x_1042) ;  /* 0x0000000000205947 */ /* 0x000fec0003800000 */
[C---:B---34-:R-:W-:Y:S01]  /*0ac0*/  VIADD R23, R7.reuse, 0x1 ;  /* 0x0000000107177836 */ /* 0x058fe20000000000 */
[-C--:B------:R-:W-:Y:S02]  /*0ad0*/  ISETP.GE.AND P0, PT, R7, R0.reuse, PT ;  /* 0x000000000700720c */ /* 0x080fe40003f06270 */
[----:B------:R-:W-:Y:S02]  /*0ae0*/  MOV R25, RZ ;  /* 0x000000ff00197202 */ /* 0x000fe40000000f00 */
[----:B------:R-:W-:Y:S01]  /*0af0*/  ISETP.GE.AND P6, PT, R23, R0, PT ;  /* 0x000000001700720c */ /* 0x000fe20003fc6270 */
[----:B------:R-:W-:-:S04]  /*0b00*/  IMAD R23, R0, R21, R7 ;  /* 0x0000001500177224 */ /* 0x000fc800078e0207 */
[----:B--2---:R-:W-:-:S05]  /*0b10*/  IMAD.WIDE R22, R23, 0x4, R4 ;  /* 0x0000000417167825 */ /* 0x004fca00078e0204 */
[----:B------:R1:W5:Y:S04]  /*0b20*/  @!P0 LDG.E R27, desc[UR4][R22.64] ;  /* 0x00000004161b8981 */ /* 0x000368000c1e1900 */
[----:B------:R1:W5:Y:S02]  /*0b30*/  @!P6 LDG.E R25, desc[UR4][R22.64+0x4] ;  /* 0x000004041619e981 */ /* 0x000364000c1e1900 */
.L_x_1042:
[----:B------:R-:W-:Y:S05]  /*0b40*/  BSYNC B0 ;  /* 0x0000000000007941 */ /* 0x000fea0003800000 */
.L_x_1041:
[----:B------:R-:W-:Y:S01]  /*0b50*/  BSSY B0, `(.L_x_1043) ;  /* 0x000000a000007945 */ /* 0x000fe20003800000 */
[----:B------:R-:W-:-:S03]  /*0b60*/  ISETP.GE.AND P0, PT, R17, R6, PT ;  /* 0x000000061100720c */ /* 0x000fc60003f06270 */
[----:B------:R-:W-:Y:S10]  /*0b70*/  @P5 BRA `(.L_x_1044) ;  /* 0x00000000001c5947 */ /* 0x000ff40003800000 */
[C---:B-1-34-:R-:W-:Y:S01]  /*0b80*/  VIADD R23, R7.reuse, 0x1 ;  /* 0x0000000107177836 */ /* 0x05afe20000000000 */
[----:B------:R-:W-:Y:S01]  /*0b90*/  ISETP.GE.AND P5, PT, R7, R0, PT ;  /* 0x000000000700720c */ /* 0x000fe20003fa6270 */
[----:B------:R-:W-:-:S03]  /*0ba0*/  IMAD R21, R0, R21, R7 ;  /* 0x0000001500157224 */ /* 0x000fc600078e0207 */
[----:B------:R-:W-:Y:S01]  /*0bb0*/  ISETP.GE.AND P6, PT, R23, R0, PT ;  /* 0x000000001700720c */ /* 0x000fe20003fc6270 */
[----:B------:R-:W-:-:S08]  /*0bc0*/  IMAD.WIDE R20, R21, 0x4, R2 ;  /* 0x0000000415147825 */ /* 0x000fd000078e0202 */
[----:B-----5:R1:W-:Y:S04]  /*0bd0*/  @!P5 STG.E desc[UR4][R20.64], R27 ;  /* 0x0000001b1400d986 */ /* 0x0203e8000c101904 */
[----:B------:R1:W-:Y:S02]  /*0be0*/  @!P6 STG.E desc[UR4][R20.64+0x4], R25 ;  /* 0x000004191400e986 */ /* 0x0003e4000c101904 */
.L_x_1044:
[----:B------:R-:W-:Y:S05]  /*0bf0*/  BSYNC B0 ;  /* 0x0000000000007941 */ /* 0x000fea0003800000 */
.L_x_1043:
[----:B------:R-:W-:Y:S01]  /*0c00*/  BSSY B0, `(.L_x_1045) ;  /* 0x000000d000007945 */ /* 0x000fe20003800000 */
[----:B-1---5:R-:W-:Y:S01]  /*0c10*/  IMAD.MOV.U32 R25, RZ, RZ, RZ ;  /* 0x000000ffff197224 */ /* 0x022fe200078e00ff */
[----:B------:R-:W-:Y:S01]  /*0c20*/  IADD3 R21, R9, 0x28, RZ ;  /* 0x0000002809157810 */ /* 0x000fe20007ffe0ff */
[----:B------:R-:W-:Y:S01]  /*0c30*/  IMAD.MOV.U32 R27, RZ, RZ, RZ ;  /* 0x000000ffff1b7224 */ /* 0x000fe200078e00ff */
[----:B------:R-:W-:Y:S06]  /*0c40*/  @P4 BRA `(.L_x_1046) ;  /* 0x0000000000204947 */ /* 0x000fec0003800000 */
[C---:B---34-:R-:W-:Y:S01]  /*0c50*/  VIADD R23, R7.reuse, 0x1 ;  /* 0x0000000107177836 */ /* 0x058fe20000000000 */
[----:B------:R-:W-:Y:S01]  /*0c60*/  ISETP.GE.AND P5, PT, R7, R0, PT ;  /* 0x000000000700720c */ /* 0x000fe20003fa6270 */
[----:B------:R-:W-:-:S03]  /*0c70*/  HFMA2.MMA R25, -RZ, RZ, 0, 0 ;  /* 0x00000000ff197435 */ /* 0x000fc600000001ff */
[----:B------:R-:W-:Y:S01]  /*0c80*/  ISETP.GE.AND P6, PT, R23, R0, PT ;  /* 0x000000001700720c */ /* 0x000fe20003fc6270 */
[----:B------:R-:W-:-:S04]  /*0c90*/  IMAD R23, R0, R19, R7 ;  /* 0x0000001300177224 */ /* 0x000fc800078e0207 */
[----:B--2---:R-:W-:-:S05]  /*0ca0*/  IMAD.WIDE R22, R23, 0x4, R4 ;  /* 0x0000000417167825 */ /* 0x004fca00078e0204 */
[----:B------:R1:W5:Y:S04]  /*0cb0*/  @!P5 LDG.E R27, desc[UR4][R22.64] ;  /* 0x00000004161bd981 */ /* 0x000368000c1e1900 */
[----:B------:R1:W5:Y:S02]  /*0cc0*/  @!P6 LDG.E R25, desc[UR4][R22.64+0x4] ;  /* 0x000004041619e981 */ /* 0x000364000c1e1900 */
.L_x_1046:
[----:B------:R-:W-:Y:S05]  /*0cd0*/  BSYNC B0 ;  /* 0x0000000000007941 */ /* 0x000fea0003800000 */
.L_x_1045:
        /* <DEDUP_REMOVED lines=10> */
.L_x_1048:
[----:B------:R-:W-:Y:S05]  /*0d80*/  BSYNC B0 ;  /* 0x0000000000007941 */ /* 0x000fea0003800000 */
.L_x_1047:
        /* <DEDUP_REMOVED lines=13> */
.L_x_1050:
[----:B------:R-:W-:Y:S05]  /*0e60*/  BSYNC B0 ;  /* 0x0000000000007941 */ /* 0x000fea0003800000 */
.L_x_1049:
        /* <DEDUP_REMOVED lines=10> */
.L_x_1052:
[----:B------:R-:W-:Y:S05]  /*0f10*/  BSYNC B0 ;  /* 0x0000000000007941 */ /* 0x000fea0003800000 */
.L_x_1051:
        /* <DEDUP_REMOVED lines=13> */
.L_x_1054:
[----:B------:R-:W-:Y:S05]  /*0ff0*/  BSYNC B0 ;  /* 0x0000000000007941 */ /* 0x000fea0003800000 */
.L_x_1053:
        /* <DEDUP_REMOVED lines=10> */
.L_x_1056:
[----:B------:R-:W-:Y:S05]  /*10a0*/  BSYNC B0 ;  /* 0x0000000000007941 */ /* 0x000fea0003800000 */
.L_x_1055:
        /* <DEDUP_REMOVED lines=13> */
.L_x_1058:
[----:B------:R-:W-:Y:S05]  /*1180*/  BSYNC B0 ;  /* 0x0000000000007941 */ /* 0x000fea0003800000 */
.L_x_1057:
        /* <DEDUP_REMOVED lines=10> */
.L_x_1060:
[----:B------:R-:W-:Y:S05]  /*1230*/  BSYNC B0 ;  /* 0x0000000000007941 */ /* 0x000fea0003800000 */
.L_x_1059:
[----:B------:R-:W-:Y:S01]  /*1240*/  BSSY B0, `(.L_x_1061) ;  /* 0x000000d000007945 */ /* 0x000fe20003800000 */
[----:B-1---5:R-:W-:Y:S01]  /*1250*/  HFMA2.MMA R25, -RZ, RZ, 0, 0 ;  /* 0x00000000ff197435 */ /* 0x022fe200000001ff */
[----:B------:R-:W-:Y:S01]  /*1260*/  VIADD R15, R9, 0x38 ;  /* 0x00000038090f7836 */ /* 0x000fe20000000000 */
[----:B------:R-:W-:Y:S01]  /*1270*/  MOV R27, RZ ;  /* 0x000000ff001b7202 */ /* 0x000fe20000000f00 */
[----:B------:R-:W-:Y:S08]  /*1280*/  @P0 BRA `(.L_x_1062) ;  /* 0x0000000000200947 */ /* 0x000ff00003800000 */
        /* <DEDUP_REMOVED lines=8> */
.L_x_1062:
[----:B------:R-:W-:Y:S05]  /*1310*/  BSYNC B0 ;  /* 0x0000000000007941 */ /* 0x000fea0003800000 */
.L_x_1061:
        /* <DEDUP_REMOVED lines=10> */
.L_x_1064:
[----:B------:R-:W-:Y:S05]  /*13c0*/  BSYNC B0 ;  /* 0x0000000000007941 */ /* 0x000fea0003800000 */
.L_x_1063:
[----:B------:R-:W-:Y:S01]  /*13d0*/  BSSY B0, `(.L_x_1065) ;  /* 0x000000d000007945 */ /* 0x000fe20003800000 */
[----:B-1-34-:R-:W-:Y:S01]  /*13e0*/  HFMA2.MMA R23, -RZ, RZ, 0, 0 ;  /* 0x00000000ff177435 */ /* 0x01afe200000001ff */
[----:B------:R-:W-:Y:S01]  /*13f0*/  VIADD R9, R9, 0x39 ;  /* 0x0000003909097836 */ /* 0x000fe20000000000 */
[----:B-----5:R-:W-:Y:S01]  /*1400*/  MOV R25, RZ ;  /* 0x000000ff00197202 */ /* 0x020fe20000000f00 */
[----:B------:R-:W-:Y:S08]  /*1410*/  @P5 BRA `(.L_x_1066) ;  /* 0x0000000000205947 */ /* 0x000ff00003800000 */
        /* <DEDUP_REMOVED lines=8> */
.L_x_1066:
[----:B------:R-:W-:Y:S05]  /*14a0*/  BSYNC B0 ;  /* 0x0000000000007941 */ /* 0x000fea0003800000 */
.L_x_1065:
[----:B------:R-:W-:Y:S01]  /*14b0*/  BSSY B0, `(.L_x_1067) ;  /* 0x000000a000007945 */ /* 0x000fe20003800000 */
[----:B------:R-:W-:-:S03]  /*14c0*/  ISETP.GE.AND P0, PT, R9, R6, PT ;  /* 0x000000060900720c */ /* 0x000fc60003f06270 */
[----:B------:R-:W-:Y:S10]  /*14d0*/  @P5 BRA `(.L_x_1068) ;  /* 0x00000000001c5947 */ /* 0x000ff40003800000 */
[C---:B-1----:R-:W-:Y:S01]  /*14e0*/  VIADD R17, R7.reuse, 0x1 ;  /* 0x0000000107117836 */ /* 0x042fe20000000000 */
[----:B------:R-:W-:-:S04]  /*14f0*/  ISETP.GE.AND P5, PT, R7, R0, PT ;  /* 0x000000000700720c */ /* 0x000fc80003fa6270 */
[----:B------:R-:W-:Y:S01]  /*1500*/  ISETP.GE.AND P6, PT, R17, R0, PT ;  /* 0x000000001100720c */ /* 0x000fe20003fc6270 */
[----:B------:R-:W-:-:S04]  /*1510*/  IMAD R17, R0, R21, R7 ;  /* 0x0000001500117224 */ /* 0x000fc800078e0207 */
[----:B------:R-:W-:-:S05]  /*1520*/  IMAD.WIDE R16, R17, 0x4, R2 ;  /* 0x0000000411107825 */ /* 0x000fca00078e0202 */
[----:B-----5:R3:W-:Y:S04]  /*1530*/  @!P5 STG.E desc[UR4][R16.64], R25 ;  /* 0x000000191000d986 */ /* 0x0207e8000c101904 */
[----:B------:R3:W-:Y:S02]  /*1540*/  @!P6 STG.E desc[UR4][R16.64+0x4], R23 ;  /* 0x000004171000e986 */ /* 0x0007e4000c101904 */
.L_x_1068:
[----:B------:R-:W-:Y:S05]  /*1550*/  BSYNC B0 ;  /* 0x0000000000007941 */ /* 0x000fea0003800000 */
.L_x_1067:
[----:B------:R-:W-:Y:S01]  /*1560*/  BSSY B0, `(.L_x_1069) ;  /* 0x000000c000007945 */ /* 0x000fe20003800000 */
[----:B------:R-:W-:Y:S01]  /*1570*/  HFMA2.MMA R21, -RZ, RZ, 0, 0 ;  /* 0x00000000ff157435 */ /* 0x000fe200000001ff */
[----:B---3-5:R-:W-:Y:S02]  /*1580*/  IMAD.MOV.U32 R23, RZ, RZ, RZ ;  /* 0x000000ffff177224 */ /* 0x028fe400078e00ff */
[----:B------:R-:W-:Y:S08]  /*1590*/  @P4 BRA `(.L_x_1070) ;  /* 0x0000000000204947 */ /* 0x000ff00003800000 */
[C---:B-1----:R-:W-:Y:S01]  /*15a0*/  IADD3 R17, R7.reuse, 0x1, RZ ;  /* 0x0000000107117810 */ /* 0x042fe20007ffe0ff */
[----:B------:R-:W-:Y:S01]  /*15b0*/  IMAD.MOV.U32 R21, RZ, RZ, RZ ;  /* 0x000000ffff157224 */ /* 0x000fe200078e00ff */
[-C--:B------:R-:W-:Y:S02]  /*15c0*/  ISETP.GE.AND P5, PT, R7, R0.reuse, PT ;  /* 0x000000000700720c */ /* 0x080fe40003fa6270 */
[----:B------:R-:W-:Y:S01]  /*15d0*/  ISETP.GE.AND P6, PT, R17, R0, PT ;  /* 0x000000001100720c */ /* 0x000fe20003fc6270 */
[----:B------:R-:W-:-:S04]  /*15e0*/  IMAD R17, R0, R19, R7 ;  /* 0x0000001300117224 */ /* 0x000fc800078e0207 */
[----:B--2---:R-:W-:-:S06]  /*15f0*/  IMAD.WIDE R16, R17, 0x4, R4 ;  /* 0x0000000411107825 */ /* 0x004fcc00078e0204 */
[----:B------:R3:W5:Y:S04]  /*1600*/  @!P5 LDG.E R23, desc[UR4][R16.64] ;  /* 0x000000041017d981 */ /* 0x000768000c1e1900 */
[----:B------:R3:W5:Y:S02]  /*1610*/  @!P6 LDG.E R21, desc[UR4][R16.64+0x4] ;  /* 0x000004041015e981 */ /* 0x000764000c1e1900 */
.L_x_1070:
[----:B------:R-:W-:Y:S05]  /*1620*/  BSYNC B0 ;  /* 0x0000000000007941 */ /* 0x000fea0003800000 */
.L_x_1069:
[----:B------:R-:W-:Y:S04]  /*1630*/  BSSY B0, `(.L_x_1071) ;  /* 0x0000009000007945 */ /* 0x000fe80003800000 */
[----:B------:R-:W-:Y:S05]  /*1640*/  @P4 BRA `(.L_x_1072) ;  /* 0x00000000001c4947 */ /* 0x000fea0003800000 */
[C---:B-1-3--:R-:W-:Y:S02]  /*1650*/  IADD3 R17, R7.reuse, 0x1, RZ ;  /* 0x0000000107117810 */ /* 0x04afe40007ffe0ff */
[-C--:B------:R-:W-:Y:S02]  /*1660*/  ISETP.GE.AND P4, PT, R7, R0.reuse, PT ;  /* 0x000000000700720c */ /* 0x080fe40003f86270 */
[----:B------:R-:W-:Y:S01]  /*1670*/  ISETP.GE.AND P5, PT, R17, R0, PT ;  /* 0x000000001100720c */ /* 0x000fe20003fa6270 */
[----:B------:R-:W-:-:S04]  /*1680*/  IMAD R17, R0, R19, R7 ;  /* 0x0000001300117224 */ /* 0x000fc800078e0207 */
[----:B------:R-:W-:-:S06]  /*1690*/  IMAD.WIDE R16, R17, 0x4, R2 ;  /* 0x0000000411107825 */ /* 0x000fcc00078e0202 */
[----:B-----5:R4:W-:Y:S04]  /*16a0*/  @!P4 STG.E desc[UR4][R16.64], R23 ;  /* 0x000000171000c986 */ /* 0x0209e8000c101904 */
[----:B------:R4:W-:Y:S02]  /*16b0*/  @!P5 STG.E desc[UR4][R16.64+0x4], R21 ;  /* 0x000004151000d986 */ /* 0x0009e4000c101904 */
.L_x_1072:
[----:B------:R-:W-:Y:S05]  /*16c0*/  BSYNC B0 ;  /* 0x0000000000007941 */ /* 0x000fea0003800000 */
.L_x_1071:
[----:B------:R-:W-:Y:S01]  /*16d0*/  BSSY B0, `(.L_x_1073) ;  /* 0x000000c000007945 */ /* 0x000fe20003800000 */
[----:B------:R-:W-:Y:S01]  /*16e0*/  IMAD.MOV.U32 R19, RZ, RZ, RZ ;  /* 0x000000ffff137224 */ /* 0x000fe200078e00ff */
[----:B----45:R-:W-:Y:S02]  /*16f0*/  MOV R21, RZ ;  /* 0x000000ff00157202 */ /* 0x030fe40000000f00 */
[----:B------:R-:W-:Y:S05]  /*1700*/  @P3 BRA `(.L_x_1074) ;  /* 0x0000000000203947 */ /* 0x000fea0003800000 */
[C---:B-1-3--:R-:W-:Y:S01]  /*1710*/  VIADD R17, R7.reuse, 0x1 ;  /* 0x0000000107117836 */ /* 0x04afe20000000000 */
[----:B------:R-:W-:Y:S01]  /*1720*/  ISETP.GE.AND P4, PT, R7, R0, PT ;  /* 0x000000000700720c */ /* 0x000fe20003f86270 */
[----:B------:R-:W-:-:S03]  /*1730*/  HFMA2.MMA R19, -RZ, RZ, 0, 0 ;  /* 0x00000000ff137435 */ /* 0x000fc600000001ff */
[----:B------:R-:W-:Y:S01]  /*1740*/  ISETP.GE.AND P5, PT, R17, R0, PT ;  /* 0x000000001100720c */ /* 0x000fe20003fa6270 */
[----:B------:R-:W-:-:S04]  /*1750*/  IMAD R17, R0, R11, R7 ;  /* 0x0000000b00117224 */ /* 0x000fc800078e0207 */
[----:B--2---:R-:W-:-:S05]  /*1760*/  IMAD.WIDE R16, R17, 0x4, R4 ;  /* 0x0000000411107825 */ /* 0x004fca00078e0204 */
[----:B------:R4:W5:Y:S04]  /*1770*/  @!P4 LDG.E R21, desc[UR4][R16.64] ;  /* 0x000000041015c981 */ /* 0x000968000c1e1900 */
[----:B------:R4:W5:Y:S02]  /*1780*/  @!P5 LDG.E R19, desc[UR4][R16.64+0x4] ;  /* 0x000004041013d981 */ /* 0x000964000c1e1900 */
.L_x_1074:
[----:B------:R-:W-:Y:S05]  /*1790*/  BSYNC B0 ;  /* 0x0000000000007941 */ /* 0x000fea0003800000 */
.L_x_1073:
[----:B------:R-:W-:Y:S04]  /*17a0*/  BSSY B0, `(.L_x_1075) ;  /* 0x0000009000007945 */ /* 0x000fe80003800000 */
[----:B------:R-:W-:Y:S05]  /*17b0*/  @P3 BRA `(.L_x_1076) ;  /* 0x00000000001c3947 */ /* 0x000fea0003800000 */
[C---:B-1-34-:R-:W-:Y:S01]  /*17c0*/  VIADD R17, R7.reuse, 0x1 ;  /* 0x0000000107117836 */ /* 0x05afe20000000000 */
[----:B------:R-:W-:Y:S01]  /*17d0*/  ISETP.GE.AND P3, PT, R7, R0, PT ;  /* 0x000000000700720c */ /* 0x000fe20003f66270 */
[----:B------:R-:W-:-:S03]  /*17e0*/  IMAD R11, R0, R11, R7 ;  /* 0x0000000b000b7224 */ /* 0x000fc600078e0207 */
[----:B------:R-:W-:Y:S01]  /*17f0*/  ISETP.GE.AND P4, PT, R17, R0, PT ;  /* 0x000000001100720c */ /* 0x000fe20003f86270 */
[----:B------:R-:W-:-:S08]  /*1800*/  IMAD.WIDE R10, R11, 0x4, R2 ;  /* 0x000000040b0a7825 */ /* 0x000fd000078e0202 */
[----:B-----5:R1:W-:Y:S04]  /*1810*/  @!P3 STG.E desc[UR4][R10.64], R21 ;  /* 0x000000150a00b986 */ /* 0x0203e8000c101904 */
[----:B------:R1:W-:Y:S02]  /*1820*/  @!P4 STG.E desc[UR4][R10.64+0x4], R19 ;  /* 0x000004130a00c986 */ /* 0x0003e4000c101904 */
.L_x_1076:
[----:B------:R-:W-:Y:S05]  /*1830*/  BSYNC B0 ;  /* 0x0000000000007941 */ /* 0x000fea0003800000 */
.L_x_1075:
[----:B------:R-:W-:Y:S01]  /*1840*/  BSSY B0, `(.L_x_1077) ;  /* 0x000000c000007945 */ /* 0x000fe20003800000 */
[----:B-1-34-:R-:W-:Y:S01]  /*1850*/  MOV R17, RZ ;  /* 0x000000ff00117202 */ /* 0x01afe20000000f00 */
[----:B-----5:R-:W-:Y:S02]  /*1860*/  IMAD.MOV.U32 R19, RZ, RZ, RZ ;  /* 0x000000ffff137224 */ /* 0x020fe400078e00ff */
[----:B------:R-:W-:Y:S05]  /*1870*/  @P2 BRA `(.L_x_1078) ;  /* 0x0000000000202947 */ /* 0x000fea0003800000 */
[C---:B------:R-:W-:Y:S01]  /*1880*/  IADD3 R11, R7.reuse, 0x1, RZ ;  /* 0x00000001070b7810 */ /* 0x040fe20007ffe0ff */
[----:B------:R-:W-:Y:S01]  /*1890*/  IMAD.MOV.U32 R17, RZ, RZ, RZ ;  /* 0x000000ffff117224 */ /* 0x000fe200078e00ff */
[-C--:B------:R-:W-:Y:S02]  /*18a0*/  ISETP.GE.AND P3, PT, R7, R0.reuse, PT ;  /* 0x000000000700720c */ /* 0x080fe40003f66270 */
[----:B------:R-:W-:Y:S01]  /*18b0*/  ISETP.GE.AND P4, PT, R11, R0, PT ;  /* 0x000000000b00720c */ /* 0x000fe20003f86270 */
[----:B------:R-:W-:-:S04]  /*18c0*/  IMAD R11, R0, R13, R7 ;  /* 0x0000000d000b7224 */ /* 0x000fc800078e0207 */
[----:B--2---:R-:W-:-:S06]  /*18d0*/  IMAD.WIDE R10, R11, 0x4, R4 ;  /* 0x000000040b0a7825 */ /* 0x004fcc00078e0204 */
[----:B------:R1:W5:Y:S04]  /*18e0*/  @!P3 LDG.E R19, desc[UR4][R10.64] ;  /* 0x000000040a13b981 */ /* 0x000368000c1e1900 */
[----:B------:R1:W5:Y:S02]  /*18f0*/  @!P4 LDG.E R17, desc[UR4][R10.64+0x4] ;  /* 0x000004040a11c981 */ /* 0x000364000c1e1900 */
.L_x_1078:
[----:B------:R-:W-:Y:S05]  /*1900*/  BSYNC B0 ;  /* 0x0000000000007941 */ /* 0x000fea0003800000 */
.L_x_1077:
[----:B------:R-:W-:Y:S04]  /*1910*/  BSSY B0, `(.L_x_1079) ;  /* 0x0000009000007945 */ /* 0x000fe80003800000 */
[----:B------:R-:W-:Y:S05]  /*1920*/  @P2 BRA `(.L_x_1080) ;  /* 0x00000000001c2947 */ /* 0x000fea0003800000 */
[C---:B-1----:R-:W-:Y:S02]  /*1930*/  IADD3 R11, R7.reuse, 0x1, RZ ;  /* 0x00000001070b7810 */ /* 0x042fe40007ffe0ff */
[-C--:B------:R-:W-:Y:S02]  /*1940*/  ISETP.GE.AND P2, PT, R7, R0.reuse, PT ;  /* 0x000000000700720c */ /* 0x080fe40003f46270 */
[----:B------:R-:W-:Y:S01]  /*1950*/  ISETP.GE.AND P3, PT, R11, R0, PT ;  /* 0x000000000b00720c */ /* 0x000fe20003f66270 */
[----:B------:R-:W-:-:S04]  /*1960*/  IMAD R11, R0, R13, R7 ;  /* 0x0000000d000b7224 */ /* 0x000fc800078e0207 */
[----:B------:R-:W-:-:S06]  /*1970*/  IMAD.WIDE R10, R11, 0x4, R2 ;  /* 0x000000040b0a7825 */ /* 0x000fcc00078e0202 */
[----:B-----5:R3:W-:Y:S04]  /*1980*/  @!P2 STG.E desc[UR4][R10.64], R19 ;  /* 0x000000130a00a986 */ /* 0x0207e8000c101904 */
[----:B------:R3:W-:Y:S02]  /*1990*/  @!P3 STG.E desc[UR4][R10.64+0x4], R17 ;  /* 0x000004110a00b986 */ /* 0x0007e4000c101904 */
.L_x_1080:
[----:B------:R-:W-:Y:S05]  /*19a0*/  BSYNC B0 ;  /* 0x0000000000007941 */ /* 0x000fea0003800000 */
.L_x_1079:
[----:B------:R-:W-:Y:S01]  /*19b0*/  BSSY B0, `(.L_x_1081) ;  /* 0x000000d000007945 */ /* 0x000fe20003800000 */
[----:B---3-5:R-:W-:Y:S01]  /*19c0*/  HFMA2.MMA R19, -RZ, RZ, 0, 0 ;  /* 0x00000000ff137435 */ /* 0x028fe200000001ff */
[----:B------:R-:W-:Y:S02]  /*19d0*/  IMAD.MOV.U32 R13, RZ, RZ, RZ ;  /* 0x000000ffff0d7224 */ /* 0x000fe400078e00ff */
[----:B------:R-:W-:Y:S01]  /*19e0*/  IMAD.MOV.U32 R17, RZ, RZ, RZ ;  /* 0x000000ffff117224 */ /* 0x000fe200078e00ff */
[----:B------:R-:W-:Y:S07]  /*19f0*/  @P1 BRA `(.L_x_1082) ;  /* 0x0000000000201947 */ /* 0x000fee0003800000 */
        /* <DEDUP_REMOVED lines=8> */
.L_x_1082:
[----:B------:R-:W-:Y:S05]  /*1a80*/  BSYNC B0 ;  /* 0x0000000000007941 */ /* 0x000fea0003800000 */
.L_x_1081:
        /* <DEDUP_REMOVED lines=9> */
.L_x_1084:
[----:B------:R-:W-:Y:S05]  /*1b20*/  BSYNC B0 ;  /* 0x0000000000007941 */ /* 0x000fea0003800000 */
.L_x_1083:
[----:B------:R-:W-:Y:S01]  /*1b30*/  BSSY B0, `(.L_x_1085) ;  /* 0x000000b000007945 */ /* 0x000fe20003800000 */
[----:B-1-34-:R-:W-:-:S03]  /*1b40*/  IMAD.MOV.U32 R11, RZ, RZ, RZ ;  /* 0x000000ffff0b7224 */ /* 0x01afc600078e00ff */
[----:B------:R-:W-:Y:S05]  /*1b50*/  @P0 BRA `(.L_x_1086) ;  /* 0x0000000000200947 */ /* 0x000fea0003800000 */
[C---:B-----5:R-:W-:Y:S01]  /*1b60*/  IADD3 R13, R7.reuse, 0x1, RZ ;  /* 0x00000001070d7810 */ /* 0x060fe20007ffe0ff */
[----:B------:R-:W-:Y:S01]  /*1b70*/  IMAD.MOV.U32 R19, RZ, RZ, RZ ;  /* 0x000000ffff137224 */ /* 0x000fe200078e00ff */
[-C--:B------:R-:W-:Y:S02]  /*1b80*/  ISETP.GE.AND P1, PT, R7, R0.reuse, PT ;  /* 0x000000000700720c */ /* 0x080fe40003f26270 */
[----:B------:R-:W-:Y:S01]  /*1b90*/  ISETP.GE.AND P2, PT, R13, R0, PT ;  /* 0x000000000d00720c */ /* 0x000fe20003f46270 */
[----:B------:R-:W-:-:S04]  /*1ba0*/  IMAD R13, R0, R9, R7 ;  /* 0x00000009000d7224 */ /* 0x000fc800078e0207 */
[----:B--2---:R-:W-:-:S06]  /*1bb0*/  IMAD.WIDE R4, R13, 0x4, R4 ;  /* 0x000000040d047825 */ /* 0x004fcc00078e0204 */
[----:B------:R1:W5:Y:S04]  /*1bc0*/  @!P1 LDG.E R11, desc[UR4][R4.64] ;  /* 0x00000004040b9981 */ /* 0x000368000c1e1900 */
[----:B------:R1:W5:Y:S02]  /*1bd0*/  @!P2 LDG.E R19, desc[UR4][R4.64+0x4] ;  /* 0x000004040413a981 */ /* 0x000364000c1e1900 */
.L_x_1086:
[----:B------:R-:W-:Y:S05]  /*1be0*/  BSYNC B0 ;  /* 0x0000000000007941 */ /* 0x000fea0003800000 */
.L_x_1085:
[----:B------:R-:W-:Y:S05]  /*1bf0*/  @P0 EXIT ;  /* 0x000000000000094d */ /* 0x000fea0003800000 */
[C---:B-12---:R-:W-:Y:S02]  /*1c00*/  IADD3 R5, R7.reuse, 0x1, RZ ;  /* 0x0000000107057810 */ /* 0x046fe40007ffe0ff */
[-C--:B------:R-:W-:Y:S01]  /*1c10*/  ISETP.GE.AND P0, PT, R7, R0.reuse, PT ;  /* 0x000000000700720c */ /* 0x080fe20003f06270 */
[----:B------:R-:W-:Y:S01]  /*1c20*/  IMAD R7, R0, R9, R7 ;  /* 0x0000000900077224 */ /* 0x000fe200078e0207 */
[----:B------:R-:W-:-:S03]  /*1c30*/  ISETP.GE.AND P1, PT, R5, R0, PT ;  /* 0x000000000500720c */ /* 0x000fc60003f26270 */
[----:B------:R-:W-:-:S08]  /*1c40*/  IMAD.WIDE R2, R7, 0x4, R2 ;  /* 0x0000000407027825 */ /* 0x000fd000078e0202 */
[----:B-----5:R1:W-:Y:S02]  /*1c50*/  @!P0 STG.E desc[UR4][R2.64], R11 ;  /* 0x0000000b02008986 */ /* 0x0203e4000c101904 */
[----:B------:R-:W-:Y:S05]  /*1c60*/  @P1 EXIT ;  /* 0x000000000000194d */ /* 0x000fea0003800000 */
[----:B------:R-:W-:Y:S01]  /*1c70*/  STG.E desc[UR4][R2.64+0x4], R19 ;  /* 0x0000041302007986 */ /* 0x000fe2000c101904 */
[----:B------:R-:W-:Y:S05]  /*1c80*/  EXIT ;  /* 0x000000000000794d */ /* 0x000fea0003800000 */
.L_x_1087:
        /* <DEDUP_REMOVED lines=15> */
.L_x_3517:


//--------------------- .text._ZN18transformer_engine43_GLOBAL__N__bafe6ae4_10_padding_cu_3a96c89422multi_unpadding_kernelILi1ElEEvNS0_16MultiPaddingArgsE --------------------------
	.section	.text._ZN18transformer_engine43_GLOBAL__N__bafe6ae4_10_padding_cu_3a96c89422multi_unpadding_kernelILi1ElEEvNS0_16MultiPaddingArgsE,"ax",@progbits
	.align	128
.text._ZN18transformer_engine43_GLOBAL__N__bafe6ae4_10_padding_cu_3a96c89422multi_unpadding_kernelILi1ElEEvNS0_16MultiPaddingArgsE:
        .type           _ZN18transformer_engine43_GLOBAL__N__bafe6ae4_10_padding_cu_3a96c89422multi_unpadding_kernelILi1ElEEvNS0_16MultiPaddingArgsE,@function
        .size           _ZN18transformer_engine43_GLOBAL__N__bafe6ae4_10_padding_cu_3a96c89422multi_unpadding_kernelILi1ElEEvNS0_16MultiPaddingArgsE,(.L_x_3518 - _ZN18transformer_engine43_GLOBAL__N__bafe6ae4_10_padding_cu_3a96c89422multi_unpadding_kernelILi1ElEEvNS0_16MultiPaddingArgsE)
        .other          _ZN18transformer_engine43_GLOBAL__N__bafe6ae4_10_padding_cu_3a96c89422multi_unpadding_kernelILi1ElEEvNS0_16MultiPaddingArgsE,@"STO_CUDA_ENTRY STV_DEFAULT"
_ZN18transformer_engine43_GLOBAL__N__bafe6ae4_10_padding_cu_3a96c89422multi_unpadding_kernelILi1ElEEvNS0_16MultiPaddingArgsE:
[----:B------:R-:W-:Y:S01]  /*0000*/  LDC R1, c[0x0][0x28] ;  /* 0x00000a00ff017b82 */ /* 0x000fe20000000800 */
[----:B------:R-:W0:Y:S07]  /*0010*/  S2R R2, SR_TID.X ;  /* 0x0000000000027919 */ /* 0x000e2e0000002100 */
[----:B------:R-:W1:Y:S01]  /*0020*/  S2UR UR4, SR_CTAID.X ;  /* 0x00000000000479c3 */ /* 0x000e620000002500 */
[----:B------:R-:W-:Y:S01]  /*0030*/  HFMA2.MMA R3, -RZ, RZ, 0, 0 ;  /* 0x00000000ff037435 */ /* 0x000fe200000001ff */
[----:B0-----:R-:W-:-:S04]  /*0040*/  SHF.R.S32.HI R0, RZ, 0x1f, R2 ;  /* 0x0000001fff007819 */ /* 0x001fc80000011402 */
[----:B------:R-:W-:-:S04]  /*0050*/  LEA.HI R0, R0, R2, RZ, 0x5 ;  /* 0x0000000200007211 */ /* 0x000fc800078f28ff */
[----:B------:R-:W-:Y:S02]  /*0060*/  LOP3.LUT R9, R0, 0xffffffe0, RZ, 0xc0, !PT ;  /* 0xffffffe000097812 */ /* 0x000fe400078ec0ff */
[----:B------:R-:W-:-:S03]  /*0070*/  SHF.R.S32.HI R4, RZ, 0x5, R0 ;  /* 0x00000005ff047819 */ /* 0x000fc60000011400 */
[----:B-1----:R-:W-:-:S07]  /*0080*/  IMAD.IADD R9, R2, 0x1, -R9 ;  /* 0x0000000102097824 */ /* 0x002fce00078e0a09 */
.L_x_1088:
[----:B------:R-:W-:Y:S01]  /*0090*/  MOV R2, R3 ;  /* 0x0000000300027202 */ /* 0x000fe20000000f00 */
[----:B------:R-:W-:-:S05]  /*00a0*/  VIADD R3, R3, 0x1 ;  /* 0x0000000103037836 */ /* 0x000fca0000000000 */
[----:B------:R-:W-:-:S04]  /*00b0*/  SHF.L.U32 R13, R3, 0x2, RZ ;  /* 0x00000002030d7819 */ /* 0x000fc800000006ff */
[----:B------:R-:W0:Y:S02]  /*00c0*/  LDC R0, c[0x0][R13+0x910] ;  /* 0x000244000d007b82 */ /* 0x000e240000000800 */
[----:B0-----:R-:W-:-:S13]  /*00d0*/  ISETP.GT.AND P0, PT, R0, UR4, PT ;  /* 0x0000000400007c0c */ /* 0x001fda000bf04270 */
[----:B------:R-:W-:Y:S05]  /*00e0*/  @!P0 BRA `(.L_x_1088) ;  /* 0xfffffffc00e88947 */ /* 0x000fea000383ffff */
[----:B------:R0:W1:Y:S01]  /*00f0*/  LDC R0, c[0x0][R13+0x80c] ;  /* 0x000203000d007b82 */ /* 0x0000620000000800 */
[----:B------:R-:W-:Y:S07]  /*0100*/  BSSY B0, `(.L_x_1089) ;  /* 0x0000035000007945 */ /* 0x000fee0003800000 */
        /* <DEDUP_REMOVED lines=12> */
[----:B-1----:R-:W-:-:S06]  /*01d0*/  IADD3 R6, R8, 0xffffffe, RZ ;  /* 0x0ffffffe08067810 */ /* 0x002fcc0007ffe0ff */
[----:B------:R1:W2:Y:S02]  /*01e0*/  F2I.FTZ.U32.TRUNC.NTZ R7, R6 ;  /* 0x0000000600077305 */ /* 0x0002a4000021f000 */
[----:B-1----:R-:W-:Y:S02]  /*01f0*/  IMAD.MOV.U32 R6, RZ, RZ, RZ ;  /* 0x000000ffff067224 */ /* 0x002fe400078e00ff */
[----:B--2---:R-:W-:-:S05]  /*0200*/  IMAD.MOV R11, RZ, RZ, -R7 ;  /* 0x000000ffff0b7224 */ /* 0x004fca00078e0a07 */
[----:B------:R-:W-:Y:S02]  /*0210*/  MOV R5, R11 ;  /* 0x0000000b00057202 */ /* 0x000fe40000000f00 */
[----:B------:R-:W-:-:S03]  /*0220*/  IABS R11, R3 ;  /* 0x00000003000b7213 */ /* 0x000fc60000000000 */
[----:B------:R-:W-:-:S04]  /*0230*/  IMAD R5, R5, R10, RZ ;  /* 0x0000000a05057224 */ /* 0x000fc800078e02ff */
[----:B------:R-:W-:Y:S01]  /*0240*/  IMAD.HI.U32 R7, R7, R5, R6 ;  /* 0x0000000507077227 */ /* 0x000fe200078e0006 */
[----:B------:R-:W-:-:S05]  /*0250*/  IADD3 R5, RZ, -R11, RZ ;  /* 0x8000000bff057210 */ /* 0x000fca0007ffe0ff */
[----:B------:R-:W-:-:S04]  /*0260*/  IMAD.HI.U32 R7, R7, R12, RZ ;  /* 0x0000000c07077227 */ /* 0x000fc800078e00ff */
[----:B------:R-:W-:-:S05]  /*0270*/  IMAD R5, R7, R5, R12 ;  /* 0x0000000507057224 */ /* 0x000fca00078e020c */
[----:B------:R-:W-:-:S13]  /*0280*/  ISETP.GT.U32.AND P1, PT, R10, R5, PT ;  /* 0x000000050a00720c */ /* 0x000fda0003f24070 */
[----:B------:R-:W-:Y:S01]  /*0290*/  @!P1 IMAD.IADD R5, R5, 0x1, -R10 ;  /* 0x0000000105059824 */ /* 0x000fe200078e0a0a */
[----:B------:R-:W-:Y:S02]  /*02a0*/  @!P1 IADD3 R7, R7, 0x1, RZ ;  /* 0x0000000107079810 */ /* 0x000fe40007ffe0ff */
[----:B------:R-:W-:Y:S02]  /*02b0*/  ISETP.NE.AND P1, PT, R3, RZ, PT ;  /* 0x000000ff0300720c */ /* 0x000fe40003f25270 */
[----:B------:R-:W-:Y:S02]  /*02c0*/  ISETP.GE.U32.AND P0, PT, R5, R10, PT ;  /* 0x0000000a0500720c */ /* 0x000fe40003f06070 */
[----:B------:R-:W-:-:S04]  /*02d0*/  LOP3.LUT R5, R14, R3, RZ, 0x3c, !PT ;  /* 0x000000030e057212 */ /* 0x000fc800078e3cff */
[----:B------:R-:W-:Y:S02]  /*02e0*/  ISETP.GE.AND P2, PT, R5, RZ, PT ;  /* 0x000000ff0500720c */ /* 0x000fe40003f46270 */
[----:B------:R-:W-:-:S05]  /*02f0*/  SHF.L.U32 R5, R2, 0x3, RZ ;  /* 0x0000000302057819 */ /* 0x000fca00000006ff */
[----:B------:R-:W-:-:S06]  /*0300*/  @P0 VIADD R7, R7, 0x1 ;  /* 0x0000000107070836 */ /* 0x000fcc0000000000 */
[----:B------:R-:W-:Y:S02]  /*0310*/  @!P2 IADD3 R7, -R7, RZ, RZ ;  /* 0x000000ff0707a210 */ /* 0x000fe40007ffe1ff */
[----:B------:R-:W-:-:S04]  /*0320*/  @!P1 LOP3.LUT R7, RZ, R3, RZ, 0x33, !PT ;  /* 0x00000003ff079212 */ /* 0x000fc800078e33ff */
[----:B------:R-:W-:Y:S01]  /*0330*/  LEA R20, R7, R4, 0x5 ;  /* 0x0000000407147211 */ /* 0x000fe200078e28ff */
[----:B------:R-:W-:-:S03]  /*0340*/  IMAD.MOV R6, RZ, RZ, -R7 ;  /* 0x000000ffff067224 */ /* 0x000fc600078e0a07 */
[C---:B------:R-:W-:Y:S01]  /*0350*/  IADD3 R7, R20.reuse, 0x8, RZ ;  /* 0x0000000814077810 */ /* 0x040fe20007ffe0ff */
[----:B------:R-:W-:Y:S01]  /*0360*/  IMAD R6, R3, R6, R14 ;  /* 0x0000000603067224 */ /* 0x000fe200078e020e */
[----:B------:R-:W-:Y:S01]  /*0370*/  CS2R R14, SRZ ;  /* 0x00000000000e7805 */ /* 0x000fe2000001ff00 */
[----:B------:R1:W2:Y:S01]  /*0380*/  LDC.64 R2, c[0x0][R5+0x410] ;  /* 0x0001040005027b82 */ /* 0x0002a20000000a00 */
[----:B------:R-:W-:Y:S02]  /*0390*/  VIADD R16, R20, 0x4 ;  /* 0x0000000414107836 */ /* 0x000fe40000000000 */
[----:B------:R-:W-:-:S05]  /*03a0*/  IMAD R9, R6, 0x20, R9 ;  /* 0x0000002006097824 */ /* 0x000fca00078e0209 */
[----:B------:R-:W-:Y:S01]  /*03b0*/  ISETP.GE.AND P0, PT, R9, R0, PT ;  /* 0x000000000900720c */ /* 0x000fe20003f06270 */
[----:B-1----:R-:W1:Y:S03]  /*03c0*/  LDC.64 R4, c[0x0][R5+0x210] ;  /* 0x0000840005047b82 */ /* 0x002e660000000a00 */
[-C--:B0-----:R-:W-:Y:S02]  /*03d0*/  ISETP.LT.AND P1, PT, R20, R13.reuse, !P0 ;  /* 0x0000000d1400720c */ /* 0x081fe40004721270 */
[----:B------:R-:W-:-:S11]  /*03e0*/  ISETP.LT.AND P6, PT, R16, R13, !P0 ;  /* 0x0000000d1000720c */ /* 0x000fd600047c1270 */
[----:B------:R-:W-:-:S04]  /*03f0*/  @P1 IMAD R19, R0, R20, R9 ;  /* 0x0000001400131224 */ /* 0x000fc800078e0209 */
[----:B--2---:R-:W-:Y:S01]  /*0400*/  @P1 IMAD.WIDE R18, R19, 0x8, R2 ;  /* 0x0000000813121825 */ /* 0x004fe200078e0202 */
[----:B------:R-:W-:Y:S06]  /*0410*/  @!P1 BRA `(.L_x_1090) ;  /* 0x00000000000c9947 */ /* 0x000fec0003800000 */
[----:B------:R-:W-:-:S04]  /*0420*/  IMAD R15, R0, R20, R9 ;  /* 0x00000014000f7224 */ /* 0x000fc800078e0209 */
[----:B-1----:R-:W-:-:S06]  /*0430*/  IMAD.WIDE R14, R15, 0x8, R4 ;  /* 0x000000080f0e7825 */ /* 0x002fcc00078e0204 */
[----:B------:R-:W5:Y:S02]  /*0440*/  LDG.E.64 R14, desc[UR4][R14.64] ;  /* 0x000000040e0e7981 */ /* 0x000f64000c1e1b00 */
.L_x_1090:
[----:B------:R-:W-:Y:S05]  /*0450*/  BSYNC B0 ;  /* 0x0000000000007941 */ /* 0x000fea0003800000 */
.L_x_1089:
[-C--:B------:R-:W-:Y:S01]  /*0460*/  ISETP.LT.AND P5, PT, R7, R13.reuse, !P0 ;  /* 0x0000000d0700720c */ /* 0x080fe200047a1270 */
[C---:B------:R-:W-:Y:S01]  /*0470*/  VIADD R12, R20.reuse, 0xc ;  /* 0x0000000c140c7836 */ /* 0x040fe20000000000 */
[----:B-----5:R0:W-:Y:S01]  /*0480*/  @P1 STG.E.64 desc[UR4][R18.64], R14 ;  /* 0x0000000e12001986 */ /* 0x0201e2000c101b04 */
[C---:B------:R-:W-:Y:S01]  /*0490*/  VIADD R8, R20.reuse, 0x14 ;  /* 0x0000001414087836 */ /* 0x040fe20000000000 */
[C---:B------:R-:W-:Y:S01]  /*04a0*/  IADD3 R6, R20.reuse, 0x10, RZ ;  /* 0x0000001014067810 */ /* 0x040fe20007ffe0ff */
[----:B------:R-:W-:Y:S01]  /*04b0*/  BSSY B0, `(.L_x_1091) ;  /* 0x0000010000007945 */ /* 0x000fe20003800000 */
[C---:B------:R-:W-:Y:S02]  /*04c0*/  IADD3 R10, R20.reuse, 0x18, RZ ;  /* 0x00000018140a7810 */ /* 0x040fe40007ffe0ff */
[----:B------:R-:W-:Y:S02]  /*04d0*/  IADD3 R11, R20, 0x1c, RZ ;  /* 0x0000001c140b7810 */ /* 0x000fe40007ffe0ff */
[----:B------:R-:W-:-:S02]  /*04e0*/  ISETP.LT.AND P4, PT, R12, R13, !P0 ;  /* 0x0000000d0c00720c */ /* 0x000fc40004781270 */
[----:B------:R-:W-:Y:S01]  /*04f0*/  ISETP.LT.AND P3, PT, R6, R13, !P0 ;  /* 0x0000000d0600720c */ /* 0x000fe20004761270 */
[--C-:B------:R-:W-:Y:S01]  /*0500*/  @P5 IMAD R17, R0, R7, R9.reuse ;  /* 0x0000000700115224 */ /* 0x100fe200078e0209 */
[-C--:B------:R-:W-:Y:S01]  /*0510*/  ISETP.LT.AND P2, PT, R8, R13.reuse, !P0 ;  /* 0x0000000d0800720c */ /* 0x080fe20004741270 */
[----:B0-----:R-:W-:Y:S01]  /*0520*/  @P6 IMAD R15, R0, R16, R9 ;  /* 0x00000010000f6224 */ /* 0x001fe200078e0209 */
[-C--:B------:R-:W-:Y:S02]  /*0530*/  ISETP.LT.AND P1, PT, R10, R13.reuse, !P0 ;  /* 0x0000000d0a00720c */ /* 0x080fe40004721270 */
[----:B------:R-:W-:Y:S02]  /*0540*/  CS2R R18, SRZ ;  /* 0x0000000000127805 */ /* 0x000fe4000001ff00 */
[----:B------:R-:W-:Y:S01]  /*0550*/  ISETP.LT.AND P0, PT, R11, R13, !P0 ;  /* 0x0000000d0b00720c */ /* 0x000fe20004701270 */
[----:B------:R-:W-:Y:S01]  /*0560*/  @P6 IMAD.WIDE R14, R15, 0x8, R2 ;  /* 0x000000080f0e6825 */ /* 0x000fe200078e0202 */
[----:B------:R-:W-:Y:S11]  /*0570*/  @!P6 BRA `(.L_x_1092) ;  /* 0x00000000000ce947 */ /* 0x000ff60003800000 */
[----:B------:R-:W-:-:S04]  /*0580*/  IMAD R19, R0, R16, R9 ;  /* 0x0000001000137224 */ /* 0x000fc800078e0209 */
[----:B-1----:R-:W-:-:S06]  /*0590*/  IMAD.WIDE R18, R19, 0x8, R4 ;  /* 0x0000000813127825 */ /* 0x002fcc00078e0204 */
[----:B------:R-:W5:Y:S02]  /*05a0*/  LDG.E.64 R18, desc[UR4][R18.64] ;  /* 0x0000000412127981 */ /* 0x000f64000c1e1b00 */
.L_x_1092:
[----:B------:R-:W-:Y:S05]  /*05b0*/  BSYNC B0 ;  /* 0x0000000000007941 */ /* 0x000fea0003800000 */
.L_x_1091:
[----:B-----5:R0:W-:Y:S01]  /*05c0*/  @P6 STG.E.64 desc[UR4][R14.64], R18 ;  /* 0x000000120e006986 */ /* 0x0201e2000c101b04 */
[----:B------:R-:W-:Y:S01]  /*05d0*/  BSSY B0, `(.L_x_1093) ;  /* 0x0000008000007945 */ /* 0x000fe20003800000 */
[----:B------:R-:W-:Y:S01]  /*05e0*/  @P4 IMAD R13, R0, R12, R9 ;  /* 0x0000000c000d4224 */ /* 0x000fe200078e0209 */
[----:B------:R-:W-:Y:S01]  /*05f0*/  CS2R R20, SRZ ;  /* 0x0000000000147805 */ /* 0x000fe2000001ff00 */
[----:B------:R-:W-:Y:S01]  /*0600*/  @P5 IMAD.WIDE R16, R17, 0x8, R2 ;  /* 0x0000000811105825 */ /* 0x000fe200078e0202 */
[----:B------:R-:W-:Y:S06]  /*0610*/  @!P5 BRA `(.L_x_1094) ;  /* 0x00000000000cd947 */ /* 0x000fec0003800000 */
[----:B------:R-:W-:-:S04]  /*0620*/  IMAD R21, R0, R7, R9 ;  /* 0x0000000700157224 */ /* 0x000fc800078e0209 */
[----:B-1----:R-:W-:-:S06]  /*0630*/  IMAD.WIDE R20, R21, 0x8, R4 ;  /* 0x0000000815147825 */ /* 0x002fcc00078e0204 */
[----:B------:R-:W5:Y:S02]  /*0640*/  LDG.E.64 R20, desc[UR4][R20.64] ;  /* 0x0000000414147981 */ /* 0x000f64000c1e1b00 */
.L_x_1094:
[----:B------:R-:W-:Y:S05]  /*0650*/  BSYNC B0 ;  /* 0x0000000000007941 */ /* 0x000fea0003800000 */
.L_x_1093:
[----:B-----5:R2:W-:Y:S01]  /*0660*/  @P5 STG.E.64 desc[UR4][R16.64], R20 ;  /* 0x0000001410005986 */ /* 0x0205e2000c101b04 */
[----:B------:R-:W-:Y:S01]  /*0670*/  BSSY B0, `(.L_x_1095) ;  /* 0x0000008000007945 */ /* 0x000fe20003800000 */
[----:B------:R-:W-:Y:S01]  /*0680*/  @P3 IMAD R7, R0, R6, R9 ;  /* 0x0000000600073224 */ /* 0x000fe200078e0209 */
[----:B0-----:R-:W-:Y:S01]  /*0690*/  CS2R R14, SRZ ;  /* 0x00000000000e7805 */ /* 0x001fe2000001ff00 */
[----:B------:R-:W-:Y:S01]  /*06a0*/  @P4 IMAD.WIDE R18, R13, 0x8, R2 ;  /* 0x000000080d124825 */ /* 0x000fe200078e0202 */
[----:B------:R-:W-:Y:S06]  /*06b0*/  @!P4 BRA `(.L_x_1096) ;  /* 0x00000000000cc947 */ /* 0x000fec0003800000 */
[----:B------:R-:W-:-:S04]  /*06c0*/  IMAD R15, R0, R12, R9 ;  /* 0x0000000c000f7224 */ /* 0x000fc800078e0209 */
[----:B-1----:R-:W-:-:S06]  /*06d0*/  IMAD.WIDE R14, R15, 0x8, R4 ;  /* 0x000000080f0e7825 */ /* 0x002fcc00078e0204 */
[----:B------:R-:W5:Y:S02]  /*06e0*/  LDG.E.64 R14, desc[UR4][R14.64] ;  /* 0x000000040e0e7981 */ /* 0x000f64000c1e1b00 */
.L_x_1096:
[----:B------:R-:W-:Y:S05]  /*06f0*/  BSYNC B0 ;  /* 0x0000000000007941 */ /* 0x000fea0003800000 */
.L_x_1095:
[----:B-----5:R0:W-:Y:S01]  /*0700*/  @P4 STG.E.64 desc[UR4][R18.64], R14 ;  /* 0x0000000e12004986 */ /* 0x0201e2000c101b04 */
[----:B------:R-:W-:Y:S01]  /*0710*/  BSSY B0, `(.L_x_1097) ;  /* 0x0000008000007945 */ /* 0x000fe20003800000 */
[----:B--2---:R-:W-:Y:S01]  /*0720*/  @P2 IMAD R21, R0, R8, R9 ;  /* 0x0000000800152224 */ /* 0x004fe200078e0209 */
[----:B------:R-:W-:Y:S01]  /*0730*/  CS2R R12, SRZ ;  /* 0x00000000000c7805 */ /* 0x000fe2000001ff00 */
[----:B------:R-:W-:Y:S01]  /*0740*/  @P3 IMAD.WIDE R16, R7, 0x8, R2 ;  /* 0x0000000807103825 */ /* 0x000fe200078e0202 */
[----:B------:R-:W-:Y:S06]  /*0750*/  @!P3 BRA `(.L_x_1098) ;  /* 0x00000000000cb947 */ /* 0x000fec0003800000 */
[----:B------:R-:W-:-:S04]  /*0760*/  IMAD R13, R0, R6, R9 ;  /* 0x00000006000d7224 */ /* 0x000fc800078e0209 */
[----:B-1----:R-:W-:-:S06]  /*0770*/  IMAD.WIDE R12, R13, 0x8, R4 ;  /* 0x000000080d0c7825 */ /* 0x002fcc00078e0204 */
[----:B------:R-:W5:Y:S02]  /*0780*/  LDG.E.64 R12, desc[UR4][R12.64] ;  /* 0x000000040c0c7981 */ /* 0x000f64000c1e1b00 */
.L_x_1098:
[----:B------:R-:W-:Y:S05]  /*0790*/  BSYNC B0 ;  /* 0x0000000000007941 */ /* 0x000fea0003800000 */
.L_x_1097:
[----:B-----5:R2:W-:Y:S01]  /*07a0*/  @P3 STG.E.64 desc[UR4][R16.64], R12 ;  /* 0x0000000c10003986 */ /* 0x0205e2000c101b04 */
[----:B------:R-:W-:Y:S01]  /*07b0*/  BSSY B0, `(.L_x_1099) ;  /* 0x0000008000007945 */ /* 0x000fe20003800000 */
[----:B0-----:R-:W-:Y:S01]  /*07c0*/  @P1 IMAD R19, R0, R10, R9 ;  /* 0x0000000a00131224 */ /* 0x001fe200078e0209 */
[----:B------:R-:W-:Y:S01]  /*07d0*/  CS2R R6, SRZ ;  /* 0x0000000000067805 */ /* 0x000fe2000001ff00 */
[----:B------:R-:W-:Y:S01]  /*07e0*/  @P2 IMAD.WIDE R14, R21, 0x8, R2 ;  /* 0x00000008150e2825 */ /* 0x000fe200078e0202 */
[----:B------:R-:W-:Y:S06]  /*07f0*/  @!P2 BRA `(.L_x_1100) ;  /* 0x00000000000ca947 */ /* 0x000fec0003800000 */
[----:B------:R-:W-:-:S04]  /*0800*/  IMAD R7, R0, R8, R9 ;  /* 0x0000000800077224 */ /* 0x000fc800078e0209 */
[----:B-1----:R-:W-:-:S06]  /*0810*/  IMAD.WIDE R6, R7, 0x8, R4 ;  /* 0x0000000807067825 */ /* 0x002fcc00078e0204 */
[----:B------:R-:W5:Y:S02]  /*0820*/  LDG.E.64 R6, desc[UR4][R6.64] ;  /* 0x0000000406067981 */ /* 0x000f64000c1e1b00 */
.L_x_1100:
[----:B------:R-:W-:Y:S05]  /*0830*/  BSYNC B0 ;  /* 0x0000000000007941 */ /* 0x000fea0003800000 */
.L_x_1099:
[----:B-----5:R0:W-:Y:S01]  /*0840*/  @P2 STG.E.64 desc[UR4][R14.64], R6 ;  /* 0x000000060e002986 */ /* 0x0201e2000c101b04 */
[----:B------:R-:W-:Y:S01]  /*0850*/  BSSY B0, `(.L_x_1101) ;  /* 0x0000007000007945 */ /* 0x000fe20003800000 */
[----:B--2---:R-:W-:Y:S01]  /*0860*/  @P1 IMAD.WIDE R16, R19, 0x8, R2 ;  /* 0x0000000813101825 */ /* 0x004fe200078e0202 */
[----:B------:R-:W-:Y:S02]  /*0870*/  CS2R R12, SRZ ;  /* 0x00000000000c7805 */ /* 0x000fe4000001ff00 */
[----:B------:R-:W-:Y:S05]  /*0880*/  @!P1 BRA `(.L_x_1102) ;  /* 0x00000000000c9947 */ /* 0x000fea0003800000 */
[----:B------:R-:W-:-:S04]  /*0890*/  IMAD R13, R0, R10, R9 ;  /* 0x0000000a000d7224 */ /* 0x000fc800078e0209 */
[----:B-1----:R-:W-:-:S06]  /*08a0*/  IMAD.WIDE R12, R13, 0x8, R4 ;  /* 0x000000080d0c7825 */ /* 0x002fcc00078e0204 */
[----:B------:R-:W5:Y:S02]  /*08b0*/  LDG.E.64 R12, desc[UR4][R12.64] ;  /* 0x000000040c0c7981 */ /* 0x000f64000c1e1b00 */
.L_x_1102:
[----:B------:R-:W-:Y:S05]  /*08c0*/  BSYNC B0 ;  /* 0x0000000000007941 */ /* 0x000fea0003800000 */
.L_x_1101:
[----:B-----5:R2:W-:Y:S01]  /*08d0*/  @P1 STG.E.64 desc[UR4][R16.64], R12 ;  /* 0x0000000c10001986 */ /* 0x0205e2000c101b04 */
[----:B------:R-:W-:Y:S01]  /*08e0*/  BSSY B0, `(.L_x_1103) ;  /* 0x0000006000007945 */ /* 0x000fe20003800000 */
[----:B0-----:R-:W-:-:S03]  /*08f0*/  CS2R R6, SRZ ;  /* 0x0000000000067805 */ /* 0x001fc6000001ff00 */
[----:B------:R-:W-:Y:S05]  /*0900*/  @!P0 BRA `(.L_x_1104) ;  /* 0x00000000000c8947 */ /* 0x000fea0003800000 */
[----:B------:R-:W-:-:S04]  /*0910*/  IMAD R7, R0, R11, R9 ;  /* 0x0000000b00077224 */ /* 0x000fc800078e0209 */
[----:B-1----:R-:W-:-:S05]  /*0920*/  IMAD.WIDE R4, R7, 0x8, R4 ;  /* 0x0000000807047825 */ /* 0x002fca00078e0204 */
[----:B------:R0:W5:Y:S02]  /*0930*/  LDG.E.64 R6, desc[UR4][R4.64] ;  /* 0x0000000404067981 */ /* 0x000164000c1e1b00 */
.L_x_1104:
[----:B------:R-:W-:Y:S05]  /*0940*/  BSYNC B0 ;  /* 0x0000000000007941 */ /* 0x000fea0003800000 */
.L_x_1103:
[----:B------:R-:W-:Y:S05]  /*0950*/  @!P0 EXIT ;  /* 0x000000000000894d */ /* 0x000fea0003800000 */
[----:B------:R-:W-:-:S04]  /*0960*/  IMAD R9, R0, R11, R9 ;  /* 0x0000000b00097224 */ /* 0x000fc800078e0209 */
[----:B------:R-:W-:-:S05]  /*0970*/  IMAD.WIDE R2, R9, 0x8, R2 ;  /* 0x0000000809027825 */ /* 0x000fca00078e0202 */
[----:B-----5:R-:W-:Y:S01]  /*0980*/  STG.E.64 desc[UR4][R2.64], R6 ;  /* 0x0000000602007986 */ /* 0x020fe2000c101b04 */
[----:B------:R-:W-:Y:S05]  /*0990*/  EXIT ;  /* 0x000000000000794d */ /* 0x000fea0003800000 */
.L_x_1105:
        /* <DEDUP_REMOVED lines=14> */
.L_x_3518:


//--------------------- .text._ZN18transformer_engine43_GLOBAL__N__bafe6ae4_10_padding_cu_3a96c89422multi_unpadding_kernelILi2EiEEvNS0_16MultiPaddingArgsE --------------------------
	.section	.text._ZN18transformer_engine43_GLOBAL__N__bafe6ae4_10_padding_cu_3a96c89422multi_unpadding_kernelILi2EiEEvNS0_16MultiPaddingArgsE,"ax",@progbits
	.align	128
.text._ZN18transformer_engine43_GLOBAL__N__bafe6ae4_10_padding_cu_3a96c89422multi_unpadding_kernelILi2EiEEvNS0_16MultiPaddingArgsE:
        .type           _ZN18transformer_engine43_GLOBAL__N__bafe6ae4_10_padding_cu_3a96c89422multi_unpadding_kernelILi2EiEEvNS0_16MultiPaddingArgsE,@function
        .size           _ZN18transformer_engine43_GLOBAL__N__bafe6ae4_10_padding_cu_3a96c89422multi_unpadding_kernelILi2EiEEvNS0_16MultiPaddingArgsE,(.L_x_3519 - _ZN18transformer_engine43_GLOBAL__N__bafe6ae4_10_padding_cu_3a96c89422multi_unpadding_kernelILi2EiEEvNS0_16MultiPaddingArgsE)
        .other          _ZN18transformer_engine43_GLOBAL__N__bafe6ae4_10_padding_cu_3a96c89422multi_unpadding_kernelILi2EiEEvNS0_16MultiPaddingArgsE,@"STO_CUDA_ENTRY STV_DEFAULT"
_ZN18transformer_engine43_GLOBAL__N__bafe6ae4_10_padding_cu_3a96c89422multi_unpadding_kernelILi2EiEEvNS0_16MultiPaddingArgsE:
        /* <DEDUP_REMOVED lines=9> */
.L_x_1106:
        /* <DEDUP_REMOVED lines=70> */
.L_x_1108:
[----:B------:R-:W-:Y:S05]  /*04f0*/  BSYNC B0 ;  /* 0x0000000000007941 */ /* 0x000fea0003800000 */
.L_x_1107:
        /* <DEDUP_REMOVED lines=11> */
.L_x_1110:
[----:B------:R-:W-:Y:S05]  /*05b0*/  BSYNC B0 ;  /* 0x0000000000007941 */ /* 0x000fea0003800000 */
.L_x_1109:
        /* <DEDUP_REMOVED lines=13> */
.L_x_1112:
[----:B------:R-:W-:Y:S05]  /*0690*/  BSYNC B0 ;  /* 0x0000000000007941 */ /* 0x000fea0003800000 */
.L_x_1111:
        /* <DEDUP_REMOVED lines=10> */
.L_x_1114:
[----:B------:R-:W-:Y:S05]  /*0740*/  BSYNC B0 ;  /* 0x0000000000007941 */ /* 0x000fea0003800000 */
.L_x_1113:
        /* <DEDUP_REMOVED lines=13> */
.L_x_1116:
[----:B------:R-:W-:Y:S05]  /*0820*/  BSYNC B0 ;  /* 0x0000000000007941 */ /* 0x000fea0003800000 */
.L_x_1115:
        /* <DEDUP_REMOVED lines=10> */
.L_x_1118:
[----:B------:R-:W-:Y:S05]  /*08d0*/  BSYNC B0 ;  /* 0x0000000000007941 */ /* 0x000fea0003800000 */
.L_x_1117:
        /* <DEDUP_REMOVED lines=13> */
.L_x_1120:
[----:B------:R-:W-:Y:S05]  /*09b0*/  BSYNC B0 ;  /* 0x0000000000007941 */ /* 0x000fea0003800000 */
.L_x_1119:
        /* <DEDUP_REMOVED lines=10> */
.L_x_1122:
[----:B------:R-:W-:Y:S05]  /*0a60*/  BSYNC B0 ;  /* 0x0000000000007941 */ /* 0x000fea0003800000 */
.L_x_1121:
        /* <DEDUP_REMOVED lines=13> */
.L_x_1124:
[----:B------:R-:W-:Y:S05]  /*0b40*/  BSYNC B0 ;  /* 0x0000000000007941 */ /* 0x000fea0003800000 */
.L_x_1123:
        /* <DEDUP_REMOVED lines=10> */
.L_x_1126:
[----:B------:R-:W-:Y:S05]  /*0bf0*/  BSYNC B0 ;  /* 0x0000000000007941 */ /* 0x000fea0003800000 */
.L_x_1125:
        /* <DEDUP_REMOVED lines=13> */
.L_x_1128:
[----:B------:R-:W-:Y:S05]  /*0cd0*/  BSYNC B0 ;  /* 0x0000000000007941 */ /* 0x000fea0003800000 */
.L_x_1127:
        /* <DEDUP_REMOVED lines=10> */
.L_x_1130:
[----:B------:R-:W-:Y:S05]  /*0d80*/  BSYNC B0 ;  /* 0x0000000000007941 */ /* 0x000fea0003800000 */
.L_x_1129:
        /* <DEDUP_REMOVED lines=13> */
.L_x_1132:
[----:B------:R-:W-:Y:S05]  /*0e60*/  BSYNC B0 ;  /* 0x0000000000007941 */ /* 0x000fea0003800000 */
.L_x_1131:
        /* <DEDUP_REMOVED lines=10> */
.L_x_1134:
[----:B------:R-:W-:Y:S05]  /*0f10*/  BSYNC B0 ;  /* 0x0000000000007941 */ /* 0x000fea0003800000 */
.L_x_1133:
        /* <DEDUP_REMOVED lines=13> */
.L_x_1136:
[----:B------:R-:W-:Y:S05]  /*0ff0*/  BSYNC B0 ;  /* 0x0000000000007941 */ /* 0x000fea0003800000 */
.L_x_1135:
        /* <DEDUP_REMOVED lines=10> */
.L_x_1138:
[----:B------:R-:W-:Y:S05]  /*10a0*/  BSYNC B0 ;  /* 0x0000000000007941 */ /* 0x000fea0003800000 */
.L_x_1137:
        /* <DEDUP_REMOVED lines=13> */
.L_x_1140:
[----:B------:R-:W-:Y:S05]  /*1180*/  BSYNC B0 ;  /* 0x0000000000007941 */ /* 0x000fea0003800000 */
.L_x_1139:
        /* <DEDUP_REMOVED lines=10> */
.L_x_1142:
[----:B------:R-:W-:Y:S05]  /*1230*/  BSYNC B0 ;  /* 0x0000000000007941 */ /* 0x000fea0003800000 */
.L_x_1141:
        /* <DEDUP_REMOVED lines=13> */
.L_x_1144:
[----:B------:R-:W-:Y:S05]  /*1310*/  BSYNC B0 ;  /* 0x0000000000007941 */ /* 0x000fea0003800000 */
.L_x_1143:
        /* <DEDUP_REMOVED lines=10> */
.L_x_1146:
[----:B------:R-:W-:Y:S05]  /*13c0*/  BSYNC B0 ;  /* 0x0000000000007941 */ /* 0x000fea0003800000 */
.L_x_1145:
        /* <DEDUP_REMOVED lines=13> */
.L_x_1148:
[----:B------:R-:W-:Y:S05]  /*14a0*/  BSYNC B0 ;  /* 0x0000000000007941 */ /* 0x000fea0003800000 */
.L_x_1147:
        /* <DEDUP_REMOVED lines=10> */
.L_x_1150:
[----:B------:R-:W-:Y:S05]  /*1550*/  BSYNC B0 ;  /* 0x0000000000007941 */ /* 0x000fea0003800000 */
.L_x_1149:
        /* <DEDUP_REMOVED lines=12> */
.L_x_1152:
[----:B------:R-:W-:Y:S05]  /*1620*/  BSYNC B0 ;  /* 0x0000000000007941 */ /* 0x000fea0003800000 */
.L_x_1151:
        /* <DEDUP_REMOVED lines=9> */
.L_x_1154:
[----:B------:R-:W-:Y:S05]  /*16c0*/  BSYNC B0 ;  /* 0x0000000000007941 */ /* 0x000fea0003800000 */
.L_x_1153:
        /* <DEDUP_REMOVED lines=12> */
.L_x_1156:
[----:B------:R-:W-:Y:S05]  /*1790*/  BSYNC B0 ;  /* 0x0000000000007941 */ /* 0x000fea0003800000 */
.L_x_1155:
        /* <DEDUP_REMOVED lines=9> */
.L_x_1158:
[----:B------:R-:W-:Y:S05]  /*1830*/  BSYNC B0 ;  /* 0x0000000000007941 */ /* 0x000fea0003800000 */
.L_x_1157:
        /* <DEDUP_REMOVED lines=12> */
.L_x_1160:
[----:B------:R-:W-:Y:S05]  /*1900*/  BSYNC B0 ;  /* 0x0000000000007941 */ /* 0x000fea0003800000 */
.L_x_1159:
        /* <DEDUP_REMOVED lines=9> */
.L_x_1162:
[----:B------:R-:W-:Y:S05]  /*19a0*/  BSYNC B0 ;  /* 0x0000000000007941 */ /* 0x000fea0003800000 */
.L_x_1161:
        /* <DEDUP_REMOVED lines=13> */
.L_x_1164:
[----:B------:R-:W-:Y:S05]  /*1a80*/  BSYNC B0 ;  /* 0x0000000000007941 */ /* 0x000fea0003800000 */
.L_x_1163:
        /* <DEDUP_REMOVED lines=9> */
.L_x_1166:
[----:B------:R-:W-:Y:S05]  /*1b20*/  BSYNC B0 ;  /* 0x0000000000007941 */ /* 0x000fea0003800000 */
.L_x_1165:
        /* <DEDUP_REMOVED lines=11> */
.L_x_1168:
[----:B------:R-:W-:Y:S05]  /*1be0*/  BSYNC B0 ;  /* 0x0000000000007941 */ /* 0x000fea0003800000 */
.L_x_1167:
        /* <DEDUP_REMOVED lines=10> */
.L_x_1169:
        /* <DEDUP_REMOVED lines=15> */
.L_x_3519:


//--------------------- .text._ZN18transformer_engine43_GLOBAL__N__bafe6ae4_10_padding_cu_3a96c89422multi_unpadding_kernelILi4EsEEvNS0_16MultiPaddingArgsE --------------------------
	.section	.text._ZN18transformer_engine43_GLOBAL__N__bafe6ae4_10_padding_cu_3a96c89422multi_unpadding_kernelILi4EsEEvNS0_16MultiPaddingArgsE,"ax",@progbits
	.align	128
.text._ZN18transformer_engine43_GLOBAL__N__bafe6ae4_10_padding_cu_3a96c89422multi_unpadding_kernelILi4EsEEvNS0_16MultiPaddingArgsE:
        .type           _ZN18transformer_engine43_GLOBAL__N__bafe6ae4_10_padding_cu_3a96c89422multi_unpadding_kernelILi4EsEEvNS0_16MultiPaddingArgsE,@function
        .size           _ZN18transformer_engine43_GLOBAL__N__bafe6ae4_10_padding_cu_3a96c89422multi_unpadding_kernelILi4EsEEvNS0_16MultiPaddingArgsE,(.L_x_3520 - _ZN18transformer_engine43_GLOBAL__N__bafe6ae4_10_padding_cu_3a96c89422multi_unpadding_kernelILi4EsEEvNS0_16MultiPaddingArgsE)
        .other          _ZN18transformer_engine43_GLOBAL__N__bafe6ae4_10_padding_cu_3a96c89422multi_unpadding_kernelILi4EsEEvNS0_16MultiPaddingArgsE,@"STO_CUDA_ENTRY STV_DEFAULT"
_ZN18transformer_engine43_GLOBAL__N__bafe6ae4_10_padding_cu_3a96c89422multi_unpadding_kernelILi4EsEEvNS0_16MultiPaddingArgsE:
        /* <DEDUP_REMOVED lines=9> */
.L_x_1170:
        /* <DEDUP_REMOVED lines=61> */
[C---:B------:R-:W-:Y:S01]  /*0460*/  VIADD R10, R0.reuse, 0x2 ;  /* 0x00000002000a7836 */ /* 0x040fe20000000000 */
[----:B------:R-:W-:Y:S01]  /*0470*/  PRMT R25, RZ, 0x7610, R25 ;  /* 0x00007610ff197816 */ /* 0x000fe20000000019 */
[----:B------:R-:W-:Y:S01]  /*0480*/  VIADD R12, R0, 0x3 ;  /* 0x00000003000c7836 */ /* 0x000fe20000000000 */
[----:B------:R-:W-:Y:S01]  /*0490*/  ISETP.GE.AND P4, PT, R4, R9, PT ;  /* 0x000000090400720c */ /* 0x000fe20003f86270 */
[----:B------:R-:W-:Y:S01]  /*04a0*/  IMAD R5, R9, R7, R0 ;  /* 0x0000000709057224 */ /* 0x000fe200078e0200 */
[-C--:B------:R-:W-:Y:S02]  /*04b0*/  ISETP.GE.AND P5, PT, R10, R9.reuse, PT ;  /* 0x000000090a00720c */ /* 0x080fe40003fa6270 */
[----:B------:R-:W-:Y:S01]  /*04c0*/  ISETP.GE.AND P6, PT, R12, R9, PT ;  /* 0x000000090c00720c */ /* 0x000fe20003fc6270 */
[----:B--2---:R-:W-:Y:S01]  /*04d0*/  IMAD.WIDE R4, R5, 0x2, R2 ;  /* 0x0000000205047825 */ /* 0x004fe200078e0202 */
[----:B------:R-:W-:-:S02]  /*04e0*/  PRMT R23, RZ, 0x7610, R23 ;  /* 0x00007610ff177816 */ /* 0x000fc40000000017 */
[----:B------:R-:W-:Y:S02]  /*04f0*/  PRMT R21, RZ, 0x7610, R21 ;  /* 0x00007610ff157816 */ /* 0x000fe40000000015 */
[----:B------:R-:W-:Y:S01]  /*0500*/  PRMT R19, RZ, 0x7610, R19 ;  /* 0x00007610ff137816 */ /* 0x000fe20000000013 */
[----:B------:R0:W5:Y:S04]  /*0510*/  @!P3 LDG.E.U16 R25, desc[UR4][R4.64] ;  /* 0x000000040419b981 */ /* 0x000168000c1e1500 */
[----:B------:R0:W5:Y:S04]  /*0520*/  @!P4 LDG.E.U16 R23, desc[UR4][R4.64+0x2] ;  /* 0x000002040417c981 */ /* 0x000168000c1e1500 */
[----:B------:R0:W5:Y:S04]  /*0530*/  @!P5 LDG.E.U16 R21, desc[UR4][R4.64+0x4] ;  /* 0x000004040415d981 */ /* 0x000168000c1e1500 */
[----:B------:R0:W5:Y:S02]  /*0540*/  @!P6 LDG.E.U16 R19, desc[UR4][R4.64+0x6] ;  /* 0x000006040413e981 */ /* 0x000164000c1e1500 */
.L_x_1172:
[----:B------:R-:W-:Y:S05]  /*0550*/  BSYNC B0 ;  /* 0x0000000000007941 */ /* 0x000fea0003800000 */
.L_x_1171:
        /* <DEDUP_REMOVED lines=17> */
.L_x_1174:
[----:B------:R-:W-:Y:S05]  /*0670*/  BSYNC B0 ;  /* 0x0000000000007941 */ /* 0x000fea0003800000 */
.L_x_1173:
        /* <DEDUP_REMOVED lines=24> */
.L_x_1176:
[----:B------:R-:W-:Y:S05]  /*0800*/  BSYNC B0 ;  /* 0x0000000000007941 */ /* 0x000fea0003800000 */
.L_x_1175:
        /* <DEDUP_REMOVED lines=16> */
.L_x_1178:
[----:B------:R-:W-:Y:S05]  /*0910*/  BSYNC B0 ;  /* 0x0000000000007941 */ /* 0x000fea0003800000 */
.L_x_1177:
        /* <DEDUP_REMOVED lines=13> */
[----:B---3--:R-:W-:Y:S01]  /*09f0*/  IMAD R19, R9, R13, R0 ;  /* 0x0000000d09137224 */ /* 0x008fe200078e0200 */
        /* <DEDUP_REMOVED lines=10> */
.L_x_1180:
[----:B------:R-:W-:Y:S05]  /*0aa0*/  BSYNC B0 ;  /* 0x0000000000007941 */ /* 0x000fea0003800000 */
.L_x_1179:
        /* <DEDUP_REMOVED lines=16> */
.L_x_1182:
[----:B------:R-:W-:Y:S05]  /*0bb0*/  BSYNC B0 ;  /* 0x0000000000007941 */ /* 0x000fea0003800000 */
.L_x_1181:
        /* <DEDUP_REMOVED lines=9> */
[C---:B------:R-:W-:Y:S01]  /*0c50*/  VIADD R10, R0.reuse, 0x2 ;  /* 0x00000002000a7836 */ /* 0x040fe20000000000 */
[----:B------:R-:W-:Y:S01]  /*0c60*/  PRMT R27, RZ, 0x7610, R27 ;  /* 0x00007610ff1b7816 */ /* 0x000fe2000000001b */
[----:B------:R-:W-:Y:S01]  /*0c70*/  VIADD R12, R0, 0x3 ;  /* 0x00000003000c7836 */ /* 0x000fe20000000000 */
[----:B------:R-:W-:Y:S01]  /*0c80*/  ISETP.GE.AND P4, PT, R8, R9, PT ;  /* 0x000000090800720c */ /* 0x000fe20003f86270 */
[----:B---34-:R-:W-:Y:S01]  /*0c90*/  IMAD R19, R9, R11, R0 ;  /* 0x0000000b09137224 */ /* 0x018fe200078e0200 */
        /* <DEDUP_REMOVED lines=10> */
.L_x_1184:
[----:B------:R-:W-:Y:S05]  /*0d40*/  BSYNC B0 ;  /* 0x0000000000007941 */ /* 0x000fea0003800000 */
.L_x_1183:
        /* <DEDUP_REMOVED lines=16> */
.L_x_1186:
[----:B------:R-:W-:Y:S05]  /*0e50*/  BSYNC B0 ;  /* 0x0000000000007941 */ /* 0x000fea0003800000 */
.L_x_1185:
        /* <DEDUP_REMOVED lines=13> */
[----:B0--34-:R-:W-:Y:S01]  /*0f30*/  IMAD R19, R9, R15, R0 ;  /* 0x0000000f09137224 */ /* 0x019fe200078e0200 */
        /* <DEDUP_REMOVED lines=10> */
.L_x_1188:
[----:B------:R-:W-:Y:S05]  /*0fe0*/  BSYNC B0 ;  /* 0x0000000000007941 */ /* 0x000fea0003800000 */
.L_x_1187:
        /* <DEDUP_REMOVED lines=16> */
.L_x_1190:
[----:B------:R-:W-:Y:S05]  /*10f0*/  BSYNC B0 ;  /* 0x0000000000007941 */ /* 0x000fea0003800000 */
.L_x_1189:
        /* <DEDUP_REMOVED lines=13> */
[----:B-1-34-:R-:W-:Y:S01]  /*11d0*/  IMAD R19, R9, R17, R0 ;  /* 0x0000001109137224 */ /* 0x01afe200078e0200 */
        /* <DEDUP_REMOVED lines=10> */
.L_x_1192:
[----:B------:R-:W-:Y:S05]  /*1280*/  BSYNC B0 ;  /* 0x0000000000007941 */ /* 0x000fea0003800000 */
.L_x_1191:
        /* <DEDUP_REMOVED lines=16> */
.L_x_1194:
[----:B------:R-:W-:Y:S05]  /*1390*/  BSYNC B0 ;  /* 0x0000000000007941 */ /* 0x000fea0003800000 */
.L_x_1193:
        /* <DEDUP_REMOVED lines=24> */
.L_x_1196:
[----:B------:R-:W-:Y:S05]  /*1520*/  BSYNC B0 ;  /* 0x0000000000007941 */ /* 0x000fea0003800000 */
.L_x_1195:
        /* <DEDUP_REMOVED lines=16> */
.L_x_1198:
[----:B------:R-:W-:Y:S05]  /*1630*/  BSYNC B0 ;  /* 0x0000000000007941 */ /* 0x000fea0003800000 */
.L_x_1197:
        /* <DEDUP_REMOVED lines=24> */
.L_x_1200:
[----:B------:R-:W-:Y:S05]  /*17c0*/  BSYNC B0 ;  /* 0x0000000000007941 */ /* 0x000fea0003800000 */
.L_x_1199:
        /* <DEDUP_REMOVED lines=16> */
.L_x_1202:
[----:B------:R-:W-:Y:S05]  /*18d0*/  BSYNC B0 ;  /* 0x0000000000007941 */ /* 0x000fea0003800000 */
.L_x_1201:
        /* <DEDUP_REMOVED lines=24> */
.L_x_1204:
[----:B------:R-:W-:Y:S05]  /*1a60*/  BSYNC B0 ;  /* 0x0000000000007941 */ /* 0x000fea0003800000 */
.L_x_1203:
        /* <DEDUP_REMOVED lines=16> */
.L_x_1206:
[----:B------:R-:W-:Y:S05]  /*1b70*/  BSYNC B0 ;  /* 0x0000000000007941 */ /* 0x000fea0003800000 */
.L_x_1205:
        /* <DEDUP_REMOVED lines=24> */
.L_x_1208:
[----:B------:R-:W-:Y:S05]  /*1d00*/  BSYNC B0 ;  /* 0x0000000000007941 */ /* 0x000fea0003800000 */
.L_x_1207:
        /* <DEDUP_REMOVED lines=16> */
.L_x_1210:
[----:B------:R-:W-:Y:S05]  /*1e10*/  BSYNC B0 ;  /* 0x0000000000007941 */ /* 0x000fea0003800000 */
.L_x_1209:
        /* <DEDUP_REMOVED lines=24> */
.L_x_1212:
[----:B------:R-:W-:Y:S05]  /*1fa0*/  BSYNC B0 ;  /* 0x0000000000007941 */ /* 0x000fea0003800000 */
.L_x_1211:
        /* <DEDUP_REMOVED lines=16> */
.L_x_1214:
[----:B------:R-:W-:Y:S05]  /*20b0*/  BSYNC B0 ;  /* 0x0000000000007941 */ /* 0x000fea0003800000 */
.L_x_1213:
        /* <DEDUP_REMOVED lines=24> */
.L_x_1216:
[----:B------:R-:W-:Y:S05]  /*2240*/  BSYNC B0 ;  /* 0x0000000000007941 */ /* 0x000fea0003800000 */
.L_x_1215:
        /* <DEDUP_REMOVED lines=16> */
.L_x_1218:
[----:B------:R-:W-:Y:S05]  /*2350*/  BSYNC B0 ;  /* 0x0000000000007941 */ /* 0x000fea0003800000 */
.L_x_1217:
        /* <DEDUP_REMOVED lines=24> */
.L_x_1220:
[----:B------:R-:W-:Y:S05]  /*24e0*/  BSYNC B0 ;  /* 0x0000000000007941 */ /* 0x000fea0003800000 */
.L_x_1219:
        /* <DEDUP_REMOVED lines=16> */
.L_x_1222:
[----:B------:R-:W-:Y:S05]  /*25f0*/  BSYNC B0 ;  /* 0x0000000000007941 */ /* 0x000fea0003800000 */
.L_x_1221:
        /* <DEDUP_REMOVED lines=24> */
.L_x_1224:
[----:B------:R-:W-:Y:S05]  /*2780*/  BSYNC B0 ;  /* 0x0000000000007941 */ /* 0x000fea0003800000 */
.L_x_1223:
        /* <DEDUP_REMOVED lines=16> */
.L_x_1226:
[----:B------:R-:W-:Y:S05]  /*2890*/  BSYNC B0 ;  /* 0x0000000000007941 */ /* 0x000fea0003800000 */
.L_x_1225:
        /* <DEDUP_REMOVED lines=24> */
.L_x_1228:
[----:B------:R-:W-:Y:S05]  /*2a20*/  BSYNC B0 ;  /* 0x0000000000007941 */ /* 0x000fea0003800000 */
.L_x_1227:
        /* <DEDUP_REMOVED lines=16> */
.L_x_1230:
[----:B------:R-:W-:Y:S05]  /*2b30*/  BSYNC B0 ;  /* 0x0000000000007941 */ /* 0x000fea0003800000 */
.L_x_1229:
        /* <DEDUP_REMOVED lines=24> */
.L_x_1232:
[----:B------:R-:W-:Y:S05]  /*2cc0*/  BSYNC B0 ;  /* 0x0000000000007941 */ /* 0x000fea0003800000 */
.L_x_1231:
        /* <DEDUP_REMOVED lines=16> */
.L_x_1234:
[----:B------:R-:W-:Y:S05]  /*2dd0*/  BSYNC B0 ;  /* 0x0000000000007941 */ /* 0x000fea0003800000 */
.L_x_1233:
        /* <DEDUP_REMOVED lines=24> */
.L_x_1236:
[----:B------:R-:W-:Y:S05]  /*2f60*/  BSYNC B0 ;  /* 0x0000000000007941 */ /* 0x000fea0003800000 */
.L_x_1235:
        /* <DEDUP_REMOVED lines=16> */
.L_x_1238:
[----:B------:R-:W-:Y:S05]  /*3070*/  BSYNC B0 ;  /* 0x0000000000007941 */ /* 0x000fea0003800000 */
.L_x_1237:
        /* <DEDUP_REMOVED lines=24> */
.L_x_1240:
[----:B------:R-:W-:Y:S05]  /*3200*/  BSYNC B0 ;  /* 0x0000000000007941 */ /* 0x000fea0003800000 */
.L_x_1239:
        /* <DEDUP_REMOVED lines=16> */
.L_x_1242:
[----:B------:R-:W-:Y:S05]  /*3310*/  BSYNC B0 ;  /* 0x0000000000007941 */ /* 0x000fea0003800000 */
.L_x_1241:
        /* <DEDUP_REMOVED lines=24> */
.L_x_1244:
[----:B------:R-:W-:Y:S05]  /*34a0*/  BSYNC B0 ;  /* 0x0000000000007941 */ /* 0x000fea0003800000 */
.L_x_1243:
        /* <DEDUP_REMOVED lines=16> */
.L_x_1246:
[----:B------:R-:W-:Y:S05]  /*35b0*/  BSYNC B0 ;  /* 0x0000000000007941 */ /* 0x000fea0003800000 */
.L_x_1245:
        /* <DEDUP_REMOVED lines=24> */
.L_x_1248:
[----:B------:R-:W-:Y:S05]  /*3740*/  BSYNC B0 ;  /* 0x0000000000007941 */ /* 0x000fea0003800000 */
.L_x_1247:
        /* <DEDUP_REMOVED lines=16> */
.L_x_1250:
[----:B------:R-:W-:Y:S05]  /*3850*/  BSYNC B0 ;  /* 0x0000000000007941 */ /* 0x000fea0003800000 */
.L_x_1249:
        /* <DEDUP_REMOVED lines=24> */
.L_x_1252:
[----:B------:R-:W-:Y:S05]  /*39e0*/  BSYNC B0 ;  /* 0x0000000000007941 */ /* 0x000fea0003800000 */
.L_x_1251:
        /* <DEDUP_REMOVED lines=16> */
.L_x_1254:
[----:B------:R-:W-:Y:S05]  /*3af0*/  BSYNC B0 ;  /* 0x0000000000007941 */ /* 0x000fea0003800000 */
.L_x_1253:
        /* <DEDUP_REMOVED lines=24> */
.L_x_1256:
[----:B------:R-:W-:Y:S05]  /*3c80*/  BSYNC B0 ;  /* 0x0000000000007941 */ /* 0x000fea0003800000 */
.L_x_1255:
        /* <DEDUP_REMOVED lines=16> */
.L_x_1258:
[----:B------:R-:W-:Y:S05]  /*3d90*/  BSYNC B0 ;  /* 0x0000000000007941 */ /* 0x000fea0003800000 */
.L_x_1257:
        /* <DEDUP_REMOVED lines=24> */
.L_x_1260:
[----:B------:R-:W-:Y:S05]  /*3f20*/  BSYNC B0 ;  /* 0x0000000000007941 */ /* 0x000fea0003800000 */
.L_x_1259:
        /* <DEDUP_REMOVED lines=16> */
.L_x_1262:
[----:B------:R-:W-:Y:S05]  /*4030*/  BSYNC B0 ;  /* 0x0000000000007941 */ /* 0x000fea0003800000 */
.L_x_1261:
        /* <DEDUP_REMOVED lines=24> */
.L_x_1264:
[----:B------:R-:W-:Y:S05]  /*41c0*/  BSYNC B0 ;  /* 0x0000000000007941 */ /* 0x000fea0003800000 */
.L_x_1263:
        /* <DEDUP_REMOVED lines=16> */
.L_x_1266:
[----:B------:R-:W-:Y:S05]  /*42d0*/  BSYNC B0 ;  /* 0x0000000000007941 */ /* 0x000fea0003800000 */
.L_x_1265:
        /* <DEDUP_REMOVED lines=24> */
.L_x_1268:
[----:B------:R-:W-:Y:S05]  /*4460*/  BSYNC B0 ;  /* 0x0000000000007941 */ /* 0x000fea0003800000 */
.L_x_1267:
        /* <DEDUP_REMOVED lines=16> */
.L_x_1270:
[----:B------:R-:W-:Y:S05]  /*4570*/  BSYNC B0 ;  /* 0x0000000000007941 */ /* 0x000fea0003800000 */
.L_x_1269:
        /* <DEDUP_REMOVED lines=24> */
.L_x_1272:
[----:B------:R-:W-:Y:S05]  /*4700*/  BSYNC B0 ;  /* 0x0000000000007941 */ /* 0x000fea0003800000 */
.L_x_1271:
        /* <DEDUP_REMOVED lines=16> */
.L_x_1274:
[----:B------:R-:W-:Y:S05]  /*4810*/  BSYNC B0 ;  /* 0x0000000000007941 */ /* 0x000fea0003800000 */
.L_x_1273:
        /* <DEDUP_REMOVED lines=24> */
.L_x_1276:
[----:B------:R-:W-:Y:S05]  /*49a0*/  BSYNC B0 ;  /* 0x0000000000007941 */ /* 0x000fea0003800000 */
.L_x_1275:
        /* <DEDUP_REMOVED lines=16> */
.L_x_1278:
[----:B------:R-:W-:Y:S05]  /*4ab0*/  BSYNC B0 ;  /* 0x0000000000007941 */ /* 0x000fea0003800000 */
.L_x_1277:
        /* <DEDUP_REMOVED lines=24> */
.L_x_1280:
[----:B------:R-:W-:Y:S05]  /*4c40*/  BSYNC B0 ;  /* 0x0000000000007941 */ /* 0x000fea0003800000 */
.L_x_1279:
        /* <DEDUP_REMOVED lines=16> */
.L_x_1282:
[----:B------:R-:W-:Y:S05]  /*4d50*/  BSYNC B0 ;  /* 0x0000000000007941 */ /* 0x000fea0003800000 */
.L_x_1281:
        /* <DEDUP_REMOVED lines=24> */
.L_x_1284:
[----:B------:R-:W-:Y:S05]  /*4ee0*/  BSYNC B0 ;  /* 0x0000000000007941 */ /* 0x000fea0003800000 */
.L_x_1283:
        /* <DEDUP_REMOVED lines=16> */
.L_x_1286:
[----:B------:R-:W-:Y:S05]  /*4ff0*/  BSYNC B0 ;  /* 0x0000000000007941 */ /* 0x000fea0003800000 */
.L_x_1285:
        /* <DEDUP_REMOVED lines=8> */
[C---:B------:R-:W-:Y:S01]  /*5080*/  VIADD R8, R0.reuse, 0x2 ;  /* 0x0000000200087836 */ /* 0x040fe20000000000 */
[----:B------:R-:W-:Y:S01]  /*5090*/  PRMT R23, RZ, 0x7610, R23 ;  /* 0x00007610ff177816 */ /* 0x000fe20000000017 */
[----:B0-----:R-:W-:Y:S01]  /*50a0*/  VIADD R10, R0, 0x3 ;  /* 0x00000003000a7836 */ /* 0x001fe20000000000 */
        /* <DEDUP_REMOVED lines=12> */
.L_x_1288:
[----:B------:R-:W-:Y:S05]  /*5170*/  BSYNC B0 ;  /* 0x0000000000007941 */ /* 0x000fea0003800000 */
.L_x_1287:
        /* <DEDUP_REMOVED lines=15> */
.L_x_1290:
[----:B------:R-:W-:Y:S05]  /*5270*/  BSYNC B0 ;  /* 0x0000000000007941 */ /* 0x000fea0003800000 */
.L_x_1289:
        /* <DEDUP_REMOVED lines=9> */
[C---:B01----:R-:W-:Y:S01]  /*5310*/  VIADD R10, R0.reuse, 0x2 ;  /* 0x00000002000a7836 */ /* 0x043fe20000000000 */
        /* <DEDUP_REMOVED lines=14> */
.L_x_1292:
[----:B------:R-:W-:Y:S05]  /*5400*/  BSYNC B0 ;  /* 0x0000000000007941 */ /* 0x000fea0003800000 */
.L_x_1291:
        /* <DEDUP_REMOVED lines=15> */
.L_x_1294:
[----:B------:R-:W-:Y:S05]  /*5500*/  BSYNC B0 ;  /* 0x0000000000007941 */ /* 0x000fea0003800000 */
.L_x_1293:
[----:B------:R-:W-:Y:S01]  /*5510*/  BSSY B0, `(.L_x_1295) ;  /* 0x0000016000007945 */ /* 0x000fe20003800000 */
[----:B01-34-:R-:W-:Y:S02]  /*5520*/  PRMT R11, RZ, 0x7610, R11 ;  /* 0x00007610ff0b7816 */ /* 0x01bfe4000000000b */
[----:B------:R-:W-:Y:S02]  /*5530*/  PRMT R13, RZ, 0x7610, R13 ;  /* 0x00007610ff0d7816 */ /* 0x000fe4000000000d */
[----:B-----5:R-:W-:Y:S01]  /*5540*/  PRMT R15, RZ, 0x7610, R15 ;  /* 0x00007610ff0f7816 */ /* 0x020fe2000000000f */
        /* <DEDUP_REMOVED lines=18> */
.L_x_1296:
[----:B------:R-:W-:Y:S05]  /*5670*/  BSYNC B0 ;  /* 0x0000000000007941 */ /* 0x000fea0003800000 */
.L_x_1295:
        /* <DEDUP_REMOVED lines=16> */
.L_x_1297:
        /* <DEDUP_REMOVED lines=16> */
.L_x_3520:


//--------------------- .text._ZN18transformer_engine43_GLOBAL__N__bafe6ae4_10_padding_cu_3a96c89422multi_unpadding_kernelILi8EhEEvNS0_16MultiPaddingArgsE --------------------------
	.section	.text._ZN18transformer_engine43_GLOBAL__N__bafe6ae4_10_padding_cu_3a96c89422multi_unpadding_kernelILi8EhEEvNS0_16MultiPaddingArgsE,"ax",@progbits
	.align	128
.text._ZN18transformer_engine43_GLOBAL__N__bafe6ae4_10_padding_cu_3a96c89422multi_unpadding_kernelILi8EhEEvNS0_16MultiPaddingArgsE:
        .type           _ZN18transformer_engine43_GLOBAL__N__bafe6ae4_10_padding_cu_3a96c89422multi_unpadding_kernelILi8EhEEvNS0_16MultiPaddingArgsE,@function
        .size           _ZN18transformer_engine43_GLOBAL__N__bafe6ae4_10_padding_cu_3a96c89422multi_unpadding_kernelILi8EhEEvNS0_16MultiPaddingArgsE,(.L_x_3521 - _ZN18transformer_engine43_GLOBAL__N__bafe6ae4_10_padding_cu_3a96c89422multi_unpadding_kernelILi8EhEEvNS0_16MultiPaddingArgsE)
        .other          _ZN18transformer_engine43_GLOBAL__N__bafe6ae4_10_padding_cu_3a96c89422multi_unpadding_kernelILi8EhEEvNS0_16MultiPaddingArgsE,@"STO_CUDA_ENTRY STV_DEFAULT"
_ZN18transformer_engine43_GLOBAL__N__bafe6ae4_10_padding_cu_3a96c89422multi_unpadding_kernelILi8EhEEvNS0_16MultiPaddingArgsE:
[----:B------:R-:W-:Y:S08]  /*0000*/  LDC R1, c[0x0][0x28] ;  /* 0x00000a00ff017b82 */ /* 0x000ff00000000800 */
[----:B------:R-:W0:Y:S01]  /*0010*/  S2UR UR4, SR_CTAID.X ;  /* 0x00000000000479c3 */ /* 0x000e220000002500 */
[----:B------:R-:W-:Y:S02]  /*0020*/  IMAD.MOV.U32 R2, RZ, RZ, RZ ;  /* 0x000000ffff027224 */ /* 0x000fe400078e00ff */
[----:B------:R-:W-:-:S07]  /*0030*/  IMAD.MOV.U32 R3, RZ, RZ, 0x700 ;  /* 0x00000700ff037424 */ /* 0x000fce00078e00ff */
.L_x_1298:
        /* <DEDUP_REMOVED lines=103> */
.L_x_1300:
[----:B------:R-:W-:Y:S05]  /*06b0*/  BSYNC B0 ;  /* 0x0000000000007941 */ /* 0x000fea0003800000 */
.L_x_1299:
        /* <DEDUP_REMOVED lines=28> */
.L_x_1302:
[----:B------:R-:W-:Y:S05]  /*0880*/  BSYNC B0 ;  /* 0x0000000000007941 */ /* 0x000fea0003800000 */
.L_x_1301:
        /* <DEDUP_REMOVED lines=46> */
.L_x_1304:
[----:B------:R-:W-:Y:S05]  /*0b70*/  BSYNC B0 ;  /* 0x0000000000007941 */ /* 0x000fea0003800000 */
.L_x_1303:
        /* <DEDUP_REMOVED lines=28> */
.L_x_1306:
[----:B------:R-:W-:Y:S05]  /*0d40*/  BSYNC B0 ;  /* 0x0000000000007941 */ /* 0x000fea0003800000 */
.L_x_1305:
        /* <DEDUP_REMOVED lines=46> */
.L_x_1308:
[----:B------:R-:W-:Y:S05]  /*1030*/  BSYNC B0 ;  /* 0x0000000000007941 */ /* 0x000fea0003800000 */
.L_x_1307:
        /* <DEDUP_REMOVED lines=28> */
.L_x_1310:
[----:B------:R-:W-:Y:S05]  /*1200*/  BSYNC B0 ;  /* 0x0000000000007941 */ /* 0x000fea0003800000 */
.L_x_1309:
        /* <DEDUP_REMOVED lines=46> */
.L_x_1312:
[----:B------:R-:W-:Y:S05]  /*14f0*/  BSYNC B0 ;  /* 0x0000000000007941 */ /* 0x000fea0003800000 */
.L_x_1311:
        /* <DEDUP_REMOVED lines=28> */
.L_x_1314:
[----:B------:R-:W-:Y:S05]  /*16c0*/  BSYNC B0 ;  /* 0x0000000000007941 */ /* 0x000fea0003800000 */
.L_x_1313:
        /* <DEDUP_REMOVED lines=46> */
.L_x_1316:
[----:B------:R-:W-:Y:S05]  /*19b0*/  BSYNC B0 ;  /* 0x0000000000007941 */ /* 0x000fea0003800000 */
.L_x_1315:
        /* <DEDUP_REMOVED lines=28> */
.L_x_1318:
[----:B------:R-:W-:Y:S05]  /*1b80*/  BSYNC B0 ;  /* 0x0000000000007941 */ /* 0x000fea0003800000 */
.L_x_1317:
        /* <DEDUP_REMOVED lines=46> */
.L_x_1320:
[----:B------:R-:W-:Y:S05]  /*1e70*/  BSYNC B0 ;  /* 0x0000000000007941 */ /* 0x000fea0003800000 */
.L_x_1319:
        /* <DEDUP_REMOVED lines=28> */
.L_x_1322:
[----:B------:R-:W-:Y:S05]  /*2040*/  BSYNC B0 ;  /* 0x0000000000007941 */ /* 0x000fea0003800000 */
.L_x_1321:
        /* <DEDUP_REMOVED lines=46> */
.L_x_1324:
[----:B------:R-:W-:Y:S05]  /*2330*/  BSYNC B0 ;  /* 0x0000000000007941 */ /* 0x000fea0003800000 */
.L_x_1323:
        /* <DEDUP_REMOVED lines=28> */
.L_x_1326:
[----:B------:R-:W-:Y:S05]  /*2500*/  BSYNC B0 ;  /* 0x0000000000007941 */ /* 0x000fea0003800000 */
.L_x_1325:
        /* <DEDUP_REMOVED lines=46> */
.L_x_1328:
[----:B------:R-:W-:Y:S05]  /*27f0*/  BSYNC B0 ;  /* 0x0000000000007941 */ /* 0x000fea0003800000 */
.L_x_1327:
        /* <DEDUP_REMOVED lines=28> */
.L_x_1330:
[----:B------:R-:W-:Y:S05]  /*29c0*/  BSYNC B0 ;  /* 0x0000000000007941 */ /* 0x000fea0003800000 */
.L_x_1329:
        /* <DEDUP_REMOVED lines=46> */
.L_x_1332:
[----:B------:R-:W-:Y:S05]  /*2cb0*/  BSYNC B0 ;  /* 0x0000000000007941 */ /* 0x000fea0003800000 */
.L_x_1331:
        /* <DEDUP_REMOVED lines=28> */
.L_x_1334:
[----:B------:R-:W-:Y:S05]  /*2e80*/  BSYNC B0 ;  /* 0x0000000000007941 */ /* 0x000fea0003800000 */
.L_x_1333:
        /* <DEDUP_REMOVED lines=46> */
.L_x_1336:
[----:B------:R-:W-:Y:S05]  /*3170*/  BSYNC B0 ;  /* 0x0000000000007941 */ /* 0x000fea0003800000 */
.L_x_1335:
        /* <DEDUP_REMOVED lines=28> */
.L_x_1338:
[----:B------:R-:W-:Y:S05]  /*3340*/  BSYNC B0 ;  /* 0x0000000000007941 */ /* 0x000fea0003800000 */
.L_x_1337:
        /* <DEDUP_REMOVED lines=46> */
.L_x_1340:
[----:B------:R-:W-:Y:S05]  /*3630*/  BSYNC B0 ;  /* 0x0000000000007941 */ /* 0x000fea0003800000 */
.L_x_1339:
        /* <DEDUP_REMOVED lines=28> */
.L_x_1342:
[----:B------:R-:W-:Y:S05]  /*3800*/  BSYNC B0 ;  /* 0x0000000000007941 */ /* 0x000fea0003800000 */
.L_x_1341:
        /* <DEDUP_REMOVED lines=46> */
.L_x_1344:
[----:B------:R-:W-:Y:S05]  /*3af0*/  BSYNC B0 ;  /* 0x0000000000007941 */ /* 0x000fea0003800000 */
.L_x_1343:
        /* <DEDUP_REMOVED lines=28> */
.L_x_1346:
[----:B------:R-:W-:Y:S05]  /*3cc0*/  BSYNC B0 ;  /* 0x0000000000007941 */ /* 0x000fea0003800000 */
.L_x_1345:
        /* <DEDUP_REMOVED lines=46> */
.L_x_1348:
[----:B------:R-:W-:Y:S05]  /*3fb0*/  BSYNC B0 ;  /* 0x0000000000007941 */ /* 0x000fea0003800000 */
.L_x_1347:
        /* <DEDUP_REMOVED lines=28> */
.L_x_1350:
[----:B------:R-:W-:Y:S05]  /*4180*/  BSYNC B0 ;  /* 0x0000000000007941 */ /* 0x000fea0003800000 */
.L_x_1349:
        /* <DEDUP_REMOVED lines=46> */
.L_x_1352:
[----:B------:R-:W-:Y:S05]  /*4470*/  BSYNC B0 ;  /* 0x0000000000007941 */ /* 0x000fea0003800000 */
.L_x_1351:
        /* <DEDUP_REMOVED lines=28> */
.L_x_1354:
[----:B------:R-:W-:Y:S05]  /*4640*/  BSYNC B0 ;  /* 0x0000000000007941 */ /* 0x000fea0003800000 */
.L_x_1353:
        /* <DEDUP_REMOVED lines=46> */
.L_x_1356:
[----:B------:R-:W-:Y:S05]  /*4930*/  BSYNC B0 ;  /* 0x0000000000007941 */ /* 0x000fea0003800000 */
.L_x_1355:
        /* <DEDUP_REMOVED lines=28> */
.L_x_1358:
[----:B------:R-:W-:Y:S05]  /*4b00*/  BSYNC B0 ;  /* 0x0000000000007941 */ /* 0x000fea0003800000 */
.L_x_1357:
        /* <DEDUP_REMOVED lines=46> */
.L_x_1360:
[----:B------:R-:W-:Y:S05]  /*4df0*/  BSYNC B0 ;  /* 0x0000000000007941 */ /* 0x000fea0003800000 */
.L_x_1359:
        /* <DEDUP_REMOVED lines=28> */
.L_x_1362:
[----:B------:R-:W-:Y:S05]  /*4fc0*/  BSYNC B0 ;  /* 0x0000000000007941 */ /* 0x000fea0003800000 */
.L_x_1361:
        /* <DEDUP_REMOVED lines=46> */
.L_x_1364:
[----:B------:R-:W-:Y:S05]  /*52b0*/  BSYNC B0 ;  /* 0x0000000000007941 */ /* 0x000fea0003800000 */
.L_x_1363:
        /* <DEDUP_REMOVED lines=28> */
.L_x_1366:
[----:B------:R-:W-:Y:S05]  /*5480*/  BSYNC B0 ;  /* 0x0000000000007941 */ /* 0x000fea0003800000 */
.L_x_1365:
        /* <DEDUP_REMOVED lines=46> */
.L_x_1368:
[----:B------:R-:W-:Y:S05]  /*5770*/  BSYNC B0 ;  /* 0x0000000000007941 */ /* 0x000fea0003800000 */
.L_x_1367:
        /* <DEDUP_REMOVED lines=28> */
.L_x_1370:
[----:B------:R-:W-:Y:S05]  /*5940*/  BSYNC B0 ;  /* 0x0000000000007941 */ /* 0x000fea0003800000 */
.L_x_1369:
        /* <DEDUP_REMOVED lines=46> */
.L_x_1372:
[----:B------:R-:W-:Y:S05]  /*5c30*/  BSYNC B0 ;  /* 0x0000000000007941 */ /* 0x000fea0003800000 */
.L_x_1371:
        /* <DEDUP_REMOVED lines=28> */
.L_x_1374:
[----:B------:R-:W-:Y:S05]  /*5e00*/  BSYNC B0 ;  /* 0x0000000000007941 */ /* 0x000fea0003800000 */
.L_x_1373:
        /* <DEDUP_REMOVED lines=46> */
.L_x_1376:
[----:B------:R-:W-:Y:S05]  /*60f0*/  BSYNC B0 ;  /* 0x0000000000007941 */ /* 0x000fea0003800000 */
.L_x_1375:
        /* <DEDUP_REMOVED lines=28> */
.L_x_1378:
[----:B------:R-:W-:Y:S05]  /*62c0*/  BSYNC B0 ;  /* 0x0000000000007941 */ /* 0x000fea0003800000 */
.L_x_1377:
        /* <DEDUP_REMOVED lines=46> */
.L_x_1380:
[----:B------:R-:W-:Y:S05]  /*65b0*/  BSYNC B0 ;  /* 0x0000000000007941 */ /* 0x000fea0003800000 */
.L_x_1379:
        /* <DEDUP_REMOVED lines=28> */
.L_x_1382:
[----:B------:R-:W-:Y:S05]  /*6780*/  BSYNC B0 ;  /* 0x0000000000007941 */ /* 0x000fea0003800000 */
.L_x_1381:
        /* <DEDUP_REMOVED lines=46> */
.L_x_1384:
[----:B------:R-:W-:Y:S05]  /*6a70*/  BSYNC B0 ;  /* 0x0000000000007941 */ /* 0x000fea0003800000 */
.L_x_1383:
        /* <DEDUP_REMOVED lines=28> */
.L_x_1386:
[----:B------:R-:W-:Y:S05]  /*6c40*/  BSYNC B0 ;  /* 0x0000000000007941 */ /* 0x000fea0003800000 */
.L_x_1385:
        /* <DEDUP_REMOVED lines=46> */
.L_x_1388:
[----:B------:R-:W-:Y:S05]  /*6f30*/  BSYNC B0 ;  /* 0x0000000000007941 */ /* 0x000fea0003800000 */
.L_x_1387:
        /* <DEDUP_REMOVED lines=28> */
.L_x_1390:
[----:B------:R-:W-:Y:S05]  /*7100*/  BSYNC B0 ;  /* 0x0000000000007941 */ /* 0x000fea0003800000 */
.L_x_1389:
        /* <DEDUP_REMOVED lines=46> */
.L_x_1392:
[----:B------:R-:W-:Y:S05]  /*73f0*/  BSYNC B0 ;  /* 0x0000000000007941 */ /* 0x000fea0003800000 */
.L_x_1391:
        /* <DEDUP_REMOVED lines=28> */
.L_x_1394:
[----:B------:R-:W-:Y:S05]  /*75c0*/  BSYNC B0 ;  /* 0x0000000000007941 */ /* 0x000fea0003800000 */
.L_x_1393:
        /* <DEDUP_REMOVED lines=46> */
.L_x_1396:
[----:B------:R-:W-:Y:S05]  /*78b0*/  BSYNC B0 ;  /* 0x0000000000007941 */ /* 0x000fea0003800000 */
.L_x_1395:
        /* <DEDUP_REMOVED lines=28> */
.L_x_1398:
[----:B------:R-:W-:Y:S05]  /*7a80*/  BSYNC B0 ;  /* 0x0000000000007941 */ /* 0x000fea0003800000 */
.L_x_1397:
        /* <DEDUP_REMOVED lines=46> */
.L_x_1400:
[----:B------:R-:W-:Y:S05]  /*7d70*/  BSYNC B0 ;  /* 0x0000000000007941 */ /* 0x000fea0003800000 */
.L_x_1399:
        /* <DEDUP_REMOVED lines=28> */
.L_x_1402:
[----:B------:R-:W-:Y:S05]  /*7f40*/  BSYNC B0 ;  /* 0x0000000000007941 */ /* 0x000fea0003800000 */
.L_x_1401:
        /* <DEDUP_REMOVED lines=46> */
.L_x_1404:
[----:B------:R-:W-:Y:S05]  /*8230*/  BSYNC B0 ;  /* 0x0000000000007941 */ /* 0x000fea0003800000 */
.L_x_1403:
        /* <DEDUP_REMOVED lines=28> */
.L_x_1406:
[----:B------:R-:W-:Y:S05]  /*8400*/  BSYNC B0 ;  /* 0x0000000000007941 */ /* 0x000fea0003800000 */
.L_x_1405:
        /* <DEDUP_REMOVED lines=46> */
.L_x_1408:
[----:B------:R-:W-:Y:S05]  /*86f0*/  BSYNC B0 ;  /* 0x0000000000007941 */ /* 0x000fea0003800000 */
.L_x_1407:
        /* <DEDUP_REMOVED lines=28> */
.L_x_1410:
[----:B------:R-:W-:Y:S05]  /*88c0*/  BSYNC B0 ;  /* 0x0000000000007941 */ /* 0x000fea0003800000 */
.L_x_1409:
        /* <DEDUP_REMOVED lines=46> */
.L_x_1412:
[----:B------:R-:W-:Y:S05]  /*8bb0*/  BSYNC B0 ;  /* 0x0000000000007941 */ /* 0x000fea0003800000 */
.L_x_1411:
        /* <DEDUP_REMOVED lines=28> */
.L_x_1414:
[----:B------:R-:W-:Y:S05]  /*8d80*/  BSYNC B0 ;  /* 0x0000000000007941 */ /* 0x000fea0003800000 */
.L_x_1413:
        /* <DEDUP_REMOVED lines=46> */
.L_x_1416:
[----:B------:R-:W-:Y:S05]  /*9070*/  BSYNC B0 ;  /* 0x0000000000007941 */ /* 0x000fea0003800000 */
.L_x_1415:
        /* <DEDUP_REMOVED lines=28> */
.L_x_1418:
[----:B------:R-:W-:Y:S05]  /*9240*/  BSYNC B0 ;  /* 0x0000000000007941 */ /* 0x000fea0003800000 */
.L_x_1417:
        /* <DEDUP_REMOVED lines=46> */
.L_x_1420:
[----:B------:R-:W-:Y:S05]  /*9530*/  BSYNC B0 ;  /* 0x0000000000007941 */ /* 0x000fea0003800000 */
.L_x_1419:
        /* <DEDUP_REMOVED lines=28> */
.L_x_1422:
[----:B------:R-:W-:Y:S05]  /*9700*/  BSYNC B0 ;  /* 0x0000000000007941 */ /* 0x000fea0003800000 */
.L_x_1421:
        /* <DEDUP_REMOVED lines=46> */
.L_x_1424:
[----:B------:R-:W-:Y:S05]  /*99f0*/  BSYNC B0 ;  /* 0x0000000000007941 */ /* 0x000fea0003800000 */
.L_x_1423:
        /* <DEDUP_REMOVED lines=28> */
.L_x_1426:
[----:B------:R-:W-:Y:S05]  /*9bc0*/  BSYNC B0 ;  /* 0x0000000000007941 */ /* 0x000fea0003800000 */
.L_x_1425:
        /* <DEDUP_REMOVED lines=46> */
.L_x_1428:
[----:B------:R-:W-:Y:S05]  /*9eb0*/  BSYNC B0 ;  /* 0x0000000000007941 */ /* 0x000fea0003800000 */
.L_x_1427:
        /* <DEDUP_REMOVED lines=28> */
.L_x_1430:
[----:B------:R-:W-:Y:S05]  /*a080*/  BSYNC B0 ;  /* 0x0000000000007941 */ /* 0x000fea0003800000 */
.L_x_1429:
        /* <DEDUP_REMOVED lines=46> */
.L_x_1432:
[----:B------:R-:W-:Y:S05]  /*a370*/  BSYNC B0 ;  /* 0x0000000000007941 */ /* 0x000fea0003800000 */
.L_x_1431:
        /* <DEDUP_REMOVED lines=28> */
.L_x_1434:
[----:B------:R-:W-:Y:S05]  /*a540*/  BSYNC B0 ;  /* 0x0000000000007941 */ /* 0x000fea0003800000 */
.L_x_1433:
        /* <DEDUP_REMOVED lines=46> */
.L_x_1436:
[----:B------:R-:W-:Y:S05]  /*a830*/  BSYNC B0 ;  /* 0x0000000000007941 */ /* 0x000fea0003800000 */
.L_x_1435:
        /* <DEDUP_REMOVED lines=28> */
.L_x_1438:
[----:B------:R-:W-:Y:S05]  /*aa00*/  BSYNC B0 ;  /* 0x0000000000007941 */ /* 0x000fea0003800000 */
.L_x_1437:
        /* <DEDUP_REMOVED lines=46> */
.L_x_1440:
[----:B------:R-:W-:Y:S05]  /*acf0*/  BSYNC B0 ;  /* 0x0000000000007941 */ /* 0x000fea0003800000 */
.L_x_1439:
        /* <DEDUP_REMOVED lines=28> */
.L_x_1442:
[----:B------:R-:W-:Y:S05]  /*aec0*/  BSYNC B0 ;  /* 0x0000000000007941 */ /* 0x000fea0003800000 */
.L_x_1441:
        /* <DEDUP_REMOVED lines=46> */
.L_x_1444:
[----:B------:R-:W-:Y:S05]  /*b1b0*/  BSYNC B0 ;  /* 0x0000000000007941 */ /* 0x000fea0003800000 */
.L_x_1443:
        /* <DEDUP_REMOVED lines=28> */
.L_x_1446:
[----:B------:R-:W-:Y:S05]  /*b380*/  BSYNC B0 ;  /* 0x0000000000007941 */ /* 0x000fea0003800000 */
.L_x_1445:
        /* <DEDUP_REMOVED lines=46> */
.L_x_1448:
[----:B------:R-:W-:Y:S05]  /*b670*/  BSYNC B0 ;  /* 0x0000000000007941 */ /* 0x000fea0003800000 */
.L_x_1447:
        /* <DEDUP_REMOVED lines=28> */
.L_x_1450:
[----:B------:R-:W-:Y:S05]  /*b840*/  BSYNC B0 ;  /* 0x0000000000007941 */ /* 0x000fea0003800000 */
.L_x_1449:
        /* <DEDUP_REMOVED lines=46> */
.L_x_1452:
[----:B------:R-:W-:Y:S05]  /*bb30*/  BSYNC B0 ;  /* 0x0000000000007941 */ /* 0x000fea0003800000 */
.L_x_1451:
        /* <DEDUP_REMOVED lines=28> */
.L_x_1454:
[----:B------:R-:W-:Y:S05]  /*bd00*/  BSYNC B0 ;  /* 0x0000000000007941 */ /* 0x000fea0003800000 */
.L_x_1453:
        /* <DEDUP_REMOVED lines=46> */
.L_x_1456:
[----:B------:R-:W-:Y:S05]  /*bff0*/  BSYNC B0 ;  /* 0x0000000000007941 */ /* 0x000fea0003800000 */
.L_x_1455:
        /* <DEDUP_REMOVED lines=28> */
.L_x_1458:
[----:B------:R-:W-:Y:S05]  /*c1c0*/  BSYNC B0 ;  /* 0x0000000000007941 */ /* 0x000fea0003800000 */
.L_x_1457:
        /* <DEDUP_REMOVED lines=46> */
.L_x_1460:
[----:B------:R-:W-:Y:S05]  /*c4b0*/  BSYNC B0 ;  /* 0x0000000000007941 */ /* 0x000fea0003800000 */
.L_x_1459:
        /* <DEDUP_REMOVED lines=28> */
.L_x_1462:
[----:B------:R-:W-:Y:S05]  /*c680*/  BSYNC B0 ;  /* 0x0000000000007941 */ /* 0x000fea0003800000 */
.L_x_1461:
        /* <DEDUP_REMOVED lines=46> */
.L_x_1464:
[----:B------:R-:W-:Y:S05]  /*c970*/  BSYNC B0 ;  /* 0x0000000000007941 */ /* 0x000fea0003800000 */
.L_x_1463:
        /* <DEDUP_REMOVED lines=28> */
.L_x_1466:
[----:B------:R-:W-:Y:S05]  /*cb40*/  BSYNC B0 ;  /* 0x0000000000007941 */ /* 0x000fea0003800000 */
.L_x_1465:
        /* <DEDUP_REMOVED lines=46> */
.L_x_1468:
[----:B------:R-:W-:Y:S05]  /*ce30*/  BSYNC B0 ;  /* 0x0000000000007941 */ /* 0x000fea0003800000 */
.L_x_1467:
        /* <DEDUP_REMOVED lines=28> */
.L_x_1470:
[----:B------:R-:W-:Y:S05]  /*d000*/  BSYNC B0 ;  /* 0x0000000000007941 */ /* 0x000fea0003800000 */
.L_x_1469:
        /* <DEDUP_REMOVED lines=46> */
.L_x_1472:
[----:B------:R-:W-:Y:S05]  /*d2f0*/  BSYNC B0 ;  /* 0x0000000000007941 */ /* 0x000fea0003800000 */
.L_x_1471:
        /* <DEDUP_REMOVED lines=28> */
.L_x_1474:
[----:B------:R-:W-:Y:S05]  /*d4c0*/  BSYNC B0 ;  /* 0x0000000000007941 */ /* 0x000fea0003800000 */
.L_x_1473:
        /* <DEDUP_REMOVED lines=46> */
.L_x_1476:
[----:B------:R-:W-:Y:S05]  /*d7b0*/  BSYNC B0 ;  /* 0x0000000000007941 */ /* 0x000fea0003800000 */
.L_x_1475:
        /* <DEDUP_REMOVED lines=28> */
.L_x_1478:
[----:B------:R-:W-:Y:S05]  /*d980*/  BSYNC B0 ;  /* 0x0000000000007941 */ /* 0x000fea0003800000 */
.L_x_1477:
        /* <DEDUP_REMOVED lines=46> */
.L_x_1480:
[----:B------:R-:W-:Y:S05]  /*dc70*/  BSYNC B0 ;  /* 0x0000000000007941 */ /* 0x000fea0003800000 */
.L_x_1479:
        /* <DEDUP_REMOVED lines=28> */
.L_x_1482:
[----:B------:R-:W-:Y:S05]  /*de40*/  BSYNC B0 ;  /* 0x0000000000007941 */ /* 0x000fea0003800000 */
.L_x_1481:
        /* <DEDUP_REMOVED lines=46> */
.L_x_1484:
[----:B------:R-:W-:Y:S05]  /*e130*/  BSYNC B0 ;  /* 0x0000000000007941 */ /* 0x000fea0003800000 */
.L_x_1483:
        /* <DEDUP_REMOVED lines=28> */
.L_x_1486:
[----:B------:R-:W-:Y:S05]  /*e300*/  BSYNC B0 ;  /* 0x0000000000007941 */ /* 0x000fea0003800000 */
.L_x_1485:
        /* <DEDUP_REMOVED lines=46> */
.L_x_1488:
[----:B------:R-:W-:Y:S05]  /*e5f0*/  BSYNC B0 ;  /* 0x0000000000007941 */ /* 0x000fea0003800000 */
.L_x_1487:
        /* <DEDUP_REMOVED lines=28> */
.L_x_1490:
[----:B------:R-:W-:Y:S05]  /*e7c0*/  BSYNC B0 ;  /* 0x0000000000007941 */ /* 0x000fea0003800000 */
.L_x_1489:
        /* <DEDUP_REMOVED lines=46> */
.L_x_1492:
[----:B------:R-:W-:Y:S05]  /*eab0*/  BSYNC B0 ;  /* 0x0000000000007941 */ /* 0x000fea0003800000 */
.L_x_1491:
        /* <DEDUP_REMOVED lines=28> */
.L_x_1494:
[----:B------:R-:W-:Y:S05]  /*ec80*/  BSYNC B0 ;  /* 0x0000000000007941 */ /* 0x000fea0003800000 */
.L_x_1493:
        /* <DEDUP_REMOVED lines=46> */
.L_x_1496:
[----:B------:R-:W-:Y:S05]  /*ef70*/  BSYNC B0 ;  /* 0x0000000000007941 */ /* 0x000fea0003800000 */
.L_x_1495:
        /* <DEDUP_REMOVED lines=28> */
.L_x_1498:
[----:B------:R-:W-:Y:S05]  /*f140*/  BSYNC B0 ;  /* 0x0000000000007941 */ /* 0x000fea0003800000 */
.L_x_1497:
        /* <DEDUP_REMOVED lines=46> */
.L_x_1500:
[----:B------:R-:W-:Y:S05]  /*f430*/  BSYNC B0 ;  /* 0x0000000000007941 */ /* 0x000fea0003800000 */
.L_x_1499:
        /* <DEDUP_REMOVED lines=28> */
.L_x_1502:
[----:B------:R-:W-:Y:S05]  /*f600*/  BSYNC B0 ;  /* 0x0000000000007941 */ /* 0x000fea0003800000 */
.L_x_1501:
        /* <DEDUP_REMOVED lines=46> */
.L_x_1504:
[----:B------:R-:W-:Y:S05]  /*f8f0*/  BSYNC B0 ;  /* 0x0000000000007941 */ /* 0x000fea0003800000 */
.L_x_1503:
        /* <DEDUP_REMOVED lines=28> */
.L_x_1506:
[----:B------:R-:W-:Y:S05]  /*fac0*/  BSYNC B0 ;  /* 0x0000000000007941 */ /* 0x000fea0003800000 */
.L_x_1505:
        /* <DEDUP_REMOVED lines=46> */
.L_x_1508:
[----:B------:R-:W-:Y:S05]  /*fdb0*/  BSYNC B0 ;  /* 0x0000000000007941 */ /* 0x000fea0003800000 */
.L_x_1507:
        /* <DEDUP_REMOVED lines=28> */
.L_x_1510:
[----:B------:R-:W-:Y:S05]  /*ff80*/  BSYNC B0 ;  /* 0x0000000000007941 */ /* 0x000fea0003800000 */
.L_x_1509:
        /* <DEDUP_REMOVED lines=46> */
.L_x_1512:
[----:B------:R-:W-:Y:S05]  /*10270*/  BSYNC B0 ;  /* 0x0000000000007941 */ /* 0x000fea0003800000 */
.L_x_1511:
        /* <DEDUP_REMOVED lines=28> */
.L_x_1514:
[----:B------:R-:W-:Y:S05]  /*10440*/  BSYNC B0 ;  /* 0x0000000000007941 */ /* 0x000fea0003800000 */
.L_x_1513:
        /* <DEDUP_REMOVED lines=46> */
.L_x_1516:
[----:B------:R-:W-:Y:S05]  /*10730*/  BSYNC B0 ;  /* 0x0000000000007941 */ /* 0x000fea0003800000 */
.L_x_1515:
        /* <DEDUP_REMOVED lines=28> */
.L_x_1518:
[----:B------:R-:W-:Y:S05]  /*10900*/  BSYNC B0 ;  /* 0x0000000000007941 */ /* 0x000fea0003800000 */
.L_x_1517:
        /* <DEDUP_REMOVED lines=46> */
.L_x_1520:
[----:B------:R-:W-:Y:S05]  /*10bf0*/  BSYNC B0 ;  /* 0x0000000000007941 */ /* 0x000fea0003800000 */
.L_x_1519:
        /* <DEDUP_REMOVED lines=28> */
.L_x_1522:
[----:B------:R-:W-:Y:S05]  /*10dc0*/  BSYNC B0 ;  /* 0x0000000000007941 */ /* 0x000fea0003800000 */
.L_x_1521:
        /* <DEDUP_REMOVED lines=46> */
.L_x_1524:
[----:B------:R-:W-:Y:S05]  /*110b0*/  BSYNC B0 ;  /* 0x0000000000007941 */ /* 0x000fea0003800000 */
.L_x_1523:
        /* <DEDUP_REMOVED lines=28> */
.L_x_1526:
[----:B------:R-:W-:Y:S05]  /*11280*/  BSYNC B0 ;  /* 0x0000000000007941 */ /* 0x000fea0003800000 */
.L_x_1525:
        /* <DEDUP_REMOVED lines=47> */
.L_x_1528:
[----:B------:R-:W-:Y:S05]  /*11580*/  BSYNC B0 ;  /* 0x0000000000007941 */ /* 0x000fea0003800000 */
.L_x_1527:
        /* <DEDUP_REMOVED lines=37> */
.L_x_1530:
[----:B------:R-:W-:Y:S05]  /*117e0*/  BSYNC B0 ;  /* 0x0000000000007941 */ /* 0x000fea0003800000 */
.L_x_1529:
        /* <DEDUP_REMOVED lines=44> */
.L_x_1532:
[----:B------:R-:W-:Y:S05]  /*11ab0*/  BSYNC B0 ;  /* 0x0000000000007941 */ /* 0x000fea0003800000 */
.L_x_1531:
        /* <DEDUP_REMOVED lines=28> */
.L_x_1534:
[----:B------:R-:W-:Y:S05]  /*11c80*/  BSYNC B0 ;  /* 0x0000000000007941 */ /* 0x000fea0003800000 */
.L_x_1533:
        /* <DEDUP_REMOVED lines=44> */
.L_x_1536:
[----:B------:R-:W-:Y:S05]  /*11f50*/  BSYNC B0 ;  /* 0x0000000000007941 */ /* 0x000fea0003800000 */
.L_x_1535:
        /* <DEDUP_REMOVED lines=28> */
.L_x_1538:
[----:B------:R-:W-:Y:S05]  /*12120*/  BSYNC B0 ;  /* 0x0000000000007941 */ /* 0x000fea0003800000 */
.L_x_1537:
        /* <DEDUP_REMOVED lines=44> */
.L_x_1540:
[----:B------:R-:W-:Y:S05]  /*123f0*/  BSYNC B0 ;  /* 0x0000000000007941 */ /* 0x000fea0003800000 */
.L_x_1539:
        /* <DEDUP_REMOVED lines=28> */
.L_x_1542:
[----:B------:R-:W-:Y:S05]  /*125c0*/  BSYNC B0 ;  /* 0x0000000000007941 */ /* 0x000fea0003800000 */
.L_x_1541:
        /* <DEDUP_REMOVED lines=44> */
.L_x_1544:
[----:B------:R-:W-:Y:S05]  /*12890*/  BSYNC B0 ;  /* 0x0000000000007941 */ /* 0x000fea0003800000 */
.L_x_1543:
        /* <DEDUP_REMOVED lines=28> */
.L_x_1546:
[----:B------:R-:W-:Y:S05]  /*12a60*/  BSYNC B0 ;  /* 0x0000000000007941 */ /* 0x000fea0003800000 */
.L_x_1545:
        /* <DEDUP_REMOVED lines=45> */
.L_x_1548:
[----:B------:R-:W-:Y:S05]  /*12d40*/  BSYNC B0 ;  /* 0x0000000000007941 */ /* 0x000fea0003800000 */
.L_x_1547:
        /* <DEDUP_REMOVED lines=28> */
.L_x_1550:
[----:B------:R-:W-:Y:S05]  /*12f10*/  BSYNC B0 ;  /* 0x0000000000007941 */ /* 0x000fea0003800000 */
.L_x_1549:
        /* <DEDUP_REMOVED lines=43> */
.L_x_1552:
[----:B------:R-:W-:Y:S05]  /*131d0*/  BSYNC B0 ;  /* 0x0000000000007941 */ /* 0x000fea0003800000 */
.L_x_1551:
        /* <DEDUP_REMOVED lines=29> */
.L_x_1553:
        /* <DEDUP_REMOVED lines=13> */
.L_x_3521:


//--------------------- .text._ZN18transformer_engine43_GLOBAL__N__bafe6ae4_10_padding_cu_3a96c89420multi_padding_kernelILi8E13__nv_fp4_e2m1EEvNS0_16MultiPaddingArgsE --------------------------
	.section	.text._ZN18transformer_engine43_GLOBAL__N__bafe6ae4_10_padding_cu_3a96c89420multi_padding_kernelILi8E13__nv_fp4_e2m1EEvNS0_16MultiPaddingArgsE,"ax",@progbits
	.align	128
.text._ZN18transformer_engine43_GLOBAL__N__bafe6ae4_10_padding_cu_3a96c89420multi_padding_kernelILi8E13__nv_fp4_e2m1EEvNS0_16MultiPaddingArgsE:
        .type           _ZN18transformer_engine43_GLOBAL__N__bafe6ae4_10_padding_cu_3a96c89420multi_padding_kernelILi8E13__nv_fp4_e2m1EEvNS0_16MultiPaddingArgsE,@function
        .size           _ZN18transformer_engine43_GLOBAL__N__bafe6ae4_10_padding_cu_3a96c89420multi_padding_kernelILi8E13__nv_fp4_e2m1EEvNS0_16MultiPaddingArgsE,(.L_x_3522 - _ZN18transformer_engine43_GLOBAL__N__bafe6ae4_10_padding_cu_3a96c89420multi_padding_kernelILi8E13__nv_fp4_e2m1EEvNS0_16MultiPaddingArgsE)
        .other          _ZN18transformer_engine43_GLOBAL__N__bafe6ae4_10_padding_cu_3a96c89420multi_padding_kernelILi8E13__nv_fp4_e2m1EEvNS0_16MultiPaddingArgsE,@"STO_CUDA_ENTRY STV_DEFAULT"
_ZN18transformer_engine43_GLOBAL__N__bafe6ae4_10_padding_cu_3a96c89420multi_padding_kernelILi8E13__nv_fp4_e2m1EEvNS0_16MultiPaddingArgsE:
[----:B------:R-:W-:Y:S08]  /*0000*/  LDC R1, c[0x0][0x28] ;  /* 0x00000a00ff017b82 */ /* 0x000ff00000000800 */
[----:B------:R-:W0:Y:S01]  /*0010*/  S2UR UR4, SR_CTAID.X ;  /* 0x00000000000479c3 */ /* 0x000e220000002500 */
[----:B------:R-:W-:Y:S02]  /*0020*/  IMAD.MOV.U32 R0, RZ, RZ, RZ ;  /* 0x000000ffff007224 */ /* 0x000fe400078e00ff */
[----:B------:R-:W-:-:S07]  /*0030*/  IMAD.MOV.U32 R3, RZ, RZ, 0x700 ;  /* 0x00000700ff037424 */ /* 0x000fce00078e00ff */
.L_x_1554:
        /* <DEDUP_REMOVED lines=11> */
[----:B------:R-:W1:Y:S01]  /*00f0*/  LDC R5, c[0x0][R10+0x20c] ;  /* 0x000083000a057b82 */ /* 0x000e620000000800 */
[----:B------:R-:W-:Y:S02]  /*0100*/  PRMT R23, RZ, 0x7610, R23 ;  /* 0x00007610ff177816 */ /* 0x000fe40000000017 */
[----:B------:R-:W-:-:S02]  /*0110*/  PRMT R25, RZ, 0x7610, R25 ;  /* 0x00007610ff197816 */ /* 0x000fc40000000019 */
[----:B------:R-:W-:Y:S02]  /*0120*/  PRMT R27, RZ, 0x7610, R27 ;  /* 0x00007610ff1b7816 */ /* 0x000fe4000000001b */
[----:B------:R-:W-:Y:S02]  /*0130*/  PRMT R15, RZ, 0x7610, R15 ;  /* 0x00007610ff0f7816 */ /* 0x000fe4000000000f */
[----:B------:R-:W-:Y:S01]  /*0140*/  PRMT R29, RZ, 0x7610, R29 ;  /* 0x00007610ff1d7816 */ /* 0x000fe2000000001d */
[----:B0-----:R-:W-:-:S05]  /*0150*/  VIADD R0, R9, 0xff ;  /* 0x000000ff09007836 */ /* 0x001fca0000000000 */
[----:B------:R-:W-:Y:S02]  /*0160*/  SHF.R.S32.HI R3, RZ, 0x1f, R0 ;  /* 0x0000001fff037819 */ /* 0x000fe40000011400 */
[----:B-1----:R-:W-:Y:S01]  /*0170*/  IADD3 R5, -R5, UR4, RZ ;  /* 0x0000000405057c10 */ /* 0x002fe2000fffe1ff */
[----:B------:R-:W-:Y:S01]  /*0180*/  ULDC.64 UR4, c[0x0][0x208] ;  /* 0x0000820000047ab9 */ /* 0x000fe20000000a00 */
[----:B------:R-:W-:Y:S02]  /*0190*/  LEA.HI R0, R3, R0, RZ, 0x8 ;  /* 0x0000000003007211 */ /* 0x000fe400078f40ff */
[----:B------:R-:W-:Y:S02]  /*01a0*/  IABS R8, R5 ;  /* 0x0000000500087213 */ /* 0x000fe40000000000 */
[----:B------:R-:W-:-:S04]  /*01b0*/  SHF.R.S32.HI R0, RZ, 0x8, R0 ;  /* 0x00000008ff007819 */ /* 0x000fc80000011400 */
[-C--:B------:R-:W-:Y:S02]  /*01c0*/  IABS R4, R0.reuse ;  /* 0x0000000000047213 */ /* 0x080fe40000000000 */
[----:B------:R-:W-:Y:S02]  /*01d0*/  IABS R12, R0 ;  /* 0x00000000000c7213 */ /* 0x000fe40000000000 */
[----:B------:R-:W0:Y:S08]  /*01e0*/  I2F.RP R3, R4 ;  /* 0x0000000400037306 */ /* 0x000e300000209400 */
[----:B0-----:R-:W0:Y:S02]  /*01f0*/  MUFU.RCP R3, R3 ;  /* 0x0000000300037308 */ /* 0x001e240000001000 */
[----:B0-----:R-:W-:-:S02]  /*0200*/  VIADD R6, R3, 0xffffffe ;  /* 0x0ffffffe03067836 */ /* 0x001fc40000000000 */
[----:B------:R-:W-:-:S04]  /*0210*/  IMAD.MOV R3, RZ, RZ, -R12 ;  /* 0x000000ffff037224 */ /* 0x000fc800078e0a0c */
[----:B------:R0:W1:Y:S01]  /*0220*/  F2I.FTZ.U32.TRUNC.NTZ R7, R6 ;  /* 0x0000000600077305 */ /* 0x000062000021f000 */
[----:B------:R-:W-:Y:S02]  /*0230*/  IMAD.SHL.U32 R12, R2, 0x8, RZ ;  /* 0x00000008020c7824 */ /* 0x000fe400078e00ff */
[----:B0-----:R-:W-:Y:S02]  /*0240*/  IMAD.MOV.U32 R6, RZ, RZ, RZ ;  /* 0x000000ffff067224 */ /* 0x001fe400078e00ff */
[----:B-1----:R-:W-:-:S04]  /*0250*/  IMAD.MOV R11, RZ, RZ, -R7 ;  /* 0x000000ffff0b7224 */ /* 0x002fc800078e0a07 */
[----:B------:R-:W-:-:S04]  /*0260*/  IMAD R11, R11, R4, RZ ;  /* 0x000000040b0b7224 */ /* 0x000fc800078e02ff */
[----:B------:R-:W-:Y:S02]  /*0270*/  IMAD.HI.U32 R7, R7, R11, R6 ;  /* 0x0000000b07077227 */ /* 0x000fe400078e0006 */
[----:B------:R-:W0:Y:S04]  /*0280*/  S2R R11, SR_TID.X ;  /* 0x00000000000b7919 */ /* 0x000e280000002100 */
[----:B------:R-:W-:-:S04]  /*0290*/  IMAD.HI.U32 R7, R7, R8, RZ ;  /* 0x0000000807077227 */ /* 0x000fc800078e00ff */
[----:B------:R-:W-:Y:S02]  /*02a0*/  IMAD R3, R7, R3, R8 ;  /* 0x0000000307037224 */ /* 0x000fe400078e0208 */
[----:B------:R-:W1:Y:S03]  /*02b0*/  LDC R8, c[0x0][R10+-0xf4] ;  /* 0x003fc3000a087b82 */ /* 0x000e660000000800 */
[----:B------:R-:W-:-:S13]  /*02c0*/  ISETP.GT.U32.AND P1, PT, R4, R3, PT ;  /* 0x000000030400720c */ /* 0x000fda0003f24070 */
[----:B------:R-:W-:Y:S02]  /*02d0*/  @!P1 IMAD.IADD R3, R3, 0x1, -R4 ;  /* 0x0000000103039824 */ /* 0x000fe400078e0a04 */
[----:B------:R-:W-:Y:S01]  /*02e0*/  @!P1 VIADD R7, R7, 0x1 ;  /* 0x0000000107079836 */ /* 0x000fe20000000000 */
[----:B------:R-:W-:Y:S02]  /*02f0*/  ISETP.NE.AND P1, PT, R0, RZ, PT ;  /* 0x000000ff0000720c */ /* 0x000fe40003f25270 */
[----:B------:R-:W-:Y:S02]  /*0300*/  ISETP.GE.U32.AND P0, PT, R3, R4, PT ;  /* 0x000000040300720c */ /* 0x000fe40003f06070 */
[----:B------:R-:W-:-:S04]  /*0310*/  LOP3.LUT R3, R5, R0, RZ, 0x3c, !PT ;  /* 0x0000000005037212 */ /* 0x000fc800078e3cff */
[----:B------:R-:W-:Y:S02]  /*0320*/  ISETP.GE.AND P2, PT, R3, RZ, PT ;  /* 0x000000ff0300720c */ /* 0x000fe40003f46270 */
[----:B0-----:R-:W-:-:S04]  /*0330*/  SHF.R.S32.HI R3, RZ, 0x1f, R11 ;  /* 0x0000001fff037819 */ /* 0x001fc8000001140b */
[----:B------:R-:W-:Y:S01]  /*0340*/  LEA.HI R4, R3, R11, RZ, 0x5 ;  /* 0x0000000b03047211 */ /* 0x000fe200078f28ff */
[----:B------:R-:W-:Y:S01]  /*0350*/  @P0 VIADD R7, R7, 0x1 ;  /* 0x0000000107070836 */ /* 0x000fe20000000000 */
[----:B------:R-:W0:Y:S02]  /*0360*/  LDC.64 R2, c[0x0][R12+0x410] ;  /* 0x000104000c027b82 */ /* 0x000e240000000a00 */
[----:B------:R-:W-:Y:S02]  /*0370*/  LOP3.LUT R6, R4, 0xffffffe0, RZ, 0xc0, !PT ;  /* 0xffffffe004067812 */ /* 0x000fe400078ec0ff */
[----:B------:R-:W-:Y:S01]  /*0380*/  SHF.R.S32.HI R4, RZ, 0x5, R4 ;  /* 0x00000005ff047819 */ /* 0x000fe20000011404 */
[----:B------:R-:W-:Y:S01]  /*0390*/  @!P2 IMAD.MOV R7, RZ, RZ, -R7 ;  /* 0x000000ffff07a224 */ /* 0x000fe200078e0a07 */
[----:B------:R-:W-:Y:S01]  /*03a0*/  @!P1 LOP3.LUT R7, RZ, R0, RZ, 0x33, !PT ;  /* 0x00000000ff079212 */ /* 0x000fe200078e33ff */
[----:B------:R-:W-:-:S04]  /*03b0*/  IMAD.IADD R6, R11, 0x1, -R6 ;  /* 0x000000010b067824 */ /* 0x000fc800078e0a06 */
[----:B------:R-:W-:Y:S02]  /*03c0*/  IMAD.MOV R13, RZ, RZ, -R7 ;  /* 0x000000ffff0d7224 */ /* 0x000fe400078e0a07 */
[----:B------:R-:W-:Y:S02]  /*03d0*/  IMAD R7, R7, 0x20, R4 ;  /* 0x0000002007077824 */ /* 0x000fe400078e0204 */
[----:B------:R-:W-:Y:S02]  /*03e0*/  IMAD R5, R0, R13, R5 ;  /* 0x0000000d00057224 */ /* 0x000fe400078e0205 */
[----:B------:R-:W-:Y:S02]  /*03f0*/  IMAD.SHL.U32 R7, R7, 0x8, RZ ;  /* 0x0000000807077824 */ /* 0x000fe400078e00ff */
[----:B------:R-:W-:Y:S02]  /*0400*/  IMAD R0, R5, 0x20, R6 ;  /* 0x0000002005007824 */ /* 0x000fe400078e0206 */
[----:B------:R2:W3:Y:S01]  /*0410*/  LDC.64 R4, c[0x0][R12+0x210] ;  /* 0x000084000c047b82 */ /* 0x0004e20000000a00 */
[CC--:B-1----:R-:W-:Y:S01]  /*0420*/  ISETP.GE.AND P1, PT, R7.reuse, R8.reuse, PT ;  /* 0x000000080700720c */ /* 0x0c2fe20003f26270 */
[----:B------:R-:W-:Y:S01]  /*0430*/  IMAD.SHL.U32 R0, R0, 0x8, RZ ;  /* 0x0000000800007824 */ /* 0x000fe200078e00ff */
[----:B------:R-:W-:-:S03]  /*0440*/  ISETP.GE.AND P0, PT, R7, R8, PT ;  /* 0x000000080700720c */ /* 0x000fc60003f06270 */
[----:B------:R-:W-:Y:S02]  /*0450*/  IMAD R11, R9, R7, R0 ;  /* 0x00000007090b7224 */ /* 0x000fe400078e0200 */
[----:B------:R0:W1:Y:S03]  /*0460*/  LDC R6, c[0x0][R10+0xc] ;  /* 0x000003000a067b82 */ /* 0x0000660000000800 */
[----:B0-----:R-:W-:-:S04]  /*0470*/  IADD3 R10, P2, R2, R11, RZ ;  /* 0x0000000b020a7210 */ /* 0x001fc80007f5e0ff */
[----:B------:R-:W-:Y:S01]  /*0480*/  LEA.HI.X.SX32 R11, R11, R3, 0x1, P2 ;  /* 0x000000030b0b7211 */ /* 0x000fe200010f0eff */
[----:B--2---:R-:W-:Y:S08]  /*0490*/  @P1 BRA `(.L_x_1556) ;  /* 0x0000000000881947 */ /* 0x004ff00003800000 */
        /* <DEDUP_REMOVED lines=9> */
[----:B---3--:R-:W-:Y:S01]  /*0530*/  IADD3 R12, P5, R4, R13, RZ ;  /* 0x0000000d040c7210 */ /* 0x008fe20007fbe0ff */
        /* <DEDUP_REMOVED lines=24> */
.L_x_1556:
[----:B------:R-:W-:Y:S05]  /*06c0*/  BSYNC B0 ;  /* 0x0000000000007941 */ /* 0x000fea0003800000 */
.L_x_1555:
[----:B------:R-:W-:Y:S04]  /*06d0*/  BSSY B0, `(.L_x_1557) ;  /* 0x0000034000007945 */ /* 0x000fe80003800000 */
[----:B------:R-:W-:Y:S05]  /*06e0*/  @!P0 BRA `(.L_x_1558) ;  /* 0x00000000006c8947 */ /* 0x000fea0003800000 */
[----:B-1----:R-:W-:-:S13]  /*06f0*/  ISETP.GE.AND P0, PT, R7, R6, PT ;  /* 0x000000060700720c */ /* 0x002fda0003f06270 */
[----:B------:R-:W-:Y:S05]  /*0700*/  @P0 BRA `(.L_x_1559) ;  /* 0x0000000000c00947 */ /* 0x000fea0003800000 */
[C---:B0-----:R-:W-:Y:S01]  /*0710*/  VIADD R12, R0.reuse, 0x1 ;  /* 0x00000001000c7836 */ /* 0x041fe20000000000 */
[CC--:B------:R-:W-:Y:S01]  /*0720*/  ISETP.GE.AND P0, PT, R0.reuse, R9.reuse, PT ;  /* 0x000000090000720c */ /* 0x0c0fe20003f06270 */
[C---:B------:R-:W-:Y:S02]  /*0730*/  VIADD R14, R0.reuse, 0x2 ;  /* 0x00000002000e7836 */ /* 0x040fe40000000000 */
[----:B------:R-:W-:Y:S01]  /*0740*/  VIADD R16, R0, 0x5 ;  /* 0x0000000500107836 */ /* 0x000fe20000000000 */
[-C--:B------:R-:W-:Y:S01]  /*0750*/  ISETP.GE.AND P1, PT, R12, R9.reuse, PT ;  /* 0x000000090c00720c */ /* 0x080fe20003f26270 */
        /* <DEDUP_REMOVED lines=8> */
[----:B------:R2:W-:Y:S01]  /*07e0*/  @!P0 STG.E.U8 desc[UR4][R10.64], RZ ;  /* 0x000000ff0a008986 */ /* 0x0005e2000c101104 */
[----:B------:R-:W-:-:S02]  /*07f0*/  ISETP.GE.AND P6, PT, R18, R9, PT ;  /* 0x000000091200720c */ /* 0x000fc40003fc6270 */
[----:B------:R-:W-:Y:S01]  /*0800*/  ISETP.GE.AND P0, PT, R12, R9, PT ;  /* 0x000000090c00720c */ /* 0x000fe20003f06270 */
[----:B------:R2:W-:Y:S04]  /*0810*/  @!P1 STG.E.U8 desc[UR4][R10.64+0x1], RZ ;  /* 0x000001ff0a009986 */ /* 0x0005e8000c101104 */
[----:B------:R2:W-:Y:S04]  /*0820*/  @!P2 STG.E.U8 desc[UR4][R10.64+0x2], RZ ;  /* 0x000002ff0a00a986 */ /* 0x0005e8000c101104 */
[----:B------:R2:W-:Y:S04]  /*0830*/  @!P3 STG.E.U8 desc[UR4][R10.64+0x3], RZ ;  /* 0x000003ff0a00b986 */ /* 0x0005e8000c101104 */
[----:B------:R2:W-:Y:S04]  /*0840*/  @!P4 STG.E.U8 desc[UR4][R10.64+0x4], RZ ;  /* 0x000004ff0a00c986 */ /* 0x0005e8000c101104 */
[----:B------:R2:W-:Y:S04]  /*0850*/  @!P5 STG.E.U8 desc[UR4][R10.64+0x5], RZ ;  /* 0x000005ff0a00d986 */ /* 0x0005e8000c101104 */
[----:B------:R2:W-:Y:S01]  /*0860*/  @!P6 STG.E.U8 desc[UR4][R10.64+0x6], RZ ;  /* 0x000006ff0a00e986 */ /* 0x0005e2000c101104 */
[----:B------:R-:W-:Y:S05]  /*0870*/  @P0 BRA `(.L_x_1559) ;  /* 0x0000000000640947 */ /* 0x000fea0003800000 */
[----:B------:R4:W-:Y:S01]  /*0880*/  STG.E.U8 desc[UR4][R10.64+0x7], RZ ;  /* 0x000007ff0a007986 */ /* 0x0009e2000c101104 */
[----:B------:R-:W-:Y:S05]  /*0890*/  BRA `(.L_x_1559) ;  /* 0x00000000005c7947 */ /* 0x000fea0003800000 */
.L_x_1558:
[CC--:B------:R-:W-:Y:S01]  /*08a0*/  ISETP.GE.AND P0, PT, R0.reuse, R9.reuse, PT ;  /* 0x000000090000720c */ /* 0x0c0fe20003f06270 */
[C---:B0-----:R-:W-:Y:S02]  /*08b0*/  VIADD R12, R0.reuse, 0x1 ;  /* 0x00000001000c7836 */ /* 0x041fe40000000000 */
[C---:B------:R-:W-:Y:S02]  /*08c0*/  VIADD R14, R0.reuse, 0x2 ;  /* 0x00000002000e7836 */ /* 0x040fe40000000000 */
[C---:B------:R-:W-:Y:S02]  /*08d0*/  VIADD R16, R0.reuse, 0x3 ;  /* 0x0000000300107836 */ /* 0x040fe40000000000 */
[----:B------:R-:W-:Y:S01]  /*08e0*/  VIADD R18, R0, 0x7 ;  /* 0x0000000700127836 */ /* 0x000fe20000000000 */
[-C--:B------:R-:W-:Y:S01]  /*08f0*/  ISETP.GE.AND P1, PT, R14, R9.reuse, PT ;  /* 0x000000090e00720c */ /* 0x080fe20003f26270 */
[----:B------:R-:W-:Y:S01]  /*0900*/  VIADD R14, R0, 0x5 ;  /* 0x00000005000e7836 */ /* 0x000fe20000000000 */
[-C--:B------:R-:W-:Y:S01]  /*0910*/  ISETP.GE.AND P2, PT, R16, R9.reuse, PT ;  /* 0x000000091000720c */ /* 0x080fe20003f46270 */
[----:B------:R-:W-:Y:S01]  /*0920*/  VIADD R16, R0, 0x6 ;  /* 0x0000000600107836 */ /* 0x000fe20000000000 */
[-C--:B------:R-:W-:Y:S01]  /*0930*/  ISETP.GE.AND P6, PT, R18, R9.reuse, PT ;  /* 0x000000091200720c */ /* 0x080fe20003fc6270 */
[----:B-----5:R0:W-:Y:S01]  /*0940*/  @!P0 STG.E.U8 desc[UR4][R10.64], R29 ;  /* 0x0000001d0a008986 */ /* 0x0201e2000c101104 */
[-C--:B------:R-:W-:Y:S01]  /*0950*/  ISETP.GE.AND P0, PT, R12, R9.reuse, PT ;  /* 0x000000090c00720c */ /* 0x080fe20003f06270 */
[----:B------:R-:W-:Y:S01]  /*0960*/  VIADD R12, R0, 0x4 ;  /* 0x00000004000c7836 */ /* 0x000fe20000000000 */
[----:B------:R-:W-:-:S02]  /*0970*/  ISETP.GE.AND P4, PT, R14, R9, PT ;  /* 0x000000090e00720c */ /* 0x000fc40003f86270 */
        /* <DEDUP_REMOVED lines=9> */
.L_x_1559:
[----:B------:R-:W-:Y:S05]  /*0a10*/  BSYNC B0 ;  /* 0x0000000000007941 */ /* 0x000fea0003800000 */
.L_x_1557:
[----:B0----5:R-:W-:Y:S01]  /*0a20*/  VIADD R15, R7, 0x1 ;  /* 0x00000001070f7836 */ /* 0x021fe20000000000 */
[----:B------:R-:W-:Y:S01]  /*0a30*/  BSSY B0, `(.L_x_1560) ;  /* 0x0000031000007945 */ /* 0x000fe20003800000 */
[----:B------:R-:W-:Y:S02]  /*0a40*/  PRMT R19, RZ, 0x7610, R19 ;  /* 0x00007610ff137816 */ /* 0x000fe40000000013 */
[----:B--2-4-:R-:W-:Y:S01]  /*0a50*/  IMAD R11, R9, R15, R0 ;  /* 0x0000000f090b7224 */ /* 0x014fe200078e0200 */
[----:B------:R-:W-:Y:S02]  /*0a60*/  ISETP.GE.AND P1, PT, R15, R8, PT ;  /* 0x000000080f00720c */ /* 0x000fe40003f26270 */
[----:B------:R-:W-:Y:S02]  /*0a70*/  PRMT R21, RZ, 0x7610, R21 ;  /* 0x00007610ff157816 */ /* 0x000fe40000000015 */
[----:B------:R-:W-:Y:S02]  /*0a80*/  IADD3 R10, P2, R2, R11, RZ ;  /* 0x0000000b020a7210 */ /* 0x000fe40007f5e0ff */
[----:B------:R-:W-:-:S02]  /*0a90*/  PRMT R23, RZ, 0x7610, R23 ;  /* 0x00007610ff177816 */ /* 0x000fc40000000017 */
[----:B------:R-:W-:Y:S02]  /*0aa0*/  ISETP.GE.AND P0, PT, R15, R8, PT ;  /* 0x000000080f00720c */ /* 0x000fe40003f06270 */
[----:B------:R-:W-:Y:S02]  /*0ab0*/  PRMT R25, RZ, 0x7610, R25 ;  /* 0x00007610ff197816 */ /* 0x000fe40000000019 */
[----:B------:R-:W-:Y:S02]  /*0ac0*/  PRMT R27, RZ, 0x7610, R27 ;  /* 0x00007610ff1b7816 */ /* 0x000fe4000000001b */
[----:B------:R-:W-:Y:S02]  /*0ad0*/  PRMT R29, RZ, 0x7610, R29 ;  /* 0x00007610ff1d7816 */ /* 0x000fe4000000001d */
[----:B------:R-:W-:Y:S02]  /*0ae0*/  PRMT R17, RZ, 0x7610, R17 ;  /* 0x00007610ff117816 */ /* 0x000fe40000000011 */
[----:B------:R-:W-:-:S02]  /*0af0*/  LEA.HI.X.SX32 R11, R11, R3, 0x1, P2 ;  /* 0x000000030b0b7211 */ /* 0x000fc400010f0eff */
        /* <DEDUP_REMOVED lines=13> */
[-C--:B------:R-:W-:Y:S01]  /*0bd0*/  ISETP.GE.AND P3, PT, R16, R9.reuse, PT ;  /* 0x000000091000720c */ /* 0x080fe20003f66270 */
[----:B------:R-:W-:Y:S01]  /*0be0*/  VIADD R16, R0, 0x6 ;  /* 0x0000000600107836 */ /* 0x000fe20000000000 */
[----:B------:R-:W-:-:S02]  /*0bf0*/  ISETP.GE.AND P4, PT, R14, R9, PT ;  /* 0x000000090e00720c */ /* 0x000fc40003f86270 */
[----:B------:R-:W-:Y:S02]  /*0c00*/  LEA.HI.X.SX32 R13, R13, R5, 0x1, P2 ;  /* 0x000000050d0d7211 */ /* 0x000fe400010f0eff */
[----:B------:R-:W-:Y:S02]  /*0c10*/  PRMT R14, RZ, 0x7610, R14 ;  /* 0x00007610ff0e7816 */ /* 0x000fe4000000000e */
[-C--:B------:R-:W-:Y:S01]  /*0c20*/  ISETP.GE.AND P2, PT, R18, R9.reuse, PT ;  /* 0x000000091200720c */ /* 0x080fe20003f46270 */
[----:B------:R-:W-:Y:S01]  /*0c30*/  VIADD R18, R0, 0x7 ;  /* 0x0000000700127836 */ /* 0x000fe20000000000 */
[----:B------:R0:W5:Y:S04]  /*0c40*/  @!P5 LDG.E.U8 R17, desc[UR4][R12.64+0x1] ;  /* 0x000001040c11d981 */ /* 0x000168000c1e1100 */
[----:B------:R0:W5:Y:S01]  /*0c50*/  @!P6 LDG.E.U8 R14, desc[UR4][R12.64] ;  /* 0x000000040c0ee981 */ /* 0x000162000c1e1100 */
[----:B------:R-:W-:-:S02]  /*0c60*/  ISETP.GE.AND P6, PT, R16, R9, PT ;  /* 0x000000091000720c */ /* 0x000fc40003fc6270 */
        /* <DEDUP_REMOVED lines=13> */
.L_x_1561:
[----:B------:R-:W-:Y:S05]  /*0d40*/  BSYNC B0 ;  /* 0x0000000000007941 */ /* 0x000fea0003800000 */
.L_x_1560:
[----:B------:R-:W-:Y:S04]  /*0d50*/  BSSY B0, `(.L_x_1562) ;  /* 0x0000034000007945 */ /* 0x000fe80003800000 */
[----:B------:R-:W-:Y:S05]  /*0d60*/  @!P0 BRA `(.L_x_1563) ;  /* 0x00000000006c8947 */ /* 0x000fea0003800000 */
[----:B-1----:R-:W-:-:S13]  /*0d70*/  ISETP.GE.AND P0, PT, R15, R6, PT ;  /* 0x000000060f00720c */ /* 0x002fda0003f06270 */
[----:B------:R-:W-:Y:S05]  /*0d80*/  @P0 BRA `(.L_x_1564) ;  /* 0x0000000000c00947 */ /* 0x000fea0003800000 */
[C---:B0-----:R-:W-:Y:S01]  /*0d90*/  VIADD R12, R0.reuse, 0x1 ;  /* 0x00000001000c7836 */ /* 0x041fe20000000000 */
[CC--:B------:R-:W-:Y:S01]  /*0da0*/  ISETP.GE.AND P0, PT, R0.reuse, R9.reuse, PT ;  /* 0x000000090000720c */ /* 0x0c0fe20003f06270 */
[C---:B-----5:R-:W-:Y:S02]  /*0db0*/  VIADD R14, R0.reuse, 0x2 ;  /* 0x00000002000e7836 */ /* 0x060fe40000000000 */
        /* <DEDUP_REMOVED lines=22> */
.L_x_1563:
        /* <DEDUP_REMOVED lines=23> */
.L_x_1564:
[----:B------:R-:W-:Y:S05]  /*1090*/  BSYNC B0 ;  /* 0x0000000000007941 */ /* 0x000fea0003800000 */
.L_x_1562:
[----:B------:R-:W-:Y:S01]  /*10a0*/  VIADD R15, R7, 0x2 ;  /* 0x00000002070f7836 */ /* 0x000fe20000000000 */
[----:B------:R-:W-:Y:S01]  /*10b0*/  BSSY B0, `(.L_x_1565) ;  /* 0x0000031000007945 */ /* 0x000fe20003800000 */
[----:B0----5:R-:W-:Y:S02]  /*10c0*/  PRMT R19, RZ, 0x7610, R19 ;  /* 0x00007610ff137816 */ /* 0x021fe40000000013 */
        /* <DEDUP_REMOVED lines=47> */
.L_x_1566:
[----:B------:R-:W-:Y:S05]  /*13c0*/  BSYNC B0 ;  /* 0x0000000000007941 */ /* 0x000fea0003800000 */
.L_x_1565:
        /* <DEDUP_REMOVED lines=29> */
.L_x_1568:
        /* <DEDUP_REMOVED lines=23> */
.L_x_1569:
[----:B------:R-:W-:Y:S05]  /*1710*/  BSYNC B0 ;  /* 0x0000000000007941 */ /* 0x000fea0003800000 */
.L_x_1567:
        /* <DEDUP_REMOVED lines=50> */
.L_x_1571:
[----:B------:R-:W-:Y:S05]  /*1a40*/  BSYNC B0 ;  /* 0x0000000000007941 */ /* 0x000fea0003800000 */
.L_x_1570:
        /* <DEDUP_REMOVED lines=29> */
.L_x_1573:
        /* <DEDUP_REMOVED lines=23> */
.L_x_1574:
[----:B------:R-:W-:Y:S05]  /*1d90*/  BSYNC B0 ;  /* 0x0000000000007941 */ /* 0x000fea0003800000 */
.L_x_1572:
[----:B------:R-:W-:Y:S01]  /*1da0*/  VIADD R15, R7, 0x4 ;  /* 0x00000004070f7836 */ /* 0x000fe20000000000 */
[----:B------:R-:W-:Y:S01]  /*1db0*/  BSSY B0, `(.L_x_1575) ;  /* 0x0000031000007945 */ /* 0x000fe20003800000 */
[----:B----45:R-:W-:Y:S02]  /*1dc0*/  PRMT R19, RZ, 0x7610, R19 ;  /* 0x00007610ff137816 */ /* 0x030fe40000000013 */
[----:B-12---:R-:W-:Y:S01]  /*1dd0*/  IMAD R11, R9, R15, R0 ;  /* 0x0000000f090b7224 */ /* 0x006fe200078e0200 */
        /* <DEDUP_REMOVED lines=12> */
[C---:B0-----:R-:W-:Y:S01]  /*1ea0*/  VIADD R12, R0.reuse, 0x1 ;  /* 0x00000001000c7836 */ /* 0x041fe20000000000 */
        /* <DEDUP_REMOVED lines=33> */
.L_x_1576:
[----:B------:R-:W-:Y:S05]  /*20c0*/  BSYNC B0 ;  /* 0x0000000000007941 */ /* 0x000fea0003800000 */
.L_x_1575:
[----:B------:R-:W-:Y:S04]  /*20d0*/  BSSY B0, `(.L_x_1577) ;  /* 0x0000034000007945 */ /* 0x000fe80003800000 */
[----:B------:R-:W-:Y:S05]  /*20e0*/  @!P0 BRA `(.L_x_1578) ;  /* 0x00000000006c8947 */ /* 0x000fea0003800000 */
[----:B------:R-:W-:-:S13]  /*20f0*/  ISETP.GE.AND P0, PT, R15, R6, PT ;  /* 0x000000060f00720c */ /* 0x000fda0003f06270 */
[----:B------:R-:W-:Y:S05]  /*2100*/  @P0 BRA `(.L_x_1579) ;  /* 0x0000000000c00947 */ /* 0x000fea0003800000 */
[C---:B01----:R-:W-:Y:S01]  /*2110*/  VIADD R12, R0.reuse, 0x1 ;  /* 0x00000001000c7836 */ /* 0x043fe20000000000 */
        /* <DEDUP_REMOVED lines=24> */
.L_x_1578:
[CC--:B------:R-:W-:Y:S01]  /*22a0*/  ISETP.GE.AND P0, PT, R0.reuse, R9.reuse, PT ;  /* 0x000000090000720c */ /* 0x0c0fe20003f06270 */
[C---:B01----:R-:W-:Y:S02]  /*22b0*/  VIADD R12, R0.reuse, 0x1 ;  /* 0x00000001000c7836 */ /* 0x043fe40000000000 */
        /* <DEDUP_REMOVED lines=21> */
.L_x_1579:
[----:B------:R-:W-:Y:S05]  /*2410*/  BSYNC B0 ;  /* 0x0000000000007941 */ /* 0x000fea0003800000 */
.L_x_1577:
        /* <DEDUP_REMOVED lines=16> */
[C---:B-1----:R-:W-:Y:S01]  /*2520*/  VIADD R12, R0.reuse, 0x1 ;  /* 0x00000001000c7836 */ /* 0x042fe20000000000 */
        /* <DEDUP_REMOVED lines=33> */
.L_x_1581:
[----:B------:R-:W-:Y:S05]  /*2740*/  BSYNC B0 ;  /* 0x0000000000007941 */ /* 0x000fea0003800000 */
.L_x_1580:
        /* <DEDUP_REMOVED lines=29> */
.L_x_1583:
        /* <DEDUP_REMOVED lines=23> */
.L_x_1584:
[----:B------:R-:W-:Y:S05]  /*2a90*/  BSYNC B0 ;  /* 0x0000000000007941 */ /* 0x000fea0003800000 */
.L_x_1582:
        /* <DEDUP_REMOVED lines=50> */
.L_x_1586:
[----:B------:R-:W-:Y:S05]  /*2dc0*/  BSYNC B0 ;  /* 0x0000000000007941 */ /* 0x000fea0003800000 */
.L_x_1585:
        /* <DEDUP_REMOVED lines=29> */
.L_x_1588:
        /* <DEDUP_REMOVED lines=23> */
.L_x_1589:
[----:B------:R-:W-:Y:S05]  /*3110*/  BSYNC B0 ;  /* 0x0000000000007941 */ /* 0x000fea0003800000 */
.L_x_1587:
        /* <DEDUP_REMOVED lines=50> */
.L_x_1591:
[----:B------:R-:W-:Y:S05]  /*3440*/  BSYNC B0 ;  /* 0x0000000000007941 */ /* 0x000fea0003800000 */
.L_x_1590:
        /* <DEDUP_REMOVED lines=29> */
.L_x_1593:
        /* <DEDUP_REMOVED lines=23> */
.L_x_1594:
[----:B------:R-:W-:Y:S05]  /*3790*/  BSYNC B0 ;  /* 0x0000000000007941 */ /* 0x000fea0003800000 */
.L_x_1592:
        /* <DEDUP_REMOVED lines=50> */
.L_x_1596:
[----:B------:R-:W-:Y:S05]  /*3ac0*/  BSYNC B0 ;  /* 0x0000000000007941 */ /* 0x000fea0003800000 */
.L_x_1595:
        /* <DEDUP_REMOVED lines=29> */
.L_x_1598:
        /* <DEDUP_REMOVED lines=23> */
.L_x_1599:
[----:B------:R-:W-:Y:S05]  /*3e10*/  BSYNC B0 ;  /* 0x0000000000007941 */ /* 0x000fea0003800000 */
.L_x_1597:
        /* <DEDUP_REMOVED lines=50> */
.L_x_1601:
[----:B------:R-:W-:Y:S05]  /*4140*/  BSYNC B0 ;  /* 0x0000000000007941 */ /* 0x000fea0003800000 */
.L_x_1600:
        /* <DEDUP_REMOVED lines=29> */
.L_x_1603:
        /* <DEDUP_REMOVED lines=23> */
.L_x_1604:
[----:B------:R-:W-:Y:S05]  /*4490*/  BSYNC B0 ;  /* 0x0000000000007941 */ /* 0x000fea0003800000 */
.L_x_1602:
        /* <DEDUP_REMOVED lines=50> */
.L_x_1606:
[----:B------:R-:W-:Y:S05]  /*47c0*/  BSYNC B0 ;  /* 0x0000000000007941 */ /* 0x000fea0003800000 */
.L_x_1605:
        /* <DEDUP_REMOVED lines=29> */
.L_x_1608:
        /* <DEDUP_REMOVED lines=23> */
.L_x_1609:
[----:B------:R-:W-:Y:S05]  /*4b10*/  BSYNC B0 ;  /* 0x0000000000007941 */ /* 0x000fea0003800000 */
.L_x_1607:
        /* <DEDUP_REMOVED lines=50> */
.L_x_1611:
[----:B------:R-:W-:Y:S05]  /*4e40*/  BSYNC B0 ;  /* 0x0000000000007941 */ /* 0x000fea0003800000 */
.L_x_1610:
        /* <DEDUP_REMOVED lines=29> */
.L_x_1613:
        /* <DEDUP_REMOVED lines=23> */
.L_x_1614:
[----:B------:R-:W-:Y:S05]  /*5190*/  BSYNC B0 ;  /* 0x0000000000007941 */ /* 0x000fea0003800000 */
.L_x_1612:
        /* <DEDUP_REMOVED lines=50> */
.L_x_1616:
[----:B------:R-:W-:Y:S05]  /*54c0*/  BSYNC B0 ;  /* 0x0000000000007941 */ /* 0x000fea0003800000 */
.L_x_1615:
        /* <DEDUP_REMOVED lines=29> */
.L_x_1618:
        /* <DEDUP_REMOVED lines=23> */
.L_x_1619:
[----:B------:R-:W-:Y:S05]  /*5810*/  BSYNC B0 ;  /* 0x0000000000007941 */ /* 0x000fea0003800000 */
.L_x_1617:
        /* <DEDUP_REMOVED lines=50> */
.L_x_1621:
[----:B------:R-:W-:Y:S05]  /*5b40*/  BSYNC B0 ;  /* 0x0000000000007941 */ /* 0x000fea0003800000 */
.L_x_1620:
        /* <DEDUP_REMOVED lines=29> */
.L_x_1623:
        /* <DEDUP_REMOVED lines=23> */
.L_x_1624:
[----:B------:R-:W-:Y:S05]  /*5e90*/  BSYNC B0 ;  /* 0x0000000000007941 */ /* 0x000fea0003800000 */
.L_x_1622:
        /* <DEDUP_REMOVED lines=50> */
.L_x_1626:
[----:B------:R-:W-:Y:S05]  /*61c0*/  BSYNC B0 ;  /* 0x0000000000007941 */ /* 0x000fea0003800000 */
.L_x_1625:
        /* <DEDUP_REMOVED lines=29> */
.L_x_1628:
        /* <DEDUP_REMOVED lines=23> */
.L_x_1629:
[----:B------:R-:W-:Y:S05]  /*6510*/  BSYNC B0 ;  /* 0x0000000000007941 */ /* 0x000fea0003800000 */
.L_x_1627:
        /* <DEDUP_REMOVED lines=50> */
.L_x_1631:
[----:B------:R-:W-:Y:S05]  /*6840*/  BSYNC B0 ;  /* 0x0000000000007941 */ /* 0x000fea0003800000 */
.L_x_1630:
        /* <DEDUP_REMOVED lines=29> */
.L_x_1633:
        /* <DEDUP_REMOVED lines=23> */
.L_x_1634:
[----:B------:R-:W-:Y:S05]  /*6b90*/  BSYNC B0 ;  /* 0x0000000000007941 */ /* 0x000fea0003800000 */
.L_x_1632:
        /* <DEDUP_REMOVED lines=50> */
.L_x_1636:
[----:B------:R-:W-:Y:S05]  /*6ec0*/  BSYNC B0 ;  /* 0x0000000000007941 */ /* 0x000fea0003800000 */
.L_x_1635:
        /* <DEDUP_REMOVED lines=29> */
.L_x_1638:
        /* <DEDUP_REMOVED lines=23> */
.L_x_1639:
[----:B------:R-:W-:Y:S05]  /*7210*/  BSYNC B0 ;  /* 0x0000000000007941 */ /* 0x000fea0003800000 */
.L_x_1637:
        /* <DEDUP_REMOVED lines=50> */
.L_x_1641:
[----:B------:R-:W-:Y:S05]  /*7540*/  BSYNC B0 ;  /* 0x0000000000007941 */ /* 0x000fea0003800000 */
.L_x_1640:
        /* <DEDUP_REMOVED lines=29> */
.L_x_1643:
        /* <DEDUP_REMOVED lines=23> */
.L_x_1644:
[----:B------:R-:W-:Y:S05]  /*7890*/  BSYNC B0 ;  /* 0x0000000000007941 */ /* 0x000fea0003800000 */
.L_x_1642:
        /* <DEDUP_REMOVED lines=50> */
.L_x_1646:
[----:B------:R-:W-:Y:S05]  /*7bc0*/  BSYNC B0 ;  /* 0x0000000000007941 */ /* 0x000fea0003800000 */
.L_x_1645:
        /* <DEDUP_REMOVED lines=29> */
.L_x_1648:
        /* <DEDUP_REMOVED lines=23> */
.L_x_1649:
[----:B------:R-:W-:Y:S05]  /*7f10*/  BSYNC B0 ;  /* 0x0000000000007941 */ /* 0x000fea0003800000 */
.L_x_1647:
        /* <DEDUP_REMOVED lines=50> */
.L_x_1651:
[----:B------:R-:W-:Y:S05]  /*8240*/  BSYNC B0 ;  /* 0x0000000000007941 */ /* 0x000fea0003800000 */
.L_x_1650:
        /* <DEDUP_REMOVED lines=29> */
.L_x_1653:
        /* <DEDUP_REMOVED lines=23> */
.L_x_1654:
[----:B------:R-:W-:Y:S05]  /*8590*/  BSYNC B0 ;  /* 0x0000000000007941 */ /* 0x000fea0003800000 */
.L_x_1652:
        /* <DEDUP_REMOVED lines=50> */
.L_x_1656:
[----:B------:R-:W-:Y:S05]  /*88c0*/  BSYNC B0 ;  /* 0x0000000000007941 */ /* 0x000fea0003800000 */
.L_x_1655:
        /* <DEDUP_REMOVED lines=29> */
.L_x_1658:
        /* <DEDUP_REMOVED lines=23> */
.L_x_1659:
[----:B------:R-:W-:Y:S05]  /*8c10*/  BSYNC B0 ;  /* 0x0000000000007941 */ /* 0x000fea0003800000 */
.L_x_1657:
        /* <DEDUP_REMOVED lines=50> */
.L_x_1661:
[----:B------:R-:W-:Y:S05]  /*8f40*/  BSYNC B0 ;  /* 0x0000000000007941 */ /* 0x000fea0003800000 */
.L_x_1660:
        /* <DEDUP_REMOVED lines=29> */
.L_x_1663:
        /* <DEDUP_REMOVED lines=23> */
.L_x_1664:
[----:B------:R-:W-:Y:S05]  /*9290*/  BSYNC B0 ;  /* 0x0000000000007941 */ /* 0x000fea0003800000 */
.L_x_1662:
        /* <DEDUP_REMOVED lines=50> */
.L_x_1666:
[----:B------:R-:W-:Y:S05]  /*95c0*/  BSYNC B0 ;  /* 0x0000000000007941 */ /* 0x000fea0003800000 */
.L_x_1665:
        /* <DEDUP_REMOVED lines=29> */
.L_x_1668:
        /* <DEDUP_REMOVED lines=23> */
.L_x_1669:
[----:B------:R-:W-:Y:S05]  /*9910*/  BSYNC B0 ;  /* 0x0000000000007941 */ /* 0x000fea0003800000 */
.L_x_1667:
        /* <DEDUP_REMOVED lines=50> */
.L_x_1671:
[----:B------:R-:W-:Y:S05]  /*9c40*/  BSYNC B0 ;  /* 0x0000000000007941 */ /* 0x000fea0003800000 */
.L_x_1670:
        /* <DEDUP_REMOVED lines=29> */
.L_x_1673:
        /* <DEDUP_REMOVED lines=23> */
.L_x_1674:
[----:B------:R-:W-:Y:S05]  /*9f90*/  BSYNC B0 ;  /* 0x0000000000007941 */ /* 0x000fea0003800000 */
.L_x_1672:
        /* <DEDUP_REMOVED lines=50> */
.L_x_1676:
[----:B------:R-:W-:Y:S05]  /*a2c0*/  BSYNC B0 ;  /* 0x0000000000007941 */ /* 0x000fea0003800000 */
.L_x_1675:
        /* <DEDUP_REMOVED lines=29> */
.L_x_1678:
        /* <DEDUP_REMOVED lines=23> */
.L_x_1679:
[----:B------:R-:W-:Y:S05]  /*a610*/  BSYNC B0 ;  /* 0x0000000000007941 */ /* 0x000fea0003800000 */
.L_x_1677:
        /* <DEDUP_REMOVED lines=50> */
.L_x_1681:
[----:B------:R-:W-:Y:S05]  /*a940*/  BSYNC B0 ;  /* 0x0000000000007941 */ /* 0x000fea0003800000 */
.L_x_1680:
        /* <DEDUP_REMOVED lines=29> */
.L_x_1683:
        /* <DEDUP_REMOVED lines=23> */
.L_x_1684:
[----:B------:R-:W-:Y:S05]  /*ac90*/  BSYNC B0 ;  /* 0x0000000000007941 */ /* 0x000fea0003800000 */
.L_x_1682:
        /* <DEDUP_REMOVED lines=50> */
.L_x_1686:
[----:B------:R-:W-:Y:S05]  /*afc0*/  BSYNC B0 ;  /* 0x0000000000007941 */ /* 0x000fea0003800000 */
.L_x_1685:
        /* <DEDUP_REMOVED lines=29> */
.L_x_1688:
        /* <DEDUP_REMOVED lines=23> */
.L_x_1689:
[----:B------:R-:W-:Y:S05]  /*b310*/  BSYNC B0 ;  /* 0x0000000000007941 */ /* 0x000fea0003800000 */
.L_x_1687:
        /* <DEDUP_REMOVED lines=50> */
.L_x_1691:
[----:B------:R-:W-:Y:S05]  /*b640*/  BSYNC B0 ;  /* 0x0000000000007941 */ /* 0x000fea0003800000 */
.L_x_1690:
        /* <DEDUP_REMOVED lines=29> */
.L_x_1693:
        /* <DEDUP_REMOVED lines=23> */
.L_x_1694:
[----:B------:R-:W-:Y:S05]  /*b990*/  BSYNC B0 ;  /* 0x0000000000007941 */ /* 0x000fea0003800000 */
.L_x_1692:
        /* <DEDUP_REMOVED lines=50> */
.L_x_1696:
[----:B------:R-:W-:Y:S05]  /*bcc0*/  BSYNC B0 ;  /* 0x0000000000007941 */ /* 0x000fea0003800000 */
.L_x_1695:
        /* <DEDUP_REMOVED lines=29> */
.L_x_1698:
        /* <DEDUP_REMOVED lines=23> */
.L_x_1699:
[----:B------:R-:W-:Y:S05]  /*c010*/  BSYNC B0 ;  /* 0x0000000000007941 */ /* 0x000fea0003800000 */
.L_x_1697:
        /* <DEDUP_REMOVED lines=50> */
.L_x_1701:
[----:B------:R-:W-:Y:S05]  /*c340*/  BSYNC B0 ;  /* 0x0000000000007941 */ /* 0x000fea0003800000 */
.L_x_1700:
        /* <DEDUP_REMOVED lines=29> */
.L_x_1703:
        /* <DEDUP_REMOVED lines=23> */
.L_x_1704:
[----:B------:R-:W-:Y:S05]  /*c690*/  BSYNC B0 ;  /* 0x0000000000007941 */ /* 0x000fea0003800000 */
.L_x_1702:
        /* <DEDUP_REMOVED lines=50> */
.L_x_1706:
[----:B------:R-:W-:Y:S05]  /*c9c0*/  BSYNC B0 ;  /* 0x0000000000007941 */ /* 0x000fea0003800000 */
.L_x_1705:
        /* <DEDUP_REMOVED lines=29> */
.L_x_1708:
        /* <DEDUP_REMOVED lines=23> */
.L_x_1709:
[----:B------:R-:W-:Y:S05]  /*cd10*/  BSYNC B0 ;  /* 0x0000000000007941 */ /* 0x000fea0003800000 */
.L_x_1707:
        /* <DEDUP_REMOVED lines=50> */
.L_x_1711:
[----:B------:R-:W-:Y:S05]  /*d040*/  BSYNC B0 ;  /* 0x0000000000007941 */ /* 0x000fea0003800000 */
.L_x_1710:
        /* <DEDUP_REMOVED lines=29> */
.L_x_1713:
        /* <DEDUP_REMOVED lines=23> */
.L_x_1714:
[----:B------:R-:W-:Y:S05]  /*d390*/  BSYNC B0 ;  /* 0x0000000000007941 */ /* 0x000fea0003800000 */
.L_x_1712:
        /* <DEDUP_REMOVED lines=50> */
.L_x_1716:
[----:B------:R-:W-:Y:S05]  /*d6c0*/  BSYNC B0 ;  /* 0x0000000000007941 */ /* 0x000fea0003800000 */
.L_x_1715:
        /* <DEDUP_REMOVED lines=29> */
.L_x_1718:
        /* <DEDUP_REMOVED lines=23> */
.L_x_1719:
[----:B------:R-:W-:Y:S05]  /*da10*/  BSYNC B0 ;  /* 0x0000000000007941 */ /* 0x000fea0003800000 */
.L_x_1717:
        /* <DEDUP_REMOVED lines=50> */
.L_x_1721:
[----:B------:R-:W-:Y:S05]  /*dd40*/  BSYNC B0 ;  /* 0x0000000000007941 */ /* 0x000fea0003800000 */
.L_x_1720:
        /* <DEDUP_REMOVED lines=29> */
.L_x_1723:
        /* <DEDUP_REMOVED lines=23> */
.L_x_1724:
[----:B------:R-:W-:Y:S05]  /*e090*/  BSYNC B0 ;  /* 0x0000000000007941 */ /* 0x000fea0003800000 */
.L_x_1722:
        /* <DEDUP_REMOVED lines=50> */
.L_x_1726:
[----:B------:R-:W-:Y:S05]  /*e3c0*/  BSYNC B0 ;  /* 0x0000000000007941 */ /* 0x000fea0003800000 */
.L_x_1725:
        /* <DEDUP_REMOVED lines=29> */
.L_x_1728:
        /* <DEDUP_REMOVED lines=23> */
.L_x_1729:
[----:B------:R-:W-:Y:S05]  /*e710*/  BSYNC B0 ;  /* 0x0000000000007941 */ /* 0x000fea0003800000 */
.L_x_1727:
        /* <DEDUP_REMOVED lines=50> */
.L_x_1731:
[----:B------:R-:W-:Y:S05]  /*ea40*/  BSYNC B0 ;  /* 0x0000000000007941 */ /* 0x000fea0003800000 */
.L_x_1730:
        /* <DEDUP_REMOVED lines=29> */
.L_x_1733:
        /* <DEDUP_REMOVED lines=23> */
.L_x_1734:
[----:B------:R-:W-:Y:S05]  /*ed90*/  BSYNC B0 ;  /* 0x0000000000007941 */ /* 0x000fea0003800000 */
.L_x_1732:
        /* <DEDUP_REMOVED lines=50> */
.L_x_1736:
[----:B------:R-:W-:Y:S05]  /*f0c0*/  BSYNC B0 ;  /* 0x0000000000007941 */ /* 0x000fea0003800000 */
.L_x_1735:
        /* <DEDUP_REMOVED lines=29> */
.L_x_1738:
        /* <DEDUP_REMOVED lines=23> */
.L_x_1739:
[----:B------:R-:W-:Y:S05]  /*f410*/  BSYNC B0 ;  /* 0x0000000000007941 */ /* 0x000fea0003800000 */
.L_x_1737:
        /* <DEDUP_REMOVED lines=50> */
.L_x_1741:
[----:B------:R-:W-:Y:S05]  /*f740*/  BSYNC B0 ;  /* 0x0000000000007941 */ /* 0x000fea0003800000 */
.L_x_1740:
        /* <DEDUP_REMOVED lines=29> */
.L_x_1743:
        /* <DEDUP_REMOVED lines=23> */
.L_x_1744:
[----:B------:R-:W-:Y:S05]  /*fa90*/  BSYNC B0 ;  /* 0x0000000000007941 */ /* 0x000fea0003800000 */
.L_x_1742:
        /* <DEDUP_REMOVED lines=50> */
.L_x_1746:
[----:B------:R-:W-:Y:S05]  /*fdc0*/  BSYNC B0 ;  /* 0x0000000000007941 */ /* 0x000fea0003800000 */
.L_x_1745:
        /* <DEDUP_REMOVED lines=29> */
.L_x_1748:
        /* <DEDUP_REMOVED lines=23> */
.L_x_1749:
[----:B------:R-:W-:Y:S05]  /*10110*/  BSYNC B0 ;  /* 0x0000000000007941 */ /* 0x000fea0003800000 */
.L_x_1747:
        /* <DEDUP_REMOVED lines=50> */
.L_x_1751:
[----:B------:R-:W-:Y:S05]  /*10440*/  BSYNC B0 ;  /* 0x0000000000007941 */ /* 0x000fea0003800000 */
.L_x_1750:
        /* <DEDUP_REMOVED lines=29> */
.L_x_1753:
        /* <DEDUP_REMOVED lines=23> */
.L_x_1754:
[----:B------:R-:W-:Y:S05]  /*10790*/  BSYNC B0 ;  /* 0x0000000000007941 */ /* 0x000fea0003800000 */
.L_x_1752:
        /* <DEDUP_REMOVED lines=50> */
.L_x_1756:
[----:B------:R-:W-:Y:S05]  /*10ac0*/  BSYNC B0 ;  /* 0x0000000000007941 */ /* 0x000fea0003800000 */
.L_x_1755:
        /* <DEDUP_REMOVED lines=29> */
.L_x_1758:
        /* <DEDUP_REMOVED lines=23> */
.L_x_1759:
[----:B------:R-:W-:Y:S05]  /*10e10*/  BSYNC B0 ;  /* 0x0000000000007941 */ /* 0x000fea0003800000 */
.L_x_1757:
        /* <DEDUP_REMOVED lines=50> */
.L_x_1761:
[----:B------:R-:W-:Y:S05]  /*11140*/  BSYNC B0 ;  /* 0x0000000000007941 */ /* 0x000fea0003800000 */
.L_x_1760:
        /* <DEDUP_REMOVED lines=29> */
.L_x_1763:
        /* <DEDUP_REMOVED lines=23> */
.L_x_1764:
[----:B------:R-:W-:Y:S05]  /*11490*/  BSYNC B0 ;  /* 0x0000000000007941 */ /* 0x000fea0003800000 */
.L_x_1762:
        /* <DEDUP_REMOVED lines=50> */
.L_x_1766:
[----:B------:R-:W-:Y:S05]  /*117c0*/  BSYNC B0 ;  /* 0x0000000000007941 */ /* 0x000fea0003800000 */
.L_x_1765:
        /* <DEDUP_REMOVED lines=29> */
.L_x_1768:
        /* <DEDUP_REMOVED lines=23> */
.L_x_1769:
[----:B------:R-:W-:Y:S05]  /*11b10*/  BSYNC B0 ;  /* 0x0000000000007941 */ /* 0x000fea0003800000 */
.L_x_1767:
        /* <DEDUP_REMOVED lines=50> */
.L_x_1771:
[----:B------:R-:W-:Y:S05]  /*11e40*/  BSYNC B0 ;  /* 0x0000000000007941 */ /* 0x000fea0003800000 */
.L_x_1770:
        /* <DEDUP_REMOVED lines=29> */
.L_x_1773:
        /* <DEDUP_REMOVED lines=23> */
.L_x_1774:
[----:B------:R-:W-:Y:S05]  /*12190*/  BSYNC B0 ;  /* 0x0000000000007941 */ /* 0x000fea0003800000 */
.L_x_1772:
        /* <DEDUP_REMOVED lines=50> */
.L_x_1776:
[----:B------:R-:W-:Y:S05]  /*124c0*/  BSYNC B0 ;  /* 0x0000000000007941 */ /* 0x000fea0003800000 */
.L_x_1775:
        /* <DEDUP_REMOVED lines=29> */
.L_x_1778:
        /* <DEDUP_REMOVED lines=23> */
.L_x_1779:
[----:B------:R-:W-:Y:S05]  /*12810*/  BSYNC B0 ;  /* 0x0000000000007941 */ /* 0x000fea0003800000 */
.L_x_1777:
        /* <DEDUP_REMOVED lines=50> */
.L_x_1781:
[----:B------:R-:W-:Y:S05]  /*12b40*/  BSYNC B0 ;  /* 0x0000000000007941 */ /* 0x000fea0003800000 */
.L_x_1780:
        /* <DEDUP_REMOVED lines=29> */
.L_x_1783:
        /* <DEDUP_REMOVED lines=23> */
.L_x_1784:
[----:B------:R-:W-:Y:S05]  /*12e90*/  BSYNC B0 ;  /* 0x0000000000007941 */ /* 0x000fea0003800000 */
.L_x_1782:
        /* <DEDUP_REMOVED lines=50> */
.L_x_1786:
[----:B------:R-:W-:Y:S05]  /*131c0*/  BSYNC B0 ;  /* 0x0000000000007941 */ /* 0x000fea0003800000 */
.L_x_1785:
        /* <DEDUP_REMOVED lines=29> */
.L_x_1788:
        /* <DEDUP_REMOVED lines=23> */
.L_x_1789:
[----:B------:R-:W-:Y:S05]  /*13510*/  BSYNC B0 ;  /* 0x0000000000007941 */ /* 0x000fea0003800000 */
.L_x_1787:
        /* <DEDUP_REMOVED lines=50> */
.L_x_1791:
[----:B------:R-:W-:Y:S05]  /*13840*/  BSYNC B0 ;  /* 0x0000000000007941 */ /* 0x000fea0003800000 */
.L_x_1790:
        /* <DEDUP_REMOVED lines=29> */
.L_x_1793:
        /* <DEDUP_REMOVED lines=23> */
.L_x_1794:
[----:B------:R-:W-:Y:S05]  /*13b90*/  BSYNC B0 ;  /* 0x0000000000007941 */ /* 0x000fea0003800000 */
.L_x_1792:
        /* <DEDUP_REMOVED lines=50> */
.L_x_1796:
[----:B------:R-:W-:Y:S05]  /*13ec0*/  BSYNC B0 ;  /* 0x0000000000007941 */ /* 0x000fea0003800000 */
.L_x_1795:
        /* <DEDUP_REMOVED lines=29> */
.L_x_1798:
        /* <DEDUP_REMOVED lines=23> */
.L_x_1799:
[----:B------:R-:W-:Y:S05]  /*14210*/  BSYNC B0 ;  /* 0x0000000000007941 */ /* 0x000fea0003800000 */
.L_x_1797:
        /* <DEDUP_REMOVED lines=50> */
.L_x_1801:
[----:B------:R-:W-:Y:S05]  /*14540*/  BSYNC B0 ;  /* 0x0000000000007941 */ /* 0x000fea0003800000 */
.L_x_1800:
        /* <DEDUP_REMOVED lines=29> */
.L_x_1803:
        /* <DEDUP_REMOVED lines=23> */
.L_x_1804:
[----:B------:R-:W-:Y:S05]  /*14890*/  BSYNC B0 ;  /* 0x0000000000007941 */ /* 0x000fea0003800000 */
.L_x_1802:
        /* <DEDUP_REMOVED lines=50> */
.L_x_1806:
[----:B------:R-:W-:Y:S05]  /*14bc0*/  BSYNC B0 ;  /* 0x0000000000007941 */ /* 0x000fea0003800000 */
.L_x_1805:
        /* <DEDUP_REMOVED lines=29> */
.L_x_1808:
        /* <DEDUP_REMOVED lines=23> */
.L_x_1809:
[----:B------:R-:W-:Y:S05]  /*14f10*/  BSYNC B0 ;  /* 0x0000000000007941 */ /* 0x000fea0003800000 */
.L_x_1807:
        /* <DEDUP_REMOVED lines=50> */
.L_x_1811:
[----:B------:R-:W-:Y:S05]  /*15240*/  BSYNC B0 ;  /* 0x0000000000007941 */ /* 0x000fea0003800000 */
.L_x_1810:
        /* <DEDUP_REMOVED lines=29> */
.L_x_1813:
        /* <DEDUP_REMOVED lines=23> */
.L_x_1814:
[----:B------:R-:W-:Y:S05]  /*15590*/  BSYNC B0 ;  /* 0x0000000000007941 */ /* 0x000fea0003800000 */
.L_x_1812:
        /* <DEDUP_REMOVED lines=50> */
.L_x_1816:
[----:B------:R-:W-:Y:S05]  /*158c0*/  BSYNC B0 ;  /* 0x0000000000007941 */ /* 0x000fea0003800000 */
.L_x_1815:
        /* <DEDUP_REMOVED lines=29> */
.L_x_1818:
        /* <DEDUP_REMOVED lines=23> */
.L_x_1819:
[----:B------:R-:W-:Y:S05]  /*15c10*/  BSYNC B0 ;  /* 0x0000000000007941 */ /* 0x000fea0003800000 */
.L_x_1817:
        /* <DEDUP_REMOVED lines=50> */
.L_x_1821:
[----:B------:R-:W-:Y:S05]  /*15f40*/  BSYNC B0 ;  /* 0x0000000000007941 */ /* 0x000fea0003800000 */
.L_x_1820:
        /* <DEDUP_REMOVED lines=29> */
.L_x_1823:
        /* <DEDUP_REMOVED lines=23> */
.L_x_1824:
[----:B------:R-:W-:Y:S05]  /*16290*/  BSYNC B0 ;  /* 0x0000000000007941 */ /* 0x000fea0003800000 */
.L_x_1822:
        /* <DEDUP_REMOVED lines=50> */
.L_x_1826:
[----:B------:R-:W-:Y:S05]  /*165c0*/  BSYNC B0 ;  /* 0x0000000000007941 */ /* 0x000fea0003800000 */
.L_x_1825:
        /* <DEDUP_REMOVED lines=29> */
.L_x_1828:
        /* <DEDUP_REMOVED lines=23> */
.L_x_1829:
[----:B------:R-:W-:Y:S05]  /*16910*/  BSYNC B0 ;  /* 0x0000000000007941 */ /* 0x000fea0003800000 */
.L_x_1827:
        /* <DEDUP_REMOVED lines=50> */
.L_x_1831:
[----:B------:R-:W-:Y:S05]  /*16c40*/  BSYNC B0 ;  /* 0x0000000000007941 */ /* 0x000fea0003800000 */
.L_x_1830:
        /* <DEDUP_REMOVED lines=29> */
.L_x_1833:
        /* <DEDUP_REMOVED lines=23> */
.L_x_1834:
[----:B------:R-:W-:Y:S05]  /*16f90*/  BSYNC B0 ;  /* 0x0000000000007941 */ /* 0x000fea0003800000 */
.L_x_1832:
        /* <DEDUP_REMOVED lines=50> */
.L_x_1836:
[----:B------:R-:W-:Y:S05]  /*172c0*/  BSYNC B0 ;  /* 0x0000000000007941 */ /* 0x000fea0003800000 */
.L_x_1835:
        /* <DEDUP_REMOVED lines=29> */
.L_x_1838:
        /* <DEDUP_REMOVED lines=23> */
.L_x_1839:
[----:B------:R-:W-:Y:S05]  /*17610*/  BSYNC B0 ;  /* 0x0000000000007941 */ /* 0x000fea0003800000 */
.L_x_1837:
        /* <DEDUP_REMOVED lines=50> */
.L_x_1841:
[----:B------:R-:W-:Y:S05]  /*17940*/  BSYNC B0 ;  /* 0x0000000000007941 */ /* 0x000fea0003800000 */
.L_x_1840:
        /* <DEDUP_REMOVED lines=29> */
.L_x_1843:
        /* <DEDUP_REMOVED lines=23> */
.L_x_1844:
[----:B------:R-:W-:Y:S05]  /*17c90*/  BSYNC B0 ;  /* 0x0000000000007941 */ /* 0x000fea0003800000 */
.L_x_1842:
        /* <DEDUP_REMOVED lines=50> */
.L_x_1846:
[----:B------:R-:W-:Y:S05]  /*17fc0*/  BSYNC B0 ;  /* 0x0000000000007941 */ /* 0x000fea0003800000 */
.L_x_1845:
        /* <DEDUP_REMOVED lines=29> */
.L_x_1848:
        /* <DEDUP_REMOVED lines=23> */
.L_x_1849:
[----:B------:R-:W-:Y:S05]  /*18310*/  BSYNC B0 ;  /* 0x0000000000007941 */ /* 0x000fea0003800000 */
.L_x_1847:
        /* <DEDUP_REMOVED lines=50> */
.L_x_1851:
[----:B------:R-:W-:Y:S05]  /*18640*/  BSYNC B0 ;  /* 0x0000000000007941 */ /* 0x000fea0003800000 */
.L_x_1850:
        /* <DEDUP_REMOVED lines=29> */
.L_x_1853:
        /* <DEDUP_REMOVED lines=23> */
.L_x_1854:
[----:B------:R-:W-:Y:S05]  /*18990*/  BSYNC B0 ;  /* 0x0000000000007941 */ /* 0x000fea0003800000 */
.L_x_1852:
        /* <DEDUP_REMOVED lines=50> */
.L_x_1856:
[----:B------:R-:W-:Y:S05]  /*18cc0*/  BSYNC B0 ;  /* 0x0000000000007941 */ /* 0x000fea0003800000 */
.L_x_1855:
        /* <DEDUP_REMOVED lines=29> */
.L_x_1858:
        /* <DEDUP_REMOVED lines=23> */
.L_x_1859:
[----:B------:R-:W-:Y:S05]  /*19010*/  BSYNC B0 ;  /* 0x0000000000007941 */ /* 0x000fea0003800000 */
.L_x_1857:
        /* <DEDUP_REMOVED lines=50> */
.L_x_1861:
[----:B------:R-:W-:Y:S05]  /*19340*/  BSYNC B0 ;  /* 0x0000000000007941 */ /* 0x000fea0003800000 */
.L_x_1860:
        /* <DEDUP_REMOVED lines=29> */
.L_x_1863:
        /* <DEDUP_REMOVED lines=23> */
.L_x_1864:
[----:B------:R-:W-:Y:S05]  /*19690*/  BSYNC B0 ;  /* 0x0000000000007941 */ /* 0x000fea0003800000 */
.L_x_1862:
        /* <DEDUP_REMOVED lines=50> */
.L_x_1866:
[----:B------:R-:W-:Y:S05]  /*199c0*/  BSYNC B0 ;  /* 0x0000000000007941 */ /* 0x000fea0003800000 */
.L_x_1865:
        /* <DEDUP_REMOVED lines=29> */
.L_x_1868:
        /* <DEDUP_REMOVED lines=23> */
.L_x_1869:
[----:B------:R-:W-:Y:S05]  /*19d10*/  BSYNC B0 ;  /* 0x0000000000007941 */ /* 0x000fea0003800000 */
.L_x_1867:
[----:B------:R-:W-:Y:S01]  /*19d20*/  VIADD R7, R7, 0xe7 ;  /* 0x000000e707077836 */ /* 0x000fe20000000000 */
[----:B------:R-:W-:Y:S01]  /*19d30*/  BSSY B0, `(.L_x_1870) ;  /* 0x0000031000007945 */ /* 0x000fe20003800000 */
[----:B01----:R-:W-:Y:S02]  /*19d40*/  PRMT R13, RZ, 0x7610, R13 ;  /* 0x00007610ff0d7816 */ /* 0x003fe4000000000d */
[----:B--2-4-:R-:W-:Y:S01]  /*19d50*/  IMAD R11, R9, R7, R0 ;  /* 0x00000007090b7224 */ /* 0x014fe200078e0200 */
[CC--:B------:R-:W-:Y:S02]  /*19d60*/  ISETP.GE.AND P1, PT, R7.reuse, R8.reuse, PT ;  /* 0x000000080700720c */ /* 0x0c0fe40003f26270 */
[----:B------:R-:W-:Y:S02]  /*19d70*/  ISETP.GE.AND P0, PT, R7, R8, PT ;  /* 0x000000080700720c */ /* 0x000fe40003f06270 */
[----:B------:R-:W-:Y:S02]  /*19d80*/  IADD3 R2, P2, R2, R11, RZ ;  /* 0x0000000b02027210 */ /* 0x000fe40007f5e0ff */
[----:B------:R-:W-:-:S02]  /*19d90*/  PRMT R15, RZ, 0x7610, R15 ;  /* 0x00007610ff0f7816 */ /* 0x000fc4000000000f */
[----:B------:R-:W-:Y:S02]  /*19da0*/  LEA.HI.X.SX32 R3, R11, R3, 0x1, P2 ;  /* 0x000000030b037211 */ /* 0x000fe400010f0eff */
[----:B------:R-:W-:Y:S02]  /*19db0*/  PRMT R11, RZ, 0x7610, R11 ;  /* 0x00007610ff0b7816 */ /* 0x000fe4000000000b */
[----:B-----5:R-:W-:Y:S02]  /*19dc0*/  PRMT R17, RZ, 0x7610, R17 ;  /* 0x00007610ff117816 */ /* 0x020fe40000000011 */
        /* <DEDUP_REMOVED lines=39> */
.L_x_1871:
[----:B------:R-:W-:Y:S05]  /*1a040*/  BSYNC B0 ;  /* 0x0000000000007941 */ /* 0x000fea0003800000 */
.L_x_1870:
[----:B------:R-:W-:Y:S05]  /*1a050*/  @!P0 BRA `(.L_x_1872) ;  /* 0x00000000006c8947 */ /* 0x000fea0003800000 */
[----:B------:R-:W-:-:S13]  /*1a060*/  ISETP.GE.AND P0, PT, R7, R6, PT ;  /* 0x000000060700720c */ /* 0x000fda0003f06270 */
[----:B------:R-:W-:Y:S05]  /*1a070*/  @P0 EXIT ;  /* 0x000000000000094d */ /* 0x000fea0003800000 */
[CC--:B------:R-:W-:Y:S01]  /*1a080*/  ISETP.GE.AND P6, PT, R0.reuse, R9.reuse, PT ;  /* 0x000000090000720c */ /* 0x0c0fe20003fc6270 */
[C---:B0--3--:R-:W-:Y:S02]  /*1a090*/  VIADD R4, R0.reuse, 0x1 ;  /* 0x0000000100047836 */ /* 0x049fe40000000000 */
        /* <DEDUP_REMOVED lines=20> */
[----:B------:R-:W-:Y:S05]  /*1a1e0*/  @P6 EXIT ;  /* 0x000000000000694d */ /* 0x000fea0003800000 */
[----:B------:R-:W-:Y:S01]  /*1a1f0*/  STG.E.U8 desc[UR4][R2.64+0x7], RZ ;  /* 0x000007ff02007986 */ /* 0x000fe2000c101104 */
[----:B------:R-:W-:Y:S05]  /*1a200*/  EXIT ;  /* 0x000000000000794d */ /* 0x000fea0003800000 */
.L_x_1872:
        /* <DEDUP_REMOVED lines=13> */
[----:B-----5:R0:W-:Y:S01]  /*1a2e0*/  @!P6 STG.E.U8 desc[UR4][R2.64], R25 ;  /* 0x000000190200e986 */ /* 0x0201e2000c101104 */
[----:B------:R-:W-:-:S02]  /*1a2f0*/  ISETP.GE.AND P0, PT, R10, R9, PT ;  /* 0x000000090a00720c */ /* 0x000fc40003f06270 */
        /* <DEDUP_REMOVED lines=10> */
.L_x_1873:
        /* <DEDUP_REMOVED lines=14> */
.L_x_3522:


//--------------------- .text._ZN18transformer_engine43_GLOBAL__N__bafe6ae4_10_padding_cu_3a96c89420multi_padding_kernelILi8E13__nv_fp8_e5m2EEvNS0_16MultiPaddingArgsE --------------------------
	.section	.text._ZN18transformer_engine43_GLOBAL__N__bafe6ae4_10_padding_cu_3a96c89420multi_padding_kernelILi8E13__nv_fp8_e5m2EEvNS0_16MultiPaddingArgsE,"ax",@progbits
	.align	128
.text._ZN18transformer_engine43_GLOBAL__N__bafe6ae4_10_padding_cu_3a96c89420multi_padding_kernelILi8E13__nv_fp8_e5m2EEvNS0_16MultiPaddingArgsE:
        .type           _ZN18transformer_engine43_GLOBAL__N__bafe6ae4_10_padding_cu_3a96c89420multi_padding_kernelILi8E13__nv_fp8_e5m2EEvNS0_16MultiPaddingArgsE,@function
        .size           _ZN18transformer_engine43_GLOBAL__N__bafe6ae4_10_padding_cu_3a96c89420multi_padding_kernelILi8E13__nv_fp8_e5m2EEvNS0_16MultiPaddingArgsE,(.L_x_3523 - _ZN18transformer_engine43_GLOBAL__N__bafe6ae4_10_padding_cu_3a96c89420multi_padding_kernelILi8E13__nv_fp8_e5m2EEvNS0_16MultiPaddingArgsE)
        .other          _ZN18transformer_engine43_GLOBAL__N__bafe6ae4_10_padding_cu_3a96c89420multi_padding_kernelILi8E13__nv_fp8_e5m2EEvNS0_16MultiPaddingArgsE,@"STO_CUDA_ENTRY STV_DEFAULT"
_ZN18transformer_engine43_GLOBAL__N__bafe6ae4_10_padding_cu_3a96c89420multi_padding_kernelILi8E13__nv_fp8_e5m2EEvNS0_16MultiPaddingArgsE:
        /* <DEDUP_REMOVED lines=9> */
.L_x_1874:
[----:B------:R-:W-:Y:S02]  /*0090*/  IMAD.MOV.U32 R4, RZ, RZ, R0 ;  /* 0x000000ffff047224 */ /* 0x000fe400078e0000 */
[----:B------:R-:W-:-:S04]  /*00a0*/  VIADD R0, R0, 0x1 ;  /* 0x0000000100007836 */ /* 0x000fc80000000000 */
[----:B------:R-:W-:-:S04]  /*00b0*/  IMAD R10, R0, 0x4, R5 ;  /* 0x00000004000a7824 */ /* 0x000fc800078e0205 */
[----:B------:R-:W0:Y:S02]  /*00c0*/  LDC R6, c[0x0][R10+0x210] ;  /* 0x000084000a067b82 */ /* 0x000e240000000800 */
[----:B0-----:R-:W-:-:S13]  /*00d0*/  ISETP.GT.AND P0, PT, R6, UR4, PT ;  /* 0x0000000406007c0c */ /* 0x001fda000bf04270 */
[----:B------:R-:W-:Y:S05]  /*00e0*/  @!P0 BRA `(.L_x_1874) ;  /* 0xfffffffc00e88947 */ /* 0x000fea000383ffff */
[----:B------:R-:W0:Y:S01]  /*00f0*/  LDC R0, c[0x0][R10+0x10c] ;  /* 0x000043000a007b82 */ /* 0x000e220000000800 */
[----:B------:R-:W-:Y:S01]  /*0100*/  SHF.R.S32.HI R3, RZ, 0x5, R3 ;  /* 0x00000005ff037819 */ /* 0x000fe20000011403 */
[----:B------:R-:W-:Y:S01]  /*0110*/  BSSY B0, `(.L_x_1875) ;  /* 0x0000052000007945 */ /* 0x000fe20003800000 */
[----:B0-----:R-:W-:-:S05]  /*0120*/  VIADD R5, R0, 0xff ;  /* 0x000000ff00057836 */ /* 0x001fca0000000000 */
        /* <DEDUP_REMOVED lines=9> */
[----:B------:R-:W-:Y:S01]  /*01c0*/  IMAD.MOV.U32 R6, RZ, RZ, RZ ;  /* 0x000000ffff067224 */ /* 0x000fe200078e00ff */
        /* <DEDUP_REMOVED lines=14> */
[----:B------:R-:W-:Y:S01]  /*02b0*/  ISETP.GE.U32.AND P0, PT, R7, R12, PT ;  /* 0x0000000c0700720c */ /* 0x000fe20003f06070 */
[----:B------:R-:W-:Y:S01]  /*02c0*/  IMAD.SHL.U32 R12, R4, 0x8, RZ ;  /* 0x00000008040c7824 */ /* 0x000fe200078e00ff */
[----:B------:R-:W-:-:S04]  /*02d0*/  LOP3.LUT R7, R16, R5, RZ, 0x3c, !PT ;  /* 0x0000000510077212 */ /* 0x000fc800078e3cff */
[----:B------:R-:W-:Y:S02]  /*02e0*/  ISETP.GE.AND P2, PT, R7, RZ, PT ;  /* 0x000000ff0700720c */ /* 0x000fe40003f46270 */
[----:B------:R0:W1:Y:S05]  /*02f0*/  LDC R7, c[0x0][R10+0xc] ;  /* 0x000003000a077b82 */ /* 0x00006a0000000800 */
[----:B------:R-:W-:-:S04]  /*0300*/  @P0 VIADD R6, R6, 0x1 ;  /* 0x0000000106060836 */ /* 0x000fc80000000000 */
[----:B------:R-:W-:Y:S02]  /*0310*/  IMAD.MOV.U32 R8, RZ, RZ, R6 ;  /* 0x000000ffff087224 */ /* 0x000fe400078e0006 */
[----:B------:R-:W2:Y:S02]  /*0320*/  LDC R6, c[0x0][R10+-0xf4] ;  /* 0x003fc3000a067b82 */ /* 0x000ea40000000800 */
[----:B------:R-:W-:Y:S01]  /*0330*/  @!P2 IMAD.MOV R8, RZ, RZ, -R8 ;  /* 0x000000ffff08a224 */ /* 0x000fe200078e0a08 */
[----:B------:R-:W-:-:S05]  /*0340*/  @!P1 LOP3.LUT R8, RZ, R5, RZ, 0x33, !PT ;  /* 0x00000005ff089212 */ /* 0x000fca00078e33ff */
[----:B------:R-:W-:Y:S02]  /*0350*/  IMAD.MOV R14, RZ, RZ, -R8 ;  /* 0x000000ffff0e7224 */ /* 0x000fe400078e0a08 */
[----:B------:R-:W-:Y:S01]  /*0360*/  IMAD R3, R8, 0x20, R3 ;  /* 0x0000002008037824 */ /* 0x000fe200078e0203 */
[----:B------:R-:W-:Y:S01]  /*0370*/  F2FP.SATFINITE.E5M2.F32.PACK_AB_MERGE_C R8, RZ, RZ, RZ ;  /* 0x000000ffff08723e */ /* 0x000fe200048060ff */
[----:B------:R-:W-:Y:S02]  /*0380*/  IMAD R9, R5, R14, R16 ;  /* 0x0000000e05097224 */ /* 0x000fe400078e0210 */
[----:B------:R3:W4:Y:S01]  /*0390*/  LDC.64 R4, c[0x0][R12+0x410] ;  /* 0x000104000c047b82 */ /* 0x0007220000000a00 */
[C---:B------:R-:W-:Y:S01]  /*03a0*/  PRMT R15, R8.reuse, 0x7610, R15 ;  /* 0x00007610080f7816 */ /* 0x040fe2000000000f */
[----:B------:R-:W-:Y:S01]  /*03b0*/  IMAD R11, R9, 0x20, R2 ;  /* 0x00000020090b7824 */ /* 0x000fe200078e0202 */
[C---:B------:R-:W-:Y:S01]  /*03c0*/  PRMT R17, R8.reuse, 0x7610, R17 ;  /* 0x0000761008117816 */ /* 0x040fe20000000011 */
[----:B------:R-:W-:Y:S01]  /*03d0*/  IMAD.SHL.U32 R9, R3, 0x8, RZ ;  /* 0x0000000803097824 */ /* 0x000fe200078e00ff */
[C---:B------:R-:W-:Y:S01]  /*03e0*/  PRMT R19, R8.reuse, 0x7610, R19 ;  /* 0x0000761008137816 */ /* 0x040fe20000000013 */
[----:B------:R-:W-:Y:S01]  /*03f0*/  IMAD.SHL.U32 R11, R11, 0x8, RZ ;  /* 0x000000080b0b7824 */ /* 0x000fe200078e00ff */
[C---:B------:R-:W-:Y:S01]  /*0400*/  PRMT R21, R8.reuse, 0x7610, R21 ;  /* 0x0000761008157816 */ /* 0x040fe20000000015 */
[----:B------:R3:W1:Y:S01]  /*0410*/  LDC.64 R2, c[0x0][R12+0x210] ;  /* 0x000084000c027b82 */ /* 0x0006620000000a00 */
[----:B------:R-:W-:Y:S01]  /*0420*/  PRMT R23, R8, 0x7610, R23 ;  /* 0x0000761008177816 */ /* 0x000fe20000000017 */
[----:B------:R-:W-:Y:S01]  /*0430*/  IMAD R29, R0, R9, R11 ;  /* 0x00000009001d7224 */ /* 0x000fe200078e020b */
[----:B--2---:R-:W-:-:S02]  /*0440*/  ISETP.GE.AND P0, PT, R9, R6, PT ;  /* 0x000000060900720c */ /* 0x004fc40003f06270 */
[C---:B------:R-:W-:Y:S02]  /*0450*/  PRMT R25, R8.reuse, 0x7610, R25 ;  /* 0x0000761008197816 */ /* 0x040fe40000000019 */
[C---:B------:R-:W-:Y:S02]  /*0460*/  PRMT R27, R8.reuse, 0x7610, R27 ;  /* 0x00007610081b7816 */ /* 0x040fe4000000001b */
[----:B0-----:R-:W-:-:S07]  /*0470*/  PRMT R10, R8, 0x7610, R10 ;  /* 0x00007610080a7816 */ /* 0x001fce000000000a */
[----:B---3--:R-:W-:Y:S05]  /*0480*/  @P0 BRA `(.L_x_1876) ;  /* 0x0000000000680947 */ /* 0x008fea0003800000 */
        /* <DEDUP_REMOVED lines=16> */
[----:B------:R0:W5:Y:S01]  /*0590*/  @!P6 LDG.E.U8 R15, desc[UR4][R12.64] ;  /* 0x000000040c0fe981 */ /* 0x000162000c1e1100 */
[-C--:B------:R-:W-:Y:S02]  /*05a0*/  ISETP.GE.AND P0, PT, R18, R0.reuse, PT ;  /* 0x000000001200720c */ /* 0x080fe40003f06270 */
[----:B------:R-:W-:Y:S01]  /*05b0*/  ISETP.GE.AND P6, PT, R14, R0, PT ;  /* 0x000000000e00720c */ /* 0x000fe20003fc6270 */
[----:B------:R0:W5:Y:S04]  /*05c0*/  @!P5 LDG.E.U8 R17, desc[UR4][R12.64+0x1] ;  /* 0x000001040c11d981 */ /* 0x000168000c1e1100 */
[----:B------:R0:W5:Y:S04]  /*05d0*/  @!P4 LDG.E.U8 R19, desc[UR4][R12.64+0x2] ;  /* 0x000002040c13c981 */ /* 0x000168000c1e1100 */
[----:B------:R0:W5:Y:S04]  /*05e0*/  @!P3 LDG.E.U8 R21, desc[UR4][R12.64+0x3] ;  /* 0x000003040c15b981 */ /* 0x000168000c1e1100 */
[----:B------:R0:W5:Y:S04]  /*05f0*/  @!P2 LDG.E.U8 R23, desc[UR4][R12.64+0x4] ;  /* 0x000004040c17a981 */ /* 0x000168000c1e1100 */
[----:B------:R0:W5:Y:S04]  /*0600*/  @!P1 LDG.E.U8 R25, desc[UR4][R12.64+0x5] ;  /* 0x000005040c199981 */ /* 0x000168000c1e1100 */
[----:B------:R0:W5:Y:S04]  /*0610*/  @!P0 LDG.E.U8 R27, desc[UR4][R12.64+0x6] ;  /* 0x000006040c1b8981 */ /* 0x000168000c1e1100 */
[----:B------:R0:W5:Y:S02]  /*0620*/  @!P6 LDG.E.U8 R10, desc[UR4][R12.64+0x7] ;  /* 0x000007040c0ae981 */ /* 0x000164000c1e1100 */
.L_x_1876:
[----:B------:R-:W-:Y:S05]  /*0630*/  BSYNC B0 ;  /* 0x0000000000007941 */ /* 0x000fea0003800000 */
.L_x_1875:
[----:B------:R-:W-:Y:S01]  /*0640*/  ISETP.GE.AND P0, PT, R9, R6, PT ;  /* 0x000000060900720c */ /* 0x000fe20003f06270 */
[----:B------:R-:W-:Y:S01]  /*0650*/  BSSY B0, `(.L_x_1877) ;  /* 0x0000036000007945 */ /* 0x000fe20003800000 */
[----:B0---4-:R-:W-:-:S04]  /*0660*/  IADD3 R12, P1, R4, R29, RZ ;  /* 0x0000001d040c7210 */ /* 0x011fc80007f3e0ff */
[----:B------:R-:W-:-:S07]  /*0670*/  LEA.HI.X.SX32 R13, R29, R5, 0x1, P1 ;  /* 0x000000051d0d7211 */ /* 0x000fce00008f0eff */
[----:B------:R-:W-:Y:S05]  /*0680*/  @!P0 BRA `(.L_x_1878) ;  /* 0x00000000006c8947 */ /* 0x000fea0003800000 */
[----:B-1----:R-:W-:-:S13]  /*0690*/  ISETP.GE.AND P0, PT, R9, R7, PT ;  /* 0x000000070900720c */ /* 0x002fda0003f06270 */
[----:B------:R-:W-:Y:S05]  /*06a0*/  @P0 BRA `(.L_x_1879) ;  /* 0x0000000000c00947 */ /* 0x000fea0003800000 */
[C---:B-----5:R-:W-:Y:S01]  /*06b0*/  VIADD R15, R11.reuse, 0x1 ;  /* 0x000000010b0f7836 */ /* 0x060fe20000000000 */
        /* <DEDUP_REMOVED lines=12> */
[----:B------:R2:W-:Y:S01]  /*0780*/  @!P0 STG.E.U8 desc[UR4][R12.64], R8 ;  /* 0x000000080c008986 */ /* 0x0005e2000c101104 */
        /* <DEDUP_REMOVED lines=8> */
[----:B------:R-:W-:Y:S05]  /*0810*/  @P0 BRA `(.L_x_1879) ;  /* 0x0000000000640947 */ /* 0x000fea0003800000 */
[----:B------:R3:W-:Y:S01]  /*0820*/  STG.E.U8 desc[UR4][R12.64+0x7], R8 ;  /* 0x000007080c007986 */ /* 0x0007e2000c101104 */
[----:B------:R-:W-:Y:S05]  /*0830*/  BRA `(.L_x_1879) ;  /* 0x00000000005c7947 */ /* 0x000fea0003800000 */
.L_x_1878:
[CC--:B------:R-:W-:Y:S01]  /*0840*/  ISETP.GE.AND P0, PT, R11.reuse, R0.reuse, PT ;  /* 0x000000000b00720c */ /* 0x0c0fe20003f06270 */
[C---:B------:R-:W-:Y:S02]  /*0850*/  VIADD R29, R11.reuse, 0x1 ;  /* 0x000000010b1d7836 */ /* 0x040fe40000000000 */
[C---:B------:R-:W-:Y:S02]  /*0860*/  VIADD R14, R11.reuse, 0x2 ;  /* 0x000000020b0e7836 */ /* 0x040fe40000000000 */
[C---:B------:R-:W-:Y:S02]  /*0870*/  VIADD R16, R11.reuse, 0x3 ;  /* 0x000000030b107836 */ /* 0x040fe40000000000 */
[C---:B------:R-:W-:Y:S01]  /*0880*/  VIADD R18, R11.reuse, 0x7 ;  /* 0x000000070b127836 */ /* 0x040fe20000000000 */
[-C--:B------:R-:W-:Y:S01]  /*0890*/  ISETP.GE.AND P1, PT, R14, R0.reuse, PT ;  /* 0x000000000e00720c */ /* 0x080fe20003f26270 */
[C---:B------:R-:W-:Y:S01]  /*08a0*/  VIADD R14, R11.reuse, 0x5 ;  /* 0x000000050b0e7836 */ /* 0x040fe20000000000 */
        /* <DEDUP_REMOVED lines=16> */
.L_x_1879:
[----:B------:R-:W-:Y:S05]  /*09b0*/  BSYNC B0 ;  /* 0x0000000000007941 */ /* 0x000fea0003800000 */
.L_x_1877:
[----:B0----5:R-:W-:Y:S01]  /*09c0*/  VIADD R15, R9, 0x1 ;  /* 0x00000001090f7836 */ /* 0x021fe20000000000 */
[----:B------:R-:W-:Y:S01]  /*09d0*/  BSSY B0, `(.L_x_1880) ;  /* 0x0000025000007945 */ /* 0x000fe20003800000 */
[C---:B------:R-:W-:Y:S02]  /*09e0*/  PRMT R17, R8.reuse, 0x7610, R17 ;  /* 0x0000761008117816 */ /* 0x040fe40000000011 */
[C---:B------:R-:W-:Y:S02]  /*09f0*/  PRMT R19, R8.reuse, 0x7610, R19 ;  /* 0x0000761008137816 */ /* 0x040fe40000000013 */
[----:B------:R-:W-:Y:S02]  /*0a00*/  ISETP.GE.AND P0, PT, R15, R6, PT ;  /* 0x000000060f00720c */ /* 0x000fe40003f06270 */
        /* <DEDUP_REMOVED lines=9> */
[C---:B--23--:R-:W-:Y:S02]  /*0aa0*/  VIADD R12, R11.reuse, 0x1 ;  /* 0x000000010b0c7836 */ /* 0x04cfe40000000000 */
        /* <DEDUP_REMOVED lines=23> */
.L_x_1881:
[----:B------:R-:W-:Y:S05]  /*0c20*/  BSYNC B0 ;  /* 0x0000000000007941 */ /* 0x000fea0003800000 */
.L_x_1880:
[----:B------:R-:W-:Y:S01]  /*0c30*/  ISETP.GE.AND P0, PT, R15, R6, PT ;  /* 0x000000060f00720c */ /* 0x000fe20003f06270 */
[----:B0-23--:R-:W-:Y:S01]  /*0c40*/  IMAD R13, R0, R15, R11 ;  /* 0x0000000f000d7224 */ /* 0x00dfe200078e020b */
[----:B------:R-:W-:Y:S04]  /*0c50*/  BSSY B0, `(.L_x_1882) ;  /* 0x0000036000007945 */ /* 0x000fe80003800000 */
[----:B------:R-:W-:-:S04]  /*0c60*/  IADD3 R12, P1, R4, R13, RZ ;  /* 0x0000000d040c7210 */ /* 0x000fc80007f3e0ff */
[----:B------:R-:W-:-:S03]  /*0c70*/  LEA.HI.X.SX32 R13, R13, R5, 0x1, P1 ;  /* 0x000000050d0d7211 */ /* 0x000fc600008f0eff */
[----:B------:R-:W-:Y:S06]  /*0c80*/  @!P0 BRA `(.L_x_1883) ;  /* 0x00000000006c8947 */ /* 0x000fec0003800000 */
[----:B-1----:R-:W-:-:S13]  /*0c90*/  ISETP.GE.AND P0, PT, R15, R7, PT ;  /* 0x000000070f00720c */ /* 0x002fda0003f06270 */
[----:B------:R-:W-:Y:S05]  /*0ca0*/  @P0 BRA `(.L_x_1884) ;  /* 0x0000000000c00947 */ /* 0x000fea0003800000 */
[C---:B------:R-:W-:Y:S01]  /*0cb0*/  VIADD R15, R11.reuse, 0x1 ;  /* 0x000000010b0f7836 */ /* 0x040fe20000000000 */
        /* <DEDUP_REMOVED lines=24> */
.L_x_1883:
        /* <DEDUP_REMOVED lines=23> */
.L_x_1884:
[----:B------:R-:W-:Y:S05]  /*0fb0*/  BSYNC B0 ;  /* 0x0000000000007941 */ /* 0x000fea0003800000 */
.L_x_1882:
[----:B------:R-:W-:Y:S01]  /*0fc0*/  VIADD R15, R9, 0x2 ;  /* 0x00000002090f7836 */ /* 0x000fe20000000000 */
[----:B------:R-:W-:Y:S01]  /*0fd0*/  BSSY B0, `(.L_x_1885) ;  /* 0x0000025000007945 */ /* 0x000fe20003800000 */
[C---:B0----5:R-:W-:Y:S02]  /*0fe0*/  PRMT R17, R8.reuse, 0x7610, R17 ;  /* 0x0000761008117816 */ /* 0x061fe40000000011 */
        /* <DEDUP_REMOVED lines=35> */
.L_x_1886:
[----:B------:R-:W-:Y:S05]  /*1220*/  BSYNC B0 ;  /* 0x0000000000007941 */ /* 0x000fea0003800000 */
.L_x_1885:
        /* <DEDUP_REMOVED lines=33> */
.L_x_1888:
        /* <DEDUP_REMOVED lines=23> */
.L_x_1889:
[----:B------:R-:W-:Y:S05]  /*15b0*/  BSYNC B0 ;  /* 0x0000000000007941 */ /* 0x000fea0003800000 */
.L_x_1887:
        /* <DEDUP_REMOVED lines=38> */
.L_x_1891:
[----:B------:R-:W-:Y:S05]  /*1820*/  BSYNC B0 ;  /* 0x0000000000007941 */ /* 0x000fea0003800000 */
.L_x_1890:
        /* <DEDUP_REMOVED lines=33> */
.L_x_1893:
        /* <DEDUP_REMOVED lines=23> */
.L_x_1894:
[----:B------:R-:W-:Y:S05]  /*1bb0*/  BSYNC B0 ;  /* 0x0000000000007941 */ /* 0x000fea0003800000 */
.L_x_1892:
[----:B------:R-:W-:Y:S01]  /*1bc0*/  VIADD R15, R9, 0x4 ;  /* 0x00000004090f7836 */ /* 0x000fe20000000000 */
[----:B------:R-:W-:Y:S01]  /*1bd0*/  BSSY B0, `(.L_x_1895) ;  /* 0x0000025000007945 */ /* 0x000fe20003800000 */
[C---:B--2--5:R-:W-:Y:S02]  /*1be0*/  PRMT R17, R8.reuse, 0x7610, R17 ;  /* 0x0000761008117816 */ /* 0x064fe40000000011 */
        /* <DEDUP_REMOVED lines=11> */
[C---:B01----:R-:W-:Y:S02]  /*1ca0*/  VIADD R12, R11.reuse, 0x1 ;  /* 0x000000010b0c7836 */ /* 0x043fe40000000000 */
[----:B------:R-:W-:Y:S01]  /*1cb0*/  IMAD R13, R0, R15, R11 ;  /* 0x0000000f000d7224 */ /* 0x000fe200078e020b */
[-C--:B------:R-:W-:Y:S01]  /*1cc0*/  ISETP.GE.AND P2, PT, R14, R0.reuse, PT ;  /* 0x000000000e00720c */ /* 0x080fe20003f46270 */
[C---:B------:R-:W-:Y:S01]  /*1cd0*/  VIADD R16, R11.reuse, 0x3 ;  /* 0x000000030b107836 */ /* 0x040fe20000000000 */
[-C--:B------:R-:W-:Y:S01]  /*1ce0*/  ISETP.GE.AND P0, PT, R12, R0.reuse, PT ;  /* 0x000000000c00720c */ /* 0x080fe20003f06270 */
[C---:B------:R-:W-:Y:S01]  /*1cf0*/  VIADD R14, R11.reuse, 0x4 ;  /* 0x000000040b0e7836 */ /* 0x040fe20000000000 */
[----:B------:R-:W-:Y:S01]  /*1d00*/  IADD3 R12, P4, R2, R13, RZ ;  /* 0x0000000d020c7210 */ /* 0x000fe20007f9e0ff */
        /* <DEDUP_REMOVED lines=17> */
.L_x_1896:
[----:B------:R-:W-:Y:S05]  /*1e20*/  BSYNC B0 ;  /* 0x0000000000007941 */ /* 0x000fea0003800000 */
.L_x_1895:
[----:B------:R-:W-:Y:S01]  /*1e30*/  ISETP.GE.AND P0, PT, R15, R6, PT ;  /* 0x000000060f00720c */ /* 0x000fe20003f06270 */
[----:B012---:R-:W-:Y:S01]  /*1e40*/  IMAD R13, R0, R15, R11 ;  /* 0x0000000f000d7224 */ /* 0x007fe200078e020b */
[----:B------:R-:W-:Y:S04]  /*1e50*/  BSSY B0, `(.L_x_1897) ;  /* 0x0000036000007945 */ /* 0x000fe80003800000 */
[----:B------:R-:W-:-:S04]  /*1e60*/  IADD3 R12, P1, R4, R13, RZ ;  /* 0x0000000d040c7210 */ /* 0x000fc80007f3e0ff */
[----:B------:R-:W-:-:S03]  /*1e70*/  LEA.HI.X.SX32 R13, R13, R5, 0x1, P1 ;  /* 0x000000050d0d7211 */ /* 0x000fc600008f0eff */
[----:B------:R-:W-:Y:S06]  /*1e80*/  @!P0 BRA `(.L_x_1898) ;  /* 0x00000000006c8947 */ /* 0x000fec0003800000 */
[----:B------:R-:W-:-:S13]  /*1e90*/  ISETP.GE.AND P0, PT, R15, R7, PT ;  /* 0x000000070f00720c */ /* 0x000fda0003f06270 */
        /* <DEDUP_REMOVED lines=26> */
.L_x_1898:
        /* <DEDUP_REMOVED lines=23> */
.L_x_1899:
[----:B------:R-:W-:Y:S05]  /*21b0*/  BSYNC B0 ;  /* 0x0000000000007941 */ /* 0x000fea0003800000 */
.L_x_1897:
        /* <DEDUP_REMOVED lines=38> */
.L_x_1901:
[----:B------:R-:W-:Y:S05]  /*2420*/  BSYNC B0 ;  /* 0x0000000000007941 */ /* 0x000fea0003800000 */
.L_x_1900:
        /* <DEDUP_REMOVED lines=33> */
.L_x_1903:
        /* <DEDUP_REMOVED lines=23> */
.L_x_1904:
[----:B------:R-:W-:Y:S05]  /*27b0*/  BSYNC B0 ;  /* 0x0000000000007941 */ /* 0x000fea0003800000 */
.L_x_1902:
        /* <DEDUP_REMOVED lines=38> */
.L_x_1906:
[----:B------:R-:W-:Y:S05]  /*2a20*/  BSYNC B0 ;  /* 0x0000000000007941 */ /* 0x000fea0003800000 */
.L_x_1905:
        /* <DEDUP_REMOVED lines=33> */
.L_x_1908:
        /* <DEDUP_REMOVED lines=23> */
.L_x_1909:
[----:B------:R-:W-:Y:S05]  /*2db0*/  BSYNC B0 ;  /* 0x0000000000007941 */ /* 0x000fea0003800000 */
.L_x_1907:
        /* <DEDUP_REMOVED lines=14> */
[C---:B-12---:R-:W-:Y:S02]  /*2ea0*/  VIADD R12, R11.reuse, 0x1 ;  /* 0x000000010b0c7836 */ /* 0x046fe40000000000 */
        /* <DEDUP_REMOVED lines=23> */
.L_x_1911:
[----:B------:R-:W-:Y:S05]  /*3020*/  BSYNC B0 ;  /* 0x0000000000007941 */ /* 0x000fea0003800000 */
.L_x_1910:
        /* <DEDUP_REMOVED lines=33> */
.L_x_1913:
        /* <DEDUP_REMOVED lines=23> */
.L_x_1914:
[----:B------:R-:W-:Y:S05]  /*33b0*/  BSYNC B0 ;  /* 0x0000000000007941 */ /* 0x000fea0003800000 */
.L_x_1912:
        /* <DEDUP_REMOVED lines=38> */
.L_x_1916:
[----:B------:R-:W-:Y:S05]  /*3620*/  BSYNC B0 ;  /* 0x0000000000007941 */ /* 0x000fea0003800000 */
.L_x_1915:
        /* <DEDUP_REMOVED lines=33> */
.L_x_1918:
        /* <DEDUP_REMOVED lines=23> */
.L_x_1919:
[----:B------:R-:W-:Y:S05]  /*39b0*/  BSYNC B0 ;  /* 0x0000000000007941 */ /* 0x000fea0003800000 */
.L_x_1917:
        /* <DEDUP_REMOVED lines=38> */
.L_x_1921:
[----:B------:R-:W-:Y:S05]  /*3c20*/  BSYNC B0 ;  /* 0x0000000000007941 */ /* 0x000fea0003800000 */
.L_x_1920:
        /* <DEDUP_REMOVED lines=33> */
.L_x_1923:
        /* <DEDUP_REMOVED lines=23> */
.L_x_1924:
[----:B------:R-:W-:Y:S05]  /*3fb0*/  BSYNC B0 ;  /* 0x0000000000007941 */ /* 0x000fea0003800000 */
.L_x_1922:
        /* <DEDUP_REMOVED lines=38> */
.L_x_1926:
[----:B------:R-:W-:Y:S05]  /*4220*/  BSYNC B0 ;  /* 0x0000000000007941 */ /* 0x000fea0003800000 */
.L_x_1925:
        /* <DEDUP_REMOVED lines=33> */
.L_x_1928:
        /* <DEDUP_REMOVED lines=23> */
.L_x_1929:
[----:B------:R-:W-:Y:S05]  /*45b0*/  BSYNC B0 ;  /* 0x0000000000007941 */ /* 0x000fea0003800000 */
.L_x_1927:
        /* <DEDUP_REMOVED lines=38> */
.L_x_1931:
[----:B------:R-:W-:Y:S05]  /*4820*/  BSYNC B0 ;  /* 0x0000000000007941 */ /* 0x000fea0003800000 */
.L_x_1930:
        /* <DEDUP_REMOVED lines=33> */
.L_x_1933:
        /* <DEDUP_REMOVED lines=23> */
.L_x_1934:
[----:B------:R-:W-:Y:S05]  /*4bb0*/  BSYNC B0 ;  /* 0x0000000000007941 */ /* 0x000fea0003800000 */
.L_x_1932:
        /* <DEDUP_REMOVED lines=38> */
.L_x_1936:
[----:B------:R-:W-:Y:S05]  /*4e20*/  BSYNC B0 ;  /* 0x0000000000007941 */ /* 0x000fea0003800000 */
.L_x_1935:
        /* <DEDUP_REMOVED lines=33> */
.L_x_1938:
        /* <DEDUP_REMOVED lines=23> */
.L_x_1939:
[----:B------:R-:W-:Y:S05]  /*51b0*/  BSYNC B0 ;  /* 0x0000000000007941 */ /* 0x000fea0003800000 */
.L_x_1937:
        /* <DEDUP_REMOVED lines=38> */
.L_x_1941:
[----:B------:R-:W-:Y:S05]  /*5420*/  BSYNC B0 ;  /* 0x0000000000007941 */ /* 0x000fea0003800000 */
.L_x_1940:
        /* <DEDUP_REMOVED lines=33> */
.L_x_1943:
        /* <DEDUP_REMOVED lines=23> */
.L_x_1944:
[----:B------:R-:W-:Y:S05]  /*57b0*/  BSYNC B0 ;  /* 0x0000000000007941 */ /* 0x000fea0003800000 */
.L_x_1942:
        /* <DEDUP_REMOVED lines=38> */
.L_x_1946:
[----:B------:R-:W-:Y:S05]  /*5a20*/  BSYNC B0 ;  /* 0x0000000000007941 */ /* 0x000fea0003800000 */
.L_x_1945:
        /* <DEDUP_REMOVED lines=33> */
.L_x_1948:
        /* <DEDUP_REMOVED lines=23> */
.L_x_1949:
[----:B------:R-:W-:Y:S05]  /*5db0*/  BSYNC B0 ;  /* 0x0000000000007941 */ /* 0x000fea0003800000 */
.L_x_1947:
        /* <DEDUP_REMOVED lines=38> */
.L_x_1951:
[----:B------:R-:W-:Y:S05]  /*6020*/  BSYNC B0 ;  /* 0x0000000000007941 */ /* 0x000fea0003800000 */
.L_x_1950:
        /* <DEDUP_REMOVED lines=33> */
.L_x_1953:
        /* <DEDUP_REMOVED lines=23> */
.L_x_1954:
[----:B------:R-:W-:Y:S05]  /*63b0*/  BSYNC B0 ;  /* 0x0000000000007941 */ /* 0x000fea0003800000 */
.L_x_1952:
        /* <DEDUP_REMOVED lines=38> */
.L_x_1956:
[----:B------:R-:W-:Y:S05]  /*6620*/  BSYNC B0 ;  /* 0x0000000000007941 */ /* 0x000fea0003800000 */
.L_x_1955:
        /* <DEDUP_REMOVED lines=33> */
.L_x_1958:
        /* <DEDUP_REMOVED lines=23> */
.L_x_1959:
[----:B------:R-:W-:Y:S05]  /*69b0*/  BSYNC B0 ;  /* 0x0000000000007941 */ /* 0x000fea0003800000 */
.L_x_1957:
        /* <DEDUP_REMOVED lines=38> */
.L_x_1961:
[----:B------:R-:W-:Y:S05]  /*6c20*/  BSYNC B0 ;  /* 0x0000000000007941 */ /* 0x000fea0003800000 */
.L_x_1960:
        /* <DEDUP_REMOVED lines=33> */
.L_x_1963:
        /* <DEDUP_REMOVED lines=23> */
.L_x_1964:
[----:B------:R-:W-:Y:S05]  /*6fb0*/  BSYNC B0 ;  /* 0x0000000000007941 */ /* 0x000fea0003800000 */
.L_x_1962:
        /* <DEDUP_REMOVED lines=38> */
.L_x_1966:
[----:B------:R-:W-:Y:S05]  /*7220*/  BSYNC B0 ;  /* 0x0000000000007941 */ /* 0x000fea0003800000 */
.L_x_1965:
        /* <DEDUP_REMOVED lines=33> */
.L_x_1968:
        /* <DEDUP_REMOVED lines=23> */
.L_x_1969:
[----:B------:R-:W-:Y:S05]  /*75b0*/  BSYNC B0 ;  /* 0x0000000000007941 */ /* 0x000fea0003800000 */
.L_x_1967:
        /* <DEDUP_REMOVED lines=38> */
.L_x_1971:
[----:B------:R-:W-:Y:S05]  /*7820*/  BSYNC B0 ;  /* 0x0000000000007941 */ /* 0x000fea0003800000 */
.L_x_1970:
        /* <DEDUP_REMOVED lines=33> */
.L_x_1973:
        /* <DEDUP_REMOVED lines=23> */
.L_x_1974:
[----:B------:R-:W-:Y:S05]  /*7bb0*/  BSYNC B0 ;  /* 0x0000000000007941 */ /* 0x000fea0003800000 */
.L_x_1972:
        /* <DEDUP_REMOVED lines=38> */
.L_x_1976:
[----:B------:R-:W-:Y:S05]  /*7e20*/  BSYNC B0 ;  /* 0x0000000000007941 */ /* 0x000fea0003800000 */
.L_x_1975:
        /* <DEDUP_REMOVED lines=33> */
.L_x_1978:
        /* <DEDUP_REMOVED lines=23> */
.L_x_1979:
[----:B------:R-:W-:Y:S05]  /*81b0*/  BSYNC B0 ;  /* 0x0000000000007941 */ /* 0x000fea0003800000 */
.L_x_1977:
        /* <DEDUP_REMOVED lines=38> */
.L_x_1981:
[----:B------:R-:W-:Y:S05]  /*8420*/  BSYNC B0 ;  /* 0x0000000000007941 */ /* 0x000fea0003800000 */
.L_x_1980:
        /* <DEDUP_REMOVED lines=33> */
.L_x_1983:
        /* <DEDUP_REMOVED lines=23> */
.L_x_1984:
[----:B------:R-:W-:Y:S05]  /*87b0*/  BSYNC B0 ;  /* 0x0000000000007941 */ /* 0x000fea0003800000 */
.L_x_1982:
        /* <DEDUP_REMOVED lines=38> */
.L_x_1986:
[----:B------:R-:W-:Y:S05]  /*8a20*/  BSYNC B0 ;  /* 0x0000000000007941 */ /* 0x000fea0003800000 */
.L_x_1985:
        /* <DEDUP_REMOVED lines=33> */
.L_x_1988:
        /* <DEDUP_REMOVED lines=23> */
.L_x_1989:
[----:B------:R-:W-:Y:S05]  /*8db0*/  BSYNC B0 ;  /* 0x0000000000007941 */ /* 0x000fea0003800000 */
.L_x_1987:
        /* <DEDUP_REMOVED lines=38> */
.L_x_1991:
[----:B------:R-:W-:Y:S05]  /*9020*/  BSYNC B0 ;  /* 0x0000000000007941 */ /* 0x000fea0003800000 */
.L_x_1990:
        /* <DEDUP_REMOVED lines=33> */
.L_x_1993:
        /* <DEDUP_REMOVED lines=23> */
.L_x_1994:
[----:B------:R-:W-:Y:S05]  /*93b0*/  BSYNC B0 ;  /* 0x0000000000007941 */ /* 0x000fea0003800000 */
.L_x_1992:
        /* <DEDUP_REMOVED lines=38> */
.L_x_1996:
[----:B------:R-:W-:Y:S05]  /*9620*/  BSYNC B0 ;  /* 0x0000000000007941 */ /* 0x000fea0003800000 */
.L_x_1995:
        /* <DEDUP_REMOVED lines=33> */
.L_x_1998:
        /* <DEDUP_REMOVED lines=23> */
.L_x_1999:
[----:B------:R-:W-:Y:S05]  /*99b0*/  BSYNC B0 ;  /* 0x0000000000007941 */ /* 0x000fea0003800000 */
.L_x_1997:
        /* <DEDUP_REMOVED lines=38> */
.L_x_2001:
[----:B------:R-:W-:Y:S05]  /*9c20*/  BSYNC B0 ;  /* 0x0000000000007941 */ /* 0x000fea0003800000 */
.L_x_2000:
        /* <DEDUP_REMOVED lines=33> */
.L_x_2003:
        /* <DEDUP_REMOVED lines=23> */
.L_x_2004:
[----:B------:R-:W-:Y:S05]  /*9fb0*/  BSYNC B0 ;  /* 0x0000000000007941 */ /* 0x000fea0003800000 */
.L_x_2002:
        /* <DEDUP_REMOVED lines=38> */
.L_x_2006:
[----:B------:R-:W-:Y:S05]  /*a220*/  BSYNC B0 ;  /* 0x0000000000007941 */ /* 0x000fea0003800000 */
.L_x_2005:
        /* <DEDUP_REMOVED lines=33> */
.L_x_2008:
        /* <DEDUP_REMOVED lines=23> */
.L_x_2009:
[----:B------:R-:W-:Y:S05]  /*a5b0*/  BSYNC B0 ;  /* 0x0000000000007941 */ /* 0x000fea0003800000 */
.L_x_2007:
        /* <DEDUP_REMOVED lines=38> */
.L_x_2011:
[----:B------:R-:W-:Y:S05]  /*a820*/  BSYNC B0 ;  /* 0x0000000000007941 */ /* 0x000fea0003800000 */
.L_x_2010:
        /* <DEDUP_REMOVED lines=33> */
.L_x_2013:
        /* <DEDUP_REMOVED lines=23> */
.L_x_2014:
[----:B------:R-:W-:Y:S05]  /*abb0*/  BSYNC B0 ;  /* 0x0000000000007941 */ /* 0x000fea0003800000 */
.L_x_2012:
        /* <DEDUP_REMOVED lines=38> */
.L_x_2016:
[----:B------:R-:W-:Y:S05]  /*ae20*/  BSYNC B0 ;  /* 0x0000000000007941 */ /* 0x000fea0003800000 */
.L_x_2015:
        /* <DEDUP_REMOVED lines=33> */
.L_x_2018:
        /* <DEDUP_REMOVED lines=23> */
.L_x_2019:
[----:B------:R-:W-:Y:S05]  /*b1b0*/  BSYNC B0 ;  /* 0x0000000000007941 */ /* 0x000fea0003800000 */
.L_x_2017:
        /* <DEDUP_REMOVED lines=38> */
.L_x_2021:
[----:B------:R-:W-:Y:S05]  /*b420*/  BSYNC B0 ;  /* 0x0000000000007941 */ /* 0x000fea0003800000 */
.L_x_2020:
        /* <DEDUP_REMOVED lines=33> */
.L_x_2023:
        /* <DEDUP_REMOVED lines=23> */
.L_x_2024:
[----:B------:R-:W-:Y:S05]  /*b7b0*/  BSYNC B0 ;  /* 0x0000000000007941 */ /* 0x000fea0003800000 */
.L_x_2022:
        /* <DEDUP_REMOVED lines=38> */
.L_x_2026:
[----:B------:R-:W-:Y:S05]  /*ba20*/  BSYNC B0 ;  /* 0x0000000000007941 */ /* 0x000fea0003800000 */
.L_x_2025:
        /* <DEDUP_REMOVED lines=33> */
.L_x_2028:
        /* <DEDUP_REMOVED lines=23> */
.L_x_2029:
[----:B------:R-:W-:Y:S05]  /*bdb0*/  BSYNC B0 ;  /* 0x0000000000007941 */ /* 0x000fea0003800000 */
.L_x_2027:
        /* <DEDUP_REMOVED lines=38> */
.L_x_2031:
[----:B------:R-:W-:Y:S05]  /*c020*/  BSYNC B0 ;  /* 0x0000000000007941 */ /* 0x000fea0003800000 */
.L_x_2030:
        /* <DEDUP_REMOVED lines=33> */
.L_x_2033:
        /* <DEDUP_REMOVED lines=23> */
.L_x_2034:
[----:B------:R-:W-:Y:S05]  /*c3b0*/  BSYNC B0 ;  /* 0x0000000000007941 */ /* 0x000fea0003800000 */
.L_x_2032:
        /* <DEDUP_REMOVED lines=38> */
.L_x_2036:
[----:B------:R-:W-:Y:S05]  /*c620*/  BSYNC B0 ;  /* 0x0000000000007941 */ /* 0x000fea0003800000 */
.L_x_2035:
        /* <DEDUP_REMOVED lines=33> */
.L_x_2038:
        /* <DEDUP_REMOVED lines=23> */
.L_x_2039:
[----:B------:R-:W-:Y:S05]  /*c9b0*/  BSYNC B0 ;  /* 0x0000000000007941 */ /* 0x000fea0003800000 */
.L_x_2037:
        /* <DEDUP_REMOVED lines=38> */
.L_x_2041:
[----:B------:R-:W-:Y:S05]  /*cc20*/  BSYNC B0 ;  /* 0x0000000000007941 */ /* 0x000fea0003800000 */
.L_x_2040:
        /* <DEDUP_REMOVED lines=33> */
.L_x_2043:
        /* <DEDUP_REMOVED lines=23> */
.L_x_2044:
[----:B------:R-:W-:Y:S05]  /*cfb0*/  BSYNC B0 ;  /* 0x0000000000007941 */ /* 0x000fea0003800000 */
.L_x_2042:
        /* <DEDUP_REMOVED lines=38> */
.L_x_2046:
[----:B------:R-:W-:Y:S05]  /*d220*/  BSYNC B0 ;  /* 0x0000000000007941 */ /* 0x000fea0003800000 */
.L_x_2045:
        /* <DEDUP_REMOVED lines=33> */
.L_x_2048:
        /* <DEDUP_REMOVED lines=23> */
.L_x_2049:
[----:B------:R-:W-:Y:S05]  /*d5b0*/  BSYNC B0 ;  /* 0x0000000000007941 */ /* 0x000fea0003800000 */
.L_x_2047:
        /* <DEDUP_REMOVED lines=38> */
.L_x_2051:
[----:B------:R-:W-:Y:S05]  /*d820*/  BSYNC B0 ;  /* 0x0000000000007941 */ /* 0x000fea0003800000 */
.L_x_2050:
        /* <DEDUP_REMOVED lines=33> */
.L_x_2053:
        /* <DEDUP_REMOVED lines=23> */
.L_x_2054:
[----:B------:R-:W-:Y:S05]  /*dbb0*/  BSYNC B0 ;  /* 0x0000000000007941 */ /* 0x000fea0003800000 */
.L_x_2052:
        /* <DEDUP_REMOVED lines=38> */
.L_x_2056:
[----:B------:R-:W-:Y:S05]  /*de20*/  BSYNC B0 ;  /* 0x0000000000007941 */ /* 0x000fea0003800000 */
.L_x_2055:
        /* <DEDUP_REMOVED lines=33> */
.L_x_2058:
        /* <DEDUP_REMOVED lines=23> */
.L_x_2059:
[----:B------:R-:W-:Y:S05]  /*e1b0*/  BSYNC B0 ;  /* 0x0000000000007941 */ /* 0x000fea0003800000 */
.L_x_2057:
        /* <DEDUP_REMOVED lines=38> */
.L_x_2061:
[----:B------:R-:W-:Y:S05]  /*e420*/  BSYNC B0 ;  /* 0x0000000000007941 */ /* 0x000fea0003800000 */
.L_x_2060:
        /* <DEDUP_REMOVED lines=33> */
.L_x_2063:
        /* <DEDUP_REMOVED lines=23> */
.L_x_2064:
[----:B------:R-:W-:Y:S05]  /*e7b0*/  BSYNC B0 ;  /* 0x0000000000007941 */ /* 0x000fea0003800000 */
.L_x_2062:
        /* <DEDUP_REMOVED lines=38> */
.L_x_2066:
[----:B------:R-:W-:Y:S05]  /*ea20*/  BSYNC B0 ;  /* 0x0000000000007941 */ /* 0x000fea0003800000 */
.L_x_2065:
        /* <DEDUP_REMOVED lines=33> */
.L_x_2068:
        /* <DEDUP_REMOVED lines=23> */
.L_x_2069:
[----:B------:R-:W-:Y:S05]  /*edb0*/  BSYNC B0 ;  /* 0x0000000000007941 */ /* 0x000fea0003800000 */
.L_x_2067:
        /* <DEDUP_REMOVED lines=38> */
.L_x_2071:
[----:B------:R-:W-:Y:S05]  /*f020*/  BSYNC B0 ;  /* 0x0000000000007941 */ /* 0x000fea0003800000 */
.L_x_2070:
        /* <DEDUP_REMOVED lines=33> */
.L_x_2073:
        /* <DEDUP_REMOVED lines=23> */
.L_x_2074:
[----:B------:R-:W-:Y:S05]  /*f3b0*/  BSYNC B0 ;  /* 0x0000000000007941 */ /* 0x000fea0003800000 */
.L_x_2072:
        /* <DEDUP_REMOVED lines=38> */
.L_x_2076:
[----:B------:R-:W-:Y:S05]  /*f620*/  BSYNC B0 ;  /* 0x0000000000007941 */ /* 0x000fea0003800000 */
.L_x_2075:
        /* <DEDUP_REMOVED lines=33> */
.L_x_2078:
        /* <DEDUP_REMOVED lines=23> */
.L_x_2079:
[----:B------:R-:W-:Y:S05]  /*f9b0*/  BSYNC B0 ;  /* 0x0000000000007941 */ /* 0x000fea0003800000 */
.L_x_2077:
        /* <DEDUP_REMOVED lines=38> */
.L_x_2081:
[----:B------:R-:W-:Y:S05]  /*fc20*/  BSYNC B0 ;  /* 0x0000000000007941 */ /* 0x000fea0003800000 */
.L_x_2080:
        /* <DEDUP_REMOVED lines=33> */
.L_x_2083:
        /* <DEDUP_REMOVED lines=23> */
.L_x_2084:
[----:B------:R-:W-:Y:S05]  /*ffb0*/  BSYNC B0 ;  /* 0x0000000000007941 */ /* 0x000fea0003800000 */
.L_x_2082:
        /* <DEDUP_REMOVED lines=38> */
.L_x_2086:
[----:B------:R-:W-:Y:S05]  /*10220*/  BSYNC B0 ;  /* 0x0000000000007941 */ /* 0x000fea0003800000 */
.L_x_2085:
        /* <DEDUP_REMOVED lines=33> */
.L_x_2088:
        /* <DEDUP_REMOVED lines=23> */
.L_x_2089:
[----:B------:R-:W-:Y:S05]  /*105b0*/  BSYNC B0 ;  /* 0x0000000000007941 */ /* 0x000fea0003800000 */
.L_x_2087:
        /* <DEDUP_REMOVED lines=38> */
.L_x_2091:
[----:B------:R-:W-:Y:S05]  /*10820*/  BSYNC B0 ;  /* 0x0000000000007941 */ /* 0x000fea0003800000 */
.L_x_2090:
        /* <DEDUP_REMOVED lines=33> */
.L_x_2093:
        /* <DEDUP_REMOVED lines=23> */
.L_x_2094:
[----:B------:R-:W-:Y:S05]  /*10bb0*/  BSYNC B0 ;  /* 0x0000000000007941 */ /* 0x000fea0003800000 */
.L_x_2092:
        /* <DEDUP_REMOVED lines=38> */
.L_x_2096:
[----:B------:R-:W-:Y:S05]  /*10e20*/  BSYNC B0 ;  /* 0x0000000000007941 */ /* 0x000fea0003800000 */
.L_x_2095:
        /* <DEDUP_REMOVED lines=33> */
.L_x_2098:
        /* <DEDUP_REMOVED lines=23> */
.L_x_2099:
[----:B------:R-:W-:Y:S05]  /*111b0*/  BSYNC B0 ;  /* 0x0000000000007941 */ /* 0x000fea0003800000 */
.L_x_2097:
        /* <DEDUP_REMOVED lines=38> */
.L_x_2101:
[----:B------:R-:W-:Y:S05]  /*11420*/  BSYNC B0 ;  /* 0x0000000000007941 */ /* 0x000fea0003800000 */
.L_x_2100:
        /* <DEDUP_REMOVED lines=33> */
.L_x_2103:
        /* <DEDUP_REMOVED lines=23> */
.L_x_2104:
[----:B------:R-:W-:Y:S05]  /*117b0*/  BSYNC B0 ;  /* 0x0000000000007941 */ /* 0x000fea0003800000 */
.L_x_2102:
        /* <DEDUP_REMOVED lines=38> */
.L_x_2106:
[----:B------:R-:W-:Y:S05]  /*11a20*/  BSYNC B0 ;  /* 0x0000000000007941 */ /* 0x000fea0003800000 */
.L_x_2105:
        /* <DEDUP_REMOVED lines=33> */
.L_x_2108:
        /* <DEDUP_REMOVED lines=23> */
.L_x_2109:
[----:B------:R-:W-:Y:S05]  /*11db0*/  BSYNC B0 ;  /* 0x0000000000007941 */ /* 0x000fea0003800000 */
.L_x_2107:
        /* <DEDUP_REMOVED lines=38> */
.L_x_2111:
[----:B------:R-:W-:Y:S05]  /*12020*/  BSYNC B0 ;  /* 0x0000000000007941 */ /* 0x000fea0003800000 */
.L_x_2110:
        /* <DEDUP_REMOVED lines=33> */
.L_x_2113:
        /* <DEDUP_REMOVED lines=23> */
.L_x_2114:
[----:B------:R-:W-:Y:S05]  /*123b0*/  BSYNC B0 ;  /* 0x0000000000007941 */ /* 0x000fea0003800000 */
.L_x_2112:
        /* <DEDUP_REMOVED lines=38> */
.L_x_2116:
[----:B------:R-:W-:Y:S05]  /*12620*/  BSYNC B0 ;  /* 0x0000000000007941 */ /* 0x000fea0003800000 */
.L_x_2115:
        /* <DEDUP_REMOVED lines=33> */
.L_x_2118:
        /* <DEDUP_REMOVED lines=23> */
.L_x_2119:
[----:B------:R-:W-:Y:S05]  /*129b0*/  BSYNC B0 ;  /* 0x0000000000007941 */ /* 0x000fea0003800000 */
.L_x_2117:
        /* <DEDUP_REMOVED lines=38> */
.L_x_2121:
[----:B------:R-:W-:Y:S05]  /*12c20*/  BSYNC B0 ;  /* 0x0000000000007941 */ /* 0x000fea0003800000 */
.L_x_2120:
        /* <DEDUP_REMOVED lines=33> */
.L_x_2123:
        /* <DEDUP_REMOVED lines=23> */
.L_x_2124:
[----:B------:R-:W-:Y:S05]  /*12fb0*/  BSYNC B0 ;  /* 0x0000000000007941 */ /* 0x000fea0003800000 */
.L_x_2122:
        /* <DEDUP_REMOVED lines=38> */
.L_x_2126:
[----:B------:R-:W-:Y:S05]  /*13220*/  BSYNC B0 ;  /* 0x0000000000007941 */ /* 0x000fea0003800000 */
.L_x_2125:
        /* <DEDUP_REMOVED lines=33> */
.L_x_2128:
        /* <DEDUP_REMOVED lines=23> */
.L_x_2129:
[----:B------:R-:W-:Y:S05]  /*135b0*/  BSYNC B0 ;  /* 0x0000000000007941 */ /* 0x000fea0003800000 */
.L_x_2127:
        /* <DEDUP_REMOVED lines=38> */
.L_x_2131:
[----:B------:R-:W-:Y:S05]  /*13820*/  BSYNC B0 ;  /* 0x0000000000007941 */ /* 0x000fea0003800000 */
.L_x_2130:
        /* <DEDUP_REMOVED lines=33> */
.L_x_2133:
        /* <DEDUP_REMOVED lines=23> */
.L_x_2134:
[----:B------:R-:W-:Y:S05]  /*13bb0*/  BSYNC B0 ;  /* 0x0000000000007941 */ /* 0x000fea0003800000 */
.L_x_2132:
        /* <DEDUP_REMOVED lines=38> */
.L_x_2136:
[----:B------:R-:W-:Y:S05]  /*13e20*/  BSYNC B0 ;  /* 0x0000000000007941 */ /* 0x000fea0003800000 */
.L_x_2135:
        /* <DEDUP_REMOVED lines=33> */
.L_x_2138:
        /* <DEDUP_REMOVED lines=23> */
.L_x_2139:
[----:B------:R-:W-:Y:S05]  /*141b0*/  BSYNC B0 ;  /* 0x0000000000007941 */ /* 0x000fea0003800000 */
.L_x_2137:
        /* <DEDUP_REMOVED lines=38> */
.L_x_2141:
[----:B------:R-:W-:Y:S05]  /*14420*/  BSYNC B0 ;  /* 0x0000000000007941 */ /* 0x000fea0003800000 */
.L_x_2140:
        /* <DEDUP_REMOVED lines=33> */
.L_x_2143:
        /* <DEDUP_REMOVED lines=23> */
.L_x_2144:
[----:B------:R-:W-:Y:S05]  /*147b0*/  BSYNC B0 ;  /* 0x0000000000007941 */ /* 0x000fea0003800000 */
.L_x_2142:
        /* <DEDUP_REMOVED lines=38> */
.L_x_2146:
[----:B------:R-:W-:Y:S05]  /*14a20*/  BSYNC B0 ;  /* 0x0000000000007941 */ /* 0x000fea0003800000 */
.L_x_2145:
        /* <DEDUP_REMOVED lines=33> */
.L_x_2148:
        /* <DEDUP_REMOVED lines=23> */
.L_x_2149:
[----:B------:R-:W-:Y:S05]  /*14db0*/  BSYNC B0 ;  /* 0x0000000000007941 */ /* 0x000fea0003800000 */
.L_x_2147:
        /* <DEDUP_REMOVED lines=38> */
.L_x_2151:
[----:B------:R-:W-:Y:S05]  /*15020*/  BSYNC B0 ;  /* 0x0000000000007941 */ /* 0x000fea0003800000 */
.L_x_2150:
        /* <DEDUP_REMOVED lines=33> */
.L_x_2153:
        /* <DEDUP_REMOVED lines=23> */
.L_x_2154:
[----:B------:R-:W-:Y:S05]  /*153b0*/  BSYNC B0 ;  /* 0x0000000000007941 */ /* 0x000fea0003800000 */
.L_x_2152:
        /* <DEDUP_REMOVED lines=38> */
.L_x_2156:
[----:B------:R-:W-:Y:S05]  /*15620*/  BSYNC B0 ;  /* 0x0000000000007941 */ /* 0x000fea0003800000 */
.L_x_2155:
        /* <DEDUP_REMOVED lines=33> */
.L_x_2158:
        /* <DEDUP_REMOVED lines=23> */
.L_x_2159:
[----:B------:R-:W-:Y:S05]  /*159b0*/  BSYNC B0 ;  /* 0x0000000000007941 */ /* 0x000fea0003800000 */
.L_x_2157:
        /* <DEDUP_REMOVED lines=38> */
.L_x_2161:
[----:B------:R-:W-:Y:S05]  /*15c20*/  BSYNC B0 ;  /* 0x0000000000007941 */ /* 0x000fea0003800000 */
.L_x_2160:
        /* <DEDUP_REMOVED lines=33> */
.L_x_2163:
        /* <DEDUP_REMOVED lines=23> */
.L_x_2164:
[----:B------:R-:W-:Y:S05]  /*15fb0*/  BSYNC B0 ;  /* 0x0000000000007941 */ /* 0x000fea0003800000 */
.L_x_2162:
        /* <DEDUP_REMOVED lines=38> */
.L_x_2166:
[----:B------:R-:W-:Y:S05]  /*16220*/  BSYNC B0 ;  /* 0x0000000000007941 */ /* 0x000fea0003800000 */
.L_x_2165:
        /* <DEDUP_REMOVED lines=33> */
.L_x_2168:
        /* <DEDUP_REMOVED lines=23> */
.L_x_2169:
[----:B------:R-:W-:Y:S05]  /*165b0*/  BSYNC B0 ;  /* 0x0000000000007941 */ /* 0x000fea0003800000 */
.L_x_2167:
        /* <DEDUP_REMOVED lines=38> */
.L_x_2171:
[----:B------:R-:W-:Y:S05]  /*16820*/  BSYNC B0 ;  /* 0x0000000000007941 */ /* 0x000fea0003800000 */
.L_x_2170:
        /* <DEDUP_REMOVED lines=33> */
.L_x_2173:
        /* <DEDUP_REMOVED lines=23> */
.L_x_2174:
[----:B------:R-:W-:Y:S05]  /*16bb0*/  BSYNC B0 ;  /* 0x0000000000007941 */ /* 0x000fea0003800000 */
.L_x_2172:
        /* <DEDUP_REMOVED lines=38> */
.L_x_2176:
[----:B------:R-:W-:Y:S05]  /*16e20*/  BSYNC B0 ;  /* 0x0000000000007941 */ /* 0x000fea0003800000 */
.L_x_2175:
        /* <DEDUP_REMOVED lines=33> */
.L_x_2178:
        /* <DEDUP_REMOVED lines=23> */
.L_x_2179:
[----:B------:R-:W-:Y:S05]  /*171b0*/  BSYNC B0 ;  /* 0x0000000000007941 */ /* 0x000fea0003800000 */
.L_x_2177:
        /* <DEDUP_REMOVED lines=38> */
.L_x_2181:
[----:B------:R-:W-:Y:S05]  /*17420*/  BSYNC B0 ;  /* 0x0000000000007941 */ /* 0x000fea0003800000 */
.L_x_2180:
        /* <DEDUP_REMOVED lines=33> */
.L_x_2183:
        /* <DEDUP_REMOVED lines=23> */
.L_x_2184:
[----:B------:R-:W-:Y:S05]  /*177b0*/  BSYNC B0 ;  /* 0x0000000000007941 */ /* 0x000fea0003800000 */
.L_x_2182:
        /* <DEDUP_REMOVED lines=38> */
.L_x_2186:
[----:B------:R-:W-:Y:S05]  /*17a20*/  BSYNC B0 ;  /* 0x0000000000007941 */ /* 0x000fea0003800000 */
.L_x_2185:
        /* <DEDUP_REMOVED lines=33> */
.L_x_2188:
        /* <DEDUP_REMOVED lines=23> */
.L_x_2189:
[----:B------:R-:W-:Y:S05]  /*17db0*/  BSYNC B0 ;  /* 0x0000000000007941 */ /* 0x000fea0003800000 */
.L_x_2187:
[----:B------:R-:W-:Y:S01]  /*17dc0*/  VIADD R9, R9, 0xe7 ;  /* 0x000000e709097836 */ /* 0x000fe20000000000 */
[----:B------:R-:W-:Y:S01]  /*17dd0*/  BSSY B0, `(.L_x_2190) ;  /* 0x0000029000007945 */ /* 0x000fe20003800000 */
[----:B0----5:R-:W-:Y:S02]  /*17de0*/  PRMT R27, R8, 0x7610, R27 ;  /* 0x00007610081b7816 */ /* 0x021fe4000000001b */
[----:B-12---:R-:W-:Y:S01]  /*17df0*/  IMAD R13, R0, R9, R11 ;  /* 0x00000009000d7224 */ /* 0x006fe200078e020b */
[CC--:B------:R-:W-:Y:S02]  /*17e00*/  ISETP.GE.AND P1, PT, R9.reuse, R6.reuse, PT ;  /* 0x000000060900720c */ /* 0x0c0fe40003f26270 */
[----:B------:R-:W-:Y:S02]  /*17e10*/  ISETP.GE.AND P0, PT, R9, R6, PT ;  /* 0x000000060900720c */ /* 0x000fe40003f06270 */
[----:B------:R-:W-:Y:S02]  /*17e20*/  IADD3 R4, P2, R4, R13, RZ ;  /* 0x0000000d04047210 */ /* 0x000fe40007f5e0ff */
[----:B------:R-:W-:-:S02]  /*17e30*/  PRMT R25, R8, 0x7610, R25 ;  /* 0x0000761008197816 */ /* 0x000fc40000000019 */
[----:B------:R-:W-:Y:S02]  /*17e40*/  LEA.HI.X.SX32 R5, R13, R5, 0x1, P2 ;  /* 0x000000050d057211 */ /* 0x000fe400010f0eff */
        /* <DEDUP_REMOVED lines=9> */
[----:B------:R-:W-:Y:S02]  /*17ee0*/  IMAD R29, R0, R9, R11 ;  /* 0x00000009001d7224 */ /* 0x000fe400078e020b */
[C---:B------:R-:W-:Y:S01]  /*17ef0*/  VIADD R10, R11.reuse, 0x2 ;  /* 0x000000020b0a7836 */ /* 0x040fe20000000000 */
[-C--:B------:R-:W-:Y:S01]  /*17f00*/  ISETP.GE.AND P5, PT, R6, R0.reuse, PT ;  /* 0x000000000600720c */ /* 0x080fe20003fa6270 */
[C---:B------:R-:W-:Y:S01]  /*17f10*/  VIADD R6, R11.reuse, 0x3 ;  /* 0x000000030b067836 */ /* 0x040fe20000000000 */
[----:B------:R-:W-:Y:S01]  /*17f20*/  IADD3 R2, P2, R2, R29, RZ ;  /* 0x0000001d02027210 */ /* 0x000fe20007f5e0ff */
[C---:B------:R-:W-:Y:S01]  /*17f30*/  VIADD R12, R11.reuse, 0x5 ;  /* 0x000000050b0c7836 */ /* 0x040fe20000000000 */
        /* <DEDUP_REMOVED lines=18> */
.L_x_2191:
[----:B------:R-:W-:Y:S05]  /*18060*/  BSYNC B0 ;  /* 0x0000000000007941 */ /* 0x000fea0003800000 */
.L_x_2190:
[----:B------:R-:W-:Y:S05]  /*18070*/  @!P0 BRA `(.L_x_2192) ;  /* 0x00000000006c8947 */ /* 0x000fea0003800000 */
[----:B------:R-:W-:-:S13]  /*18080*/  ISETP.GE.AND P0, PT, R9, R7, PT ;  /* 0x000000070900720c */ /* 0x000fda0003f06270 */
[----:B------:R-:W-:Y:S05]  /*18090*/  @P0 EXIT ;  /* 0x000000000000094d */ /* 0x000fea0003800000 */
[CC--:B------:R-:W-:Y:S01]  /*180a0*/  ISETP.GE.AND P6, PT, R11.reuse, R0.reuse, PT ;  /* 0x000000000b00720c */ /* 0x0c0fe20003fc6270 */
[C---:B0-----:R-:W-:Y:S02]  /*180b0*/  VIADD R3, R11.reuse, 0x1 ;  /* 0x000000010b037836 */ /* 0x041fe40000000000 */
[C---:B------:R-:W-:Y:S02]  /*180c0*/  VIADD R7, R11.reuse, 0x2 ;  /* 0x000000020b077836 */ /* 0x040fe40000000000 */
[----:B------:R-:W-:Y:S01]  /*180d0*/  VIADD R9, R11, 0x5 ;  /* 0x000000050b097836 */ /* 0x000fe20000000000 */
[-C--:B------:R-:W-:Y:S01]  /*180e0*/  ISETP.GE.AND P5, PT, R3, R0.reuse, PT ;  /* 0x000000000300720c */ /* 0x080fe20003fa6270 */
[----:B------:R-:W-:Y:S01]  /*180f0*/  VIADD R3, R11, 0x3 ;  /* 0x000000030b037836 */ /* 0x000fe20000000000 */
[-C--:B------:R-:W-:Y:S01]  /*18100*/  ISETP.GE.AND P4, PT, R7, R0.reuse, PT ;  /* 0x000000000700720c */ /* 0x080fe20003f86270 */
[----:B------:R-:W-:Y:S01]  /*18110*/  VIADD R7, R11, 0x4 ;  /* 0x000000040b077836 */ /* 0x000fe20000000000 */
[-C--:B------:R-:W-:Y:S01]  /*18120*/  ISETP.GE.AND P1, PT, R9, R0.reuse, PT ;  /* 0x000000000900720c */ /* 0x080fe20003f26270 */
[----:B-----5:R-:W-:Y:S01]  /*18130*/  VIADD R13, R11, 0x6 ;  /* 0x000000060b0d7836 */ /* 0x020fe20000000000 */
        /* <DEDUP_REMOVED lines=15> */
.L_x_2192:
        /* <DEDUP_REMOVED lines=25> */
.L_x_2193:
        /* <DEDUP_REMOVED lines=12> */
.L_x_3523:


//--------------------- .text._ZN18transformer_engine43_GLOBAL__N__bafe6ae4_10_padding_cu_3a96c89420multi_padding_kernelILi8E13__nv_fp8_e4m3EEvNS0_16MultiPaddingArgsE --------------------------
	.section	.text._ZN18transformer_engine43_GLOBAL__N__bafe6ae4_10_padding_cu_3a96c89420multi_padding_kernelILi8E13__nv_fp8_e4m3EEvNS0_16MultiPaddingArgsE,"ax",@progbits
	.align	128
.text._ZN18transformer_engine43_GLOBAL__N__bafe6ae4_10_padding_cu_3a96c89420multi_padding_kernelILi8E13__nv_fp8_e4m3EEvNS0_16MultiPaddingArgsE:
        .type           _ZN18transformer_engine43_GLOBAL__N__bafe6ae4_10_padding_cu_3a96c89420multi_padding_kernelILi8E13__nv_fp8_e4m3EEvNS0_16MultiPaddingArgsE,@function
        .size           _ZN18transformer_engine43_GLOBAL__N__bafe6ae4_10_padding_cu_3a96c89420multi_padding_kernelILi8E13__nv_fp8_e4m3EEvNS0_16MultiPaddingArgsE,(.L_x_3524 - _ZN18transformer_engine43_GLOBAL__N__bafe6ae4_10_padding_cu_3a96c89420multi_padding_kernelILi8E13__nv_fp8_e4m3EEvNS0_16MultiPaddingArgsE)
        .other          _ZN18transformer_engine43_GLOBAL__N__bafe6ae4_10_padding_cu_3a96c89420multi_padding_kernelILi8E13__nv_fp8_e4m3EEvNS0_16MultiPaddingArgsE,@"STO_CUDA_ENTRY STV_DEFAULT"
_ZN18transformer_engine43_GLOBAL__N__bafe6ae4_10_padding_cu_3a96c89420multi_padding_kernelILi8E13__nv_fp8_e4m3EEvNS0_16MultiPaddingArgsE:
        /* <DEDUP_REMOVED lines=9> */
.L_x_2194:
        /* <DEDUP_REMOVED lines=46> */
[----:B------:R-:W-:Y:S01]  /*0370*/  F2FP.SATFINITE.E4M3.F32.PACK_AB_MERGE_C R8, RZ, RZ, RZ ;  /* 0x000000ffff08723e */ /* 0x000fe200048070ff */
        /* <DEDUP_REMOVED lines=43> */
.L_x_2196:
[----:B------:R-:W-:Y:S05]  /*0630*/  BSYNC B0 ;  /* 0x0000000000007941 */ /* 0x000fea0003800000 */
.L_x_2195:
        /* <DEDUP_REMOVED lines=32> */
.L_x_2198:
        /* <DEDUP_REMOVED lines=23> */
.L_x_2199:
[----:B------:R-:W-:Y:S05]  /*09b0*/  BSYNC B0 ;  /* 0x0000000000007941 */ /* 0x000fea0003800000 */
.L_x_2197:
        /* <DEDUP_REMOVED lines=38> */
.L_x_2201:
[----:B------:R-:W-:Y:S05]  /*0c20*/  BSYNC B0 ;  /* 0x0000000000007941 */ /* 0x000fea0003800000 */
.L_x_2200:
        /* <DEDUP_REMOVED lines=33> */
.L_x_2203:
        /* <DEDUP_REMOVED lines=23> */
.L_x_2204:
[----:B------:R-:W-:Y:S05]  /*0fb0*/  BSYNC B0 ;  /* 0x0000000000007941 */ /* 0x000fea0003800000 */
.L_x_2202:
        /* <DEDUP_REMOVED lines=38> */
.L_x_2206:
[----:B------:R-:W-:Y:S05]  /*1220*/  BSYNC B0 ;  /* 0x0000000000007941 */ /* 0x000fea0003800000 */
.L_x_2205:
        /* <DEDUP_REMOVED lines=33> */
.L_x_2208:
        /* <DEDUP_REMOVED lines=23> */
.L_x_2209:
[----:B------:R-:W-:Y:S05]  /*15b0*/  BSYNC B0 ;  /* 0x0000000000007941 */ /* 0x000fea0003800000 */
.L_x_2207:
        /* <DEDUP_REMOVED lines=38> */
.L_x_2211:
[----:B------:R-:W-:Y:S05]  /*1820*/  BSYNC B0 ;  /* 0x0000000000007941 */ /* 0x000fea0003800000 */
.L_x_2210:
        /* <DEDUP_REMOVED lines=33> */
.L_x_2213:
        /* <DEDUP_REMOVED lines=23> */
.L_x_2214:
[----:B------:R-:W-:Y:S05]  /*1bb0*/  BSYNC B0 ;  /* 0x0000000000007941 */ /* 0x000fea0003800000 */
.L_x_2212:
        /* <DEDUP_REMOVED lines=38> */
.L_x_2216:
[----:B------:R-:W-:Y:S05]  /*1e20*/  BSYNC B0 ;  /* 0x0000000000007941 */ /* 0x000fea0003800000 */
.L_x_2215:
        /* <DEDUP_REMOVED lines=33> */
.L_x_2218:
        /* <DEDUP_REMOVED lines=23> */
.L_x_2219:
[----:B------:R-:W-:Y:S05]  /*21b0*/  BSYNC B0 ;  /* 0x0000000000007941 */ /* 0x000fea0003800000 */
.L_x_2217:
        /* <DEDUP_REMOVED lines=38> */
.L_x_2221:
[----:B------:R-:W-:Y:S05]  /*2420*/  BSYNC B0 ;  /* 0x0000000000007941 */ /* 0x000fea0003800000 */
.L_x_2220:
        /* <DEDUP_REMOVED lines=33> */
.L_x_2223:
        /* <DEDUP_REMOVED lines=23> */
.L_x_2224:
[----:B------:R-:W-:Y:S05]  /*27b0*/  BSYNC B0 ;  /* 0x0000000000007941 */ /* 0x000fea0003800000 */
.L_x_2222:
        /* <DEDUP_REMOVED lines=38> */
.L_x_2226:
[----:B------:R-:W-:Y:S05]  /*2a20*/  BSYNC B0 ;  /* 0x0000000000007941 */ /* 0x000fea0003800000 */
.L_x_2225:
        /* <DEDUP_REMOVED lines=33> */
.L_x_2228:
        /* <DEDUP_REMOVED lines=23> */
.L_x_2229:
[----:B------:R-:W-:Y:S05]  /*2db0*/  BSYNC B0 ;  /* 0x0000000000007941 */ /* 0x000fea0003800000 */
.L_x_2227:
        /* <DEDUP_REMOVED lines=38> */
.L_x_2231:
[----:B------:R-:W-:Y:S05]  /*3020*/  BSYNC B0 ;  /* 0x0000000000007941 */ /* 0x000fea0003800000 */
.L_x_2230:
        /* <DEDUP_REMOVED lines=33> */
.L_x_2233:
        /* <DEDUP_REMOVED lines=23> */
.L_x_2234:
[----:B------:R-:W-:Y:S05]  /*33b0*/  BSYNC B0 ;  /* 0x0000000000007941 */ /* 0x000fea0003800000 */
.L_x_2232:
        /* <DEDUP_REMOVED lines=38> */
.L_x_2236:
[----:B------:R-:W-:Y:S05]  /*3620*/  BSYNC B0 ;  /* 0x0000000000007941 */ /* 0x000fea0003800000 */
.L_x_2235:
        /* <DEDUP_REMOVED lines=33> */
.L_x_2238:
        /* <DEDUP_REMOVED lines=23> */
.L_x_2239:
[----:B------:R-:W-:Y:S05]  /*39b0*/  BSYNC B0 ;  /* 0x0000000000007941 */ /* 0x000fea0003800000 */
.L_x_2237:
        /* <DEDUP_REMOVED lines=38> */
.L_x_2241:
[----:B------:R-:W-:Y:S05]  /*3c20*/  BSYNC B0 ;  /* 0x0000000000007941 */ /* 0x000fea0003800000 */
.L_x_2240:
        /* <DEDUP_REMOVED lines=33> */
.L_x_2243:
        /* <DEDUP_REMOVED lines=23> */
.L_x_2244:
[----:B------:R-:W-:Y:S05]  /*3fb0*/  BSYNC B0 ;  /* 0x0000000000007941 */ /* 0x000fea0003800000 */
.L_x_2242:
        /* <DEDUP_REMOVED lines=38> */
.L_x_2246:
[----:B------:R-:W-:Y:S05]  /*4220*/  BSYNC B0 ;  /* 0x0000000000007941 */ /* 0x000fea0003800000 */
.L_x_2245:
        /* <DEDUP_REMOVED lines=33> */
.L_x_2248:
        /* <DEDUP_REMOVED lines=23> */
.L_x_2249:
[----:B------:R-:W-:Y:S05]  /*45b0*/  BSYNC B0 ;  /* 0x0000000000007941 */ /* 0x000fea0003800000 */
.L_x_2247:
        /* <DEDUP_REMOVED lines=38> */
.L_x_2251:
[----:B------:R-:W-:Y:S05]  /*4820*/  BSYNC B0 ;  /* 0x0000000000007941 */ /* 0x000fea0003800000 */
.L_x_2250:
        /* <DEDUP_REMOVED lines=33> */
.L_x_2253:
        /* <DEDUP_REMOVED lines=23> */
.L_x_2254:
[----:B------:R-:W-:Y:S05]  /*4bb0*/  BSYNC B0 ;  /* 0x0000000000007941 */ /* 0x000fea0003800000 */
.L_x_2252:
        /* <DEDUP_REMOVED lines=38> */
.L_x_2256:
[----:B------:R-:W-:Y:S05]  /*4e20*/  BSYNC B0 ;  /* 0x0000000000007941 */ /* 0x000fea0003800000 */
.L_x_2255:
        /* <DEDUP_REMOVED lines=33> */
.L_x_2258:
        /* <DEDUP_REMOVED lines=23> */
.L_x_2259:
[----:B------:R-:W-:Y:S05]  /*51b0*/  BSYNC B0 ;  /* 0x0000000000007941 */ /* 0x000fea0003800000 */
.L_x_2257:
        /* <DEDUP_REMOVED lines=38> */
.L_x_2261:
[----:B------:R-:W-:Y:S05]  /*5420*/  BSYNC B0 ;  /* 0x0000000000007941 */ /* 0x000fea0003800000 */
.L_x_2260:
        /* <DEDUP_REMOVED lines=33> */
.L_x_2263:
        /* <DEDUP_REMOVED lines=23> */
.L_x_2264:
[----:B------:R-:W-:Y:S05]  /*57b0*/  BSYNC B0 ;  /* 0x0000000000007941 */ /* 0x000fea0003800000 */
.L_x_2262:
        /* <DEDUP_REMOVED lines=38> */
.L_x_2266:
[----:B------:R-:W-:Y:S05]  /*5a20*/  BSYNC B0 ;  /* 0x0000000000007941 */ /* 0x000fea0003800000 */
.L_x_2265:
        /* <DEDUP_REMOVED lines=33> */
.L_x_2268:
        /* <DEDUP_REMOVED lines=23> */
.L_x_2269:
[----:B------:R-:W-:Y:S05]  /*5db0*/  BSYNC B0 ;  /* 0x0000000000007941 */ /* 0x000fea0003800000 */
.L_x_2267:
        /* <DEDUP_REMOVED lines=38> */
.L_x_2271:
[----:B------:R-:W-:Y:S05]  /*6020*/  BSYNC B0 ;  /* 0x0000000000007941 */ /* 0x000fea0003800000 */
.L_x_2270:
        /* <DEDUP_REMOVED lines=33> */
.L_x_2273:
        /* <DEDUP_REMOVED lines=23> */
.L_x_2274:
[----:B------:R-:W-:Y:S05]  /*63b0*/  BSYNC B0 ;  /* 0x0000000000007941 */ /* 0x000fea0003800000 */
.L_x_2272:
        /* <DEDUP_REMOVED lines=38> */
.L_x_2276:
[----:B------:R-:W-:Y:S05]  /*6620*/  BSYNC B0 ;  /* 0x0000000000007941 */ /* 0x000fea0003800000 */
.L_x_2275:
        /* <DEDUP_REMOVED lines=33> */
.L_x_2278:
        /* <DEDUP_REMOVED lines=23> */
.L_x_2279:
[----:B------:R-:W-:Y:S05]  /*69b0*/  BSYNC B0 ;  /* 0x0000000000007941 */ /* 0x000fea0003800000 */
.L_x_2277:
        /* <DEDUP_REMOVED lines=38> */
.L_x_2281:
[----:B------:R-:W-:Y:S05]  /*6c20*/  BSYNC B0 ;  /* 0x0000000000007941 */ /* 0x000fea0003800000 */
.L_x_2280:
        /* <DEDUP_REMOVED lines=33> */
.L_x_2283:
        /* <DEDUP_REMOVED lines=23> */
.L_x_2284:
[----:B------:R-:W-:Y:S05]  /*6fb0*/  BSYNC B0 ;  /* 0x0000000000007941 */ /* 0x000fea0003800000 */
.L_x_2282:
        /* <DEDUP_REMOVED lines=38> */
.L_x_2286:
[----:B------:R-:W-:Y:S05]  /*7220*/  BSYNC B0 ;  /* 0x0000000000007941 */ /* 0x000fea0003800000 */
.L_x_2285:
        /* <DEDUP_REMOVED lines=33> */
.L_x_2288:
        /* <DEDUP_REMOVED lines=23> */
.L_x_2289:
[----:B------:R-:W-:Y:S05]  /*75b0*/  BSYNC B0 ;  /* 0x0000000000007941 */ /* 0x000fea0003800000 */
.L_x_2287:
        /* <DEDUP_REMOVED lines=38> */
.L_x_2291:
[----:B------:R-:W-:Y:S05]  /*7820*/  BSYNC B0 ;  /* 0x0000000000007941 */ /* 0x000fea0003800000 */
.L_x_2290:
        /* <DEDUP_REMOVED lines=33> */
.L_x_2293:
        /* <DEDUP_REMOVED lines=23> */
.L_x_2294:
[----:B------:R-:W-:Y:S05]  /*7bb0*/  BSYNC B0 ;  /* 0x0000000000007941 */ /* 0x000fea0003800000 */
.L_x_2292:
        /* <DEDUP_REMOVED lines=38> */
.L_x_2296:
[----:B------:R-:W-:Y:S05]  /*7e20*/  BSYNC B0 ;  /* 0x0000000000007941 */ /* 0x000fea0003800000 */
.L_x_2295:
        /* <DEDUP_REMOVED lines=33> */
.L_x_2298:
        /* <DEDUP_REMOVED lines=23> */
.L_x_2299:
[----:B------:R-:W-:Y:S05]  /*81b0*/  BSYNC B0 ;  /* 0x0000000000007941 */ /* 0x000fea0003800000 */
.L_x_2297:
        /* <DEDUP_REMOVED lines=38> */
.L_x_2301:
[----:B------:R-:W-:Y:S05]  /*8420*/  BSYNC B0 ;  /* 0x0000000000007941 */ /* 0x000fea0003800000 */
.L_x_2300:
        /* <DEDUP_REMOVED lines=33> */
.L_x_2303:
        /* <DEDUP_REMOVED lines=23> */
.L_x_2304:
[----:B------:R-:W-:Y:S05]  /*87b0*/  BSYNC B0 ;  /* 0x0000000000007941 */ /* 0x000fea0003800000 */
.L_x_2302:
        /* <DEDUP_REMOVED lines=38> */
.L_x_2306:
[----:B------:R-:W-:Y:S05]  /*8a20*/  BSYNC B0 ;  /* 0x0000000000007941 */ /* 0x000fea0003800000 */
.L_x_2305:
        /* <DEDUP_REMOVED lines=33> */
.L_x_2308:
        /* <DEDUP_REMOVED lines=23> */
.L_x_2309:
[----:B------:R-:W-:Y:S05]  /*8db0*/  BSYNC B0 ;  /* 0x0000000000007941 */ /* 0x000fea0003800000 */
.L_x_2307:
        /* <DEDUP_REMOVED lines=38> */
.L_x_2311:
[----:B------:R-:W-:Y:S05]  /*9020*/  BSYNC B0 ;  /* 0x0000000000007941 */ /* 0x000fea0003800000 */
.L_x_2310:
        /* <DEDUP_REMOVED lines=33> */
.L_x_2313:
        /* <DEDUP_REMOVED lines=23> */
.L_x_2314:
[----:B------:R-:W-:Y:S05]  /*93b0*/  BSYNC B0 ;  /* 0x0000000000007941 */ /* 0x000fea0003800000 */
.L_x_2312:
        /* <DEDUP_REMOVED lines=38> */
.L_x_2316:
[----:B------:R-:W-:Y:S05]  /*9620*/  BSYNC B0 ;  /* 0x0000000000007941 */ /* 0x000fea0003800000 */
.L_x_2315:
        /* <DEDUP_REMOVED lines=33> */
.L_x_2318:
        /* <DEDUP_REMOVED lines=23> */
.L_x_2319:
[----:B------:R-:W-:Y:S05]  /*99b0*/  BSYNC B0 ;  /* 0x0000000000007941 */ /* 0x000fea0003800000 */
.L_x_2317:
        /* <DEDUP_REMOVED lines=38> */
.L_x_2321:
[----:B------:R-:W-:Y:S05]  /*9c20*/  BSYNC B0 ;  /* 0x0000000000007941 */ /* 0x000fea0003800000 */
.L_x_2320:
        /* <DEDUP_REMOVED lines=33> */
.L_x_2323:
        /* <DEDUP_REMOVED lines=23> */
.L_x_2324:
[----:B------:R-:W-:Y:S05]  /*9fb0*/  BSYNC B0 ;  /* 0x0000000000007941 */ /* 0x000fea0003800000 */
.L_x_2322:
        /* <DEDUP_REMOVED lines=38> */
.L_x_2326:
[----:B------:R-:W-:Y:S05]  /*a220*/  BSYNC B0 ;  /* 0x0000000000007941 */ /* 0x000fea0003800000 */
.L_x_2325:
        /* <DEDUP_REMOVED lines=33> */
.L_x_2328:
        /* <DEDUP_REMOVED lines=23> */
.L_x_2329:
[----:B------:R-:W-:Y:S05]  /*a5b0*/  BSYNC B0 ;  /* 0x0000000000007941 */ /* 0x000fea0003800000 */
.L_x_2327:
        /* <DEDUP_REMOVED lines=38> */
.L_x_2331:
[----:B------:R-:W-:Y:S05]  /*a820*/  BSYNC B0 ;  /* 0x0000000000007941 */ /* 0x000fea0003800000 */
.L_x_2330:
        /* <DEDUP_REMOVED lines=33> */
.L_x_2333:
        /* <DEDUP_REMOVED lines=23> */
.L_x_2334:
[----:B------:R-:W-:Y:S05]  /*abb0*/  BSYNC B0 ;  /* 0x0000000000007941 */ /* 0x000fea0003800000 */
.L_x_2332:
        /* <DEDUP_REMOVED lines=38> */
.L_x_2336:
[----:B------:R-:W-:Y:S05]  /*ae20*/  BSYNC B0 ;  /* 0x0000000000007941 */ /* 0x000fea0003800000 */
.L_x_2335:
        /* <DEDUP_REMOVED lines=33> */
.L_x_2338:
        /* <DEDUP_REMOVED lines=23> */
.L_x_2339:
[----:B------:R-:W-:Y:S05]  /*b1b0*/  BSYNC B0 ;  /* 0x0000000000007941 */ /* 0x000fea0003800000 */
.L_x_2337:
        /* <DEDUP_REMOVED lines=38> */
.L_x_2341:
[----:B------:R-:W-:Y:S05]  /*b420*/  BSYNC B0 ;  /* 0x0000000000007941 */ /* 0x000fea0003800000 */
.L_x_2340:
        /* <DEDUP_REMOVED lines=33> */
.L_x_2343:
        /* <DEDUP_REMOVED lines=23> */
.L_x_2344:
[----:B------:R-:W-:Y:S05]  /*b7b0*/  BSYNC B0 ;  /* 0x0000000000007941 */ /* 0x000fea0003800000 */
.L_x_2342:
        /* <DEDUP_REMOVED lines=38> */
.L_x_2346:
[----:B------:R-:W-:Y:S05]  /*ba20*/  BSYNC B0 ;  /* 0x0000000000007941 */ /* 0x000fea0003800000 */
.L_x_2345:
        /* <DEDUP_REMOVED lines=33> */
.L_x_2348:
        /* <DEDUP_REMOVED lines=23> */
.L_x_2349:
[----:B------:R-:W-:Y:S05]  /*bdb0*/  BSYNC B0 ;  /* 0x0000000000007941 */ /* 0x000fea0003800000 */
.L_x_2347:
        /* <DEDUP_REMOVED lines=38> */
.L_x_2351:
[----:B------:R-:W-:Y:S05]  /*c020*/  BSYNC B0 ;  /* 0x0000000000007941 */ /* 0x000fea0003800000 */
.L_x_2350:
        /* <DEDUP_REMOVED lines=33> */
.L_x_2353:
        /* <DEDUP_REMOVED lines=23> */
.L_x_2354:
[----:B------:R-:W-:Y:S05]  /*c3b0*/  BSYNC B0 ;  /* 0x0000000000007941 */ /* 0x000fea0003800000 */
.L_x_2352:
        /* <DEDUP_REMOVED lines=38> */
.L_x_2356:
[----:B------:R-:W-:Y:S05]  /*c620*/  BSYNC B0 ;  /* 0x0000000000007941 */ /* 0x000fea0003800000 */
.L_x_2355:
        /* <DEDUP_REMOVED lines=33> */
.L_x_2358:
        /* <DEDUP_REMOVED lines=23> */
.L_x_2359:
[----:B------:R-:W-:Y:S05]  /*c9b0*/  BSYNC B0 ;  /* 0x0000000000007941 */ /* 0x000fea0003800000 */
.L_x_2357:
        /* <DEDUP_REMOVED lines=38> */
.L_x_2361:
[----:B------:R-:W-:Y:S05]  /*cc20*/  BSYNC B0 ;  /* 0x0000000000007941 */ /* 0x000fea0003800000 */
.L_x_2360:
        /* <DEDUP_REMOVED lines=33> */
.L_x_2363:
        /* <DEDUP_REMOVED lines=23> */
.L_x_2364:
[----:B------:R-:W-:Y:S05]  /*cfb0*/  BSYNC B0 ;  /* 0x0000000000007941 */ /* 0x000fea0003800000 */
.L_x_2362:
        /* <DEDUP_REMOVED lines=38> */
.L_x_2366:
[----:B------:R-:W-:Y:S05]  /*d220*/  BSYNC B0 ;  /* 0x0000000000007941 */ /* 0x000fea0003800000 */
.L_x_2365:
        /* <DEDUP_REMOVED lines=33> */
.L_x_2368:
        /* <DEDUP_REMOVED lines=23> */
.L_x_2369:
[----:B------:R-:W-:Y:S05]  /*d5b0*/  BSYNC B0 ;  /* 0x0000000000007941 */ /* 0x000fea0003800000 */
.L_x_2367:
        /* <DEDUP_REMOVED lines=38> */
.L_x_2371:
[----:B------:R-:W-:Y:S05]  /*d820*/  BSYNC B0 ;  /* 0x0000000000007941 */ /* 0x000fea0003800000 */
.L_x_2370:
        /* <DEDUP_REMOVED lines=33> */
.L_x_2373:
        /* <DEDUP_REMOVED lines=23> */
.L_x_2374:
[----:B------:R-:W-:Y:S05]  /*dbb0*/  BSYNC B0 ;  /* 0x0000000000007941 */ /* 0x000fea0003800000 */
.L_x_2372:
        /* <DEDUP_REMOVED lines=38> */
.L_x_2376:
[----:B------:R-:W-:Y:S05]  /*de20*/  BSYNC B0 ;  /* 0x0000000000007941 */ /* 0x000fea0003800000 */
.L_x_2375:
        /* <DEDUP_REMOVED lines=33> */
.L_x_2378:
        /* <DEDUP_REMOVED lines=23> */
.L_x_2379:
[----:B------:R-:W-:Y:S05]  /*e1b0*/  BSYNC B0 ;  /* 0x0000000000007941 */ /* 0x000fea0003800000 */
.L_x_2377:
        /* <DEDUP_REMOVED lines=38> */
.L_x_2381:
[----:B------:R-:W-:Y:S05]  /*e420*/  BSYNC B0 ;  /* 0x0000000000007941 */ /* 0x000fea0003800000 */
.L_x_2380:
        /* <DEDUP_REMOVED lines=33> */
.L_x_2383:
        /* <DEDUP_REMOVED lines=23> */
.L_x_2384:
[----:B------:R-:W-:Y:S05]  /*e7b0*/  BSYNC B0 ;  /* 0x0000000000007941 */ /* 0x000fea0003800000 */
.L_x_2382:
        /* <DEDUP_REMOVED lines=38> */
.L_x_2386:
[----:B------:R-:W-:Y:S05]  /*ea20*/  BSYNC B0 ;  /* 0x0000000000007941 */ /* 0x000fea0003800000 */
.L_x_2385:
        /* <DEDUP_REMOVED lines=33> */
.L_x_2388:
        /* <DEDUP_REMOVED lines=23> */
.L_x_2389:
[----:B------:R-:W-:Y:S05]  /*edb0*/  BSYNC B0 ;  /* 0x0000000000007941 */ /* 0x000fea0003800000 */
.L_x_2387:
        /* <DEDUP_REMOVED lines=38> */
.L_x_2391:
[----:B------:R-:W-:Y:S05]  /*f020*/  BSYNC B0 ;  /* 0x0000000000007941 */ /* 0x000fea0003800000 */
.L_x_2390:
        /* <DEDUP_REMOVED lines=33> */
.L_x_2393:
        /* <DEDUP_REMOVED lines=23> */
.L_x_2394:
[----:B------:R-:W-:Y:S05]  /*f3b0*/  BSYNC B0 ;  /* 0x0000000000007941 */ /* 0x000fea0003800000 */
.L_x_2392:
        /* <DEDUP_REMOVED lines=38> */
.L_x_2396:
[----:B------:R-:W-:Y:S05]  /*f620*/  BSYNC B0 ;  /* 0x0000000000007941 */ /* 0x000fea0003800000 */
.L_x_2395:
        /* <DEDUP_REMOVED lines=33> */
.L_x_2398:
        /* <DEDUP_REMOVED lines=23> */
.L_x_2399:
[----:B------:R-:W-:Y:S05]  /*f9b0*/  BSYNC B0 ;  /* 0x0000000000007941 */ /* 0x000fea0003800000 */
.L_x_2397:
        /* <DEDUP_REMOVED lines=38> */
.L_x_2401:
[----:B------:R-:W-:Y:S05]  /*fc20*/  BSYNC B0 ;  /* 0x0000000000007941 */ /* 0x000fea0003800000 */
.L_x_2400:
        /* <DEDUP_REMOVED lines=33> */
.L_x_2403:
        /* <DEDUP_REMOVED lines=23> */
.L_x_2404:
[----:B------:R-:W-:Y:S05]  /*ffb0*/  BSYNC B0 ;  /* 0x0000000000007941 */ /* 0x000fea0003800000 */
.L_x_2402:
        /* <DEDUP_REMOVED lines=38> */
.L_x_2406:
[----:B------:R-:W-:Y:S05]  /*10220*/  BSYNC B0 ;  /* 0x0000000000007941 */ /* 0x000fea0003800000 */
.L_x_2405:
        /* <DEDUP_REMOVED lines=33> */
.L_x_2408:
        /* <DEDUP_REMOVED lines=23> */
.L_x_2409:
[----:B------:R-:W-:Y:S05]  /*105b0*/  BSYNC B0 ;  /* 0x0000000000007941 */ /* 0x000fea0003800000 */
.L_x_2407:
        /* <DEDUP_REMOVED lines=38> */
.L_x_2411:
[----:B------:R-:W-:Y:S05]  /*10820*/  BSYNC B0 ;  /* 0x0000000000007941 */ /* 0x000fea0003800000 */
.L_x_2410:
        /* <DEDUP_REMOVED lines=33> */
.L_x_2413:
        /* <DEDUP_REMOVED lines=23> */
.L_x_2414:
[----:B------:R-:W-:Y:S05]  /*10bb0*/  BSYNC B0 ;  /* 0x0000000000007941 */ /* 0x000fea0003800000 */
.L_x_2412:
        /* <DEDUP_REMOVED lines=38> */
.L_x_2416:
[----:B------:R-:W-:Y:S05]  /*10e20*/  BSYNC B0 ;  /* 0x0000000000007941 */ /* 0x000fea0003800000 */
.L_x_2415:
        /* <DEDUP_REMOVED lines=33> */
.L_x_2418:
        /* <DEDUP_REMOVED lines=23> */
.L_x_2419:
[----:B------:R-:W-:Y:S05]  /*111b0*/  BSYNC B0 ;  /* 0x0000000000007941 */ /* 0x000fea0003800000 */
.L_x_2417:
        /* <DEDUP_REMOVED lines=38> */
.L_x_2421:
[----:B------:R-:W-:Y:S05]  /*11420*/  BSYNC B0 ;  /* 0x0000000000007941 */ /* 0x000fea0003800000 */
.L_x_2420:
        /* <DEDUP_REMOVED lines=33> */
.L_x_2423:
        /* <DEDUP_REMOVED lines=23> */
.L_x_2424:
[----:B------:R-:W-:Y:S05]  /*117b0*/  BSYNC B0 ;  /* 0x0000000000007941 */ /* 0x000fea0003800000 */
.L_x_2422:
        /* <DEDUP_REMOVED lines=38> */
.L_x_2426:
[----:B------:R-:W-:Y:S05]  /*11a20*/  BSYNC B0 ;  /* 0x0000000000007941 */ /* 0x000fea0003800000 */
.L_x_2425:
        /* <DEDUP_REMOVED lines=33> */
.L_x_2428:
        /* <DEDUP_REMOVED lines=23> */
.L_x_2429:
[----:B------:R-:W-:Y:S05]  /*11db0*/  BSYNC B0 ;  /* 0x0000000000007941 */ /* 0x000fea0003800000 */
.L_x_2427:
        /* <DEDUP_REMOVED lines=38> */
.L_x_2431:
[----:B------:R-:W-:Y:S05]  /*12020*/  BSYNC B0 ;  /* 0x0000000000007941 */ /* 0x000fea0003800000 */
.L_x_2430:
        /* <DEDUP_REMOVED lines=33> */
.L_x_2433:
        /* <DEDUP_REMOVED lines=23> */
.L_x_2434:
[----:B------:R-:W-:Y:S05]  /*123b0*/  BSYNC B0 ;  /* 0x0000000000007941 */ /* 0x000fea0003800000 */
.L_x_2432:
        /* <DEDUP_REMOVED lines=38> */
.L_x_2436:
[----:B------:R-:W-:Y:S05]  /*12620*/  BSYNC B0 ;  /* 0x0000000000007941 */ /* 0x000fea0003800000 */
.L_x_2435:
        /* <DEDUP_REMOVED lines=33> */
.L_x_2438:
        /* <DEDUP_REMOVED lines=23> */
.L_x_2439:
[----:B------:R-:W-:Y:S05]  /*129b0*/  BSYNC B0 ;  /* 0x0000000000007941 */ /* 0x000fea0003800000 */
.L_x_2437:
        /* <DEDUP_REMOVED lines=38> */
.L_x_2441:
[----:B------:R-:W-:Y:S05]  /*12c20*/  BSYNC B0 ;  /* 0x0000000000007941 */ /* 0x000fea0003800000 */
.L_x_2440:
        /* <DEDUP_REMOVED lines=33> */
.L_x_2443:
        /* <DEDUP_REMOVED lines=23> */
.L_x_2444:
[----:B------:R-:W-:Y:S05]  /*12fb0*/  BSYNC B0 ;  /* 0x0000000000007941 */ /* 0x000fea0003800000 */
.L_x_2442:
        /* <DEDUP_REMOVED lines=38> */
.L_x_2446:
[----:B------:R-:W-:Y:S05]  /*13220*/  BSYNC B0 ;  /* 0x0000000000007941 */ /* 0x000fea0003800000 */
.L_x_2445:
        /* <DEDUP_REMOVED lines=33> */
.L_x_2448:
        /* <DEDUP_REMOVED lines=23> */
.L_x_2449:
[----:B------:R-:W-:Y:S05]  /*135b0*/  BSYNC B0 ;  /* 0x0000000000007941 */ /* 0x000fea0003800000 */
.L_x_2447:
        /* <DEDUP_REMOVED lines=38> */
.L_x_2451:
[----:B------:R-:W-:Y:S05]  /*13820*/  BSYNC B0 ;  /* 0x0000000000007941 */ /* 0x000fea0003800000 */
.L_x_2450:
        /* <DEDUP_REMOVED lines=33> */
.L_x_2453:
        /* <DEDUP_REMOVED lines=23> */
.L_x_2454:
[----:B------:R-:W-:Y:S05]  /*13bb0*/  BSYNC B0 ;  /* 0x0000000000007941 */ /* 0x000fea0003800000 */
.L_x_2452:
        /* <DEDUP_REMOVED lines=38> */
.L_x_2456:
[----:B------:R-:W-:Y:S05]  /*13e20*/  BSYNC B0 ;  /* 0x0000000000007941 */ /* 0x000fea0003800000 */
.L_x_2455:
        /* <DEDUP_REMOVED lines=33> */
.L_x_2458:
        /* <DEDUP_REMOVED lines=23> */
.L_x_2459:
[----:B------:R-:W-:Y:S05]  /*141b0*/  BSYNC B0 ;  /* 0x0000000000007941 */ /* 0x000fea0003800000 */
.L_x_2457:
        /* <DEDUP_REMOVED lines=38> */
.L_x_2461:
[----:B------:R-:W-:Y:S05]  /*14420*/  BSYNC B0 ;  /* 0x0000000000007941 */ /* 0x000fea0003800000 */
.L_x_2460:
        /* <DEDUP_REMOVED lines=33> */
.L_x_2463:
        /* <DEDUP_REMOVED lines=23> */
.L_x_2464:
[----:B------:R-:W-:Y:S05]  /*147b0*/  BSYNC B0 ;  /* 0x0000000000007941 */ /* 0x000fea0003800000 */
.L_x_2462:
        /* <DEDUP_REMOVED lines=38> */
.L_x_2466:
[----:B------:R-:W-:Y:S05]  /*14a20*/  BSYNC B0 ;  /* 0x0000000000007941 */ /* 0x000fea0003800000 */
.L_x_2465:
        /* <DEDUP_REMOVED lines=33> */
.L_x_2468:
        /* <DEDUP_REMOVED lines=23> */
.L_x_2469:
[----:B------:R-:W-:Y:S05]  /*14db0*/  BSYNC B0 ;  /* 0x0000000000007941 */ /* 0x000fea0003800000 */
.L_x_2467:
        /* <DEDUP_REMOVED lines=38> */
.L_x_2471:
[----:B------:R-:W-:Y:S05]  /*15020*/  BSYNC B0 ;  /* 0x0000000000007941 */ /* 0x000fea0003800000 */
.L_x_2470:
        /* <DEDUP_REMOVED lines=33> */
.L_x_2473:
        /* <DEDUP_REMOVED lines=23> */
.L_x_2474:
[----:B------:R-:W-:Y:S05]  /*153b0*/  BSYNC B0 ;  /* 0x0000000000007941 */ /* 0x000fea0003800000 */
.L_x_2472:
        /* <DEDUP_REMOVED lines=38> */
.L_x_2476:
[----:B------:R-:W-:Y:S05]  /*15620*/  BSYNC B0 ;  /* 0x0000000000007941 */ /* 0x000fea0003800000 */
.L_x_2475:
        /* <DEDUP_REMOVED lines=33> */
.L_x_2478:
        /* <DEDUP_REMOVED lines=23> */
.L_x_2479:
[----:B------:R-:W-:Y:S05]  /*159b0*/  BSYNC B0 ;  /* 0x0000000000007941 */ /* 0x000fea0003800000 */
.L_x_2477:
        /* <DEDUP_REMOVED lines=38> */
.L_x_2481:
[----:B------:R-:W-:Y:S05]  /*15c20*/  BSYNC B0 ;  /* 0x0000000000007941 */ /* 0x000fea0003800000 */
.L_x_2480:
        /* <DEDUP_REMOVED lines=33> */
.L_x_2483:
        /* <DEDUP_REMOVED lines=23> */
.L_x_2484:
[----:B------:R-:W-:Y:S05]  /*15fb0*/  BSYNC B0 ;  /* 0x0000000000007941 */ /* 0x000fea0003800000 */
.L_x_2482:
        /* <DEDUP_REMOVED lines=38> */
.L_x_2486:
[----:B------:R-:W-:Y:S05]  /*16220*/  BSYNC B0 ;  /* 0x0000000000007941 */ /* 0x000fea0003800000 */
.L_x_2485:
        /* <DEDUP_REMOVED lines=33> */
.L_x_2488:
        /* <DEDUP_REMOVED lines=23> */
.L_x_2489:
[----:B------:R-:W-:Y:S05]  /*165b0*/  BSYNC B0 ;  /* 0x0000000000007941 */ /* 0x000fea0003800000 */
.L_x_2487:
        /* <DEDUP_REMOVED lines=38> */
.L_x_2491:
[----:B------:R-:W-:Y:S05]  /*16820*/  BSYNC B0 ;  /* 0x0000000000007941 */ /* 0x000fea0003800000 */
.L_x_2490:
        /* <DEDUP_REMOVED lines=33> */
.L_x_2493:
        /* <DEDUP_REMOVED lines=23> */
.L_x_2494:
[----:B------:R-:W-:Y:S05]  /*16bb0*/  BSYNC B0 ;  /* 0x0000000000007941 */ /* 0x000fea0003800000 */
.L_x_2492:
        /* <DEDUP_REMOVED lines=38> */
.L_x_2496:
[----:B------:R-:W-:Y:S05]  /*16e20*/  BSYNC B0 ;  /* 0x0000000000007941 */ /* 0x000fea0003800000 */
.L_x_2495:
        /* <DEDUP_REMOVED lines=33> */
.L_x_2498:
        /* <DEDUP_REMOVED lines=23> */
.L_x_2499:
[----:B------:R-:W-:Y:S05]  /*171b0*/  BSYNC B0 ;  /* 0x0000000000007941 */ /* 0x000fea0003800000 */
.L_x_2497:
        /* <DEDUP_REMOVED lines=38> */
.L_x_2501:
[----:B------:R-:W-:Y:S05]  /*17420*/  BSYNC B0 ;  /* 0x0000000000007941 */ /* 0x000fea0003800000 */
.L_x_2500:
        /* <DEDUP_REMOVED lines=33> */
.L_x_2503:
        /* <DEDUP_REMOVED lines=23> */
.L_x_2504:
[----:B------:R-:W-:Y:S05]  /*177b0*/  BSYNC B0 ;  /* 0x0000000000007941 */ /* 0x000fea0003800000 */
.L_x_2502:
        /* <DEDUP_REMOVED lines=38> */
.L_x_2506:
[----:B------:R-:W-:Y:S05]  /*17a20*/  BSYNC B0 ;  /* 0x0000000000007941 */ /* 0x000fea0003800000 */
.L_x_2505:
        /* <DEDUP_REMOVED lines=33> */
.L_x_2508:
        /* <DEDUP_REMOVED lines=23> */
.L_x_2509:
[----:B------:R-:W-:Y:S05]  /*17db0*/  BSYNC B0 ;  /* 0x0000000000007941 */ /* 0x000fea0003800000 */
.L_x_2507:
        /* <DEDUP_REMOVED lines=42> */
.L_x_2511:
[----:B------:R-:W-:Y:S05]  /*18060*/  BSYNC B0 ;  /* 0x0000000000007941 */ /* 0x000fea0003800000 */
.L_x_2510:
        /* <DEDUP_REMOVED lines=28> */
.L_x_2512:
        /* <DEDUP_REMOVED lines=25> */
.L_x_2513:
        /* <DEDUP_REMOVED lines=12> */
.L_x_3524:


//--------------------- .text._ZN18transformer_engine43_GLOBAL__N__bafe6ae4_10_padding_cu_3a96c89420multi_padding_kernelILi4E13__nv_bfloat16EEvNS0_16MultiPaddingArgsE --------------------------
	.section	.text._ZN18transformer_engine43_GLOBAL__N__bafe6ae4_10_padding_cu_3a96c89420multi_padding_kernelILi4E13__nv_bfloat16EEvNS0_16MultiPaddingArgsE,"ax",@progbits
	.align	128
.text._ZN18transformer_engine43_GLOBAL__N__bafe6ae4_10_padding_cu_3a96c89420multi_padding_kernelILi4E13__nv_bfloat16EEvNS0_16MultiPaddingArgsE:
        .type           _ZN18transformer_engine43_GLOBAL__N__bafe6ae4_10_padding_cu_3a96c89420multi_padding_kernelILi4E13__nv_bfloat16EEvNS0_16MultiPaddingArgsE,@function
        .size           _ZN18transformer_engine43_GLOBAL__N__bafe6ae4_10_padding_cu_3a96c89420multi_padding_kernelILi4E13__nv_bfloat16EEvNS0_16MultiPaddingArgsE,(.L_x_3525 - _ZN18transformer_engine43_GLOBAL__N__bafe6ae4_10_padding_cu_3a96c89420multi_padding_kernelILi4E13__nv_bfloat16EEvNS0_16MultiPaddingArgsE)
        .other          _ZN18transformer_engine43_GLOBAL__N__bafe6ae4_10_padding_cu_3a96c89420multi_padding_kernelILi4E13__nv_bfloat16EEvNS0_16MultiPaddingArgsE,@"STO_CUDA_ENTRY STV_DEFAULT"
_ZN18transformer_engine43_GLOBAL__N__bafe6ae4_10_padding_cu_3a96c89420multi_padding_kernelILi4E13__nv_bfloat16EEvNS0_16MultiPaddingArgsE:
        /* <DEDUP_REMOVED lines=9> */
.L_x_2514:
        /* <DEDUP_REMOVED lines=24> */
[----:B------:R0:W1:Y:S04]  /*0210*/  LDC R7, c[0x0][R8+0x70c] ;  /* 0x0001c30008077b82 */ /* 0x0000680000000800 */
[----:B------:R2:W3:Y:S02]  /*0220*/  F2I.FTZ.U32.TRUNC.NTZ R3, R2 ;  /* 0x0000000200037305 */ /* 0x0004e4000021f000 */
[----:B--2---:R-:W-:Y:S02]  /*0230*/  IMAD.MOV.U32 R2, RZ, RZ, RZ ;  /* 0x000000ffff027224 */ /* 0x004fe400078e00ff */
[----:B---3--:R-:W-:-:S04]  /*0240*/  IMAD.MOV R12, RZ, RZ, -R3 ;  /* 0x000000ffff0c7224 */ /* 0x008fc800078e0a03 */
[----:B------:R-:W-:Y:S02]  /*0250*/  IMAD R13, R12, R9, RZ ;  /* 0x000000090c0d7224 */ /* 0x000fe400078e02ff */
[----:B------:R-:W-:Y:S02]  /*0260*/  IMAD.MOV.U32 R12, RZ, RZ, R14 ;  /* 0x000000ffff0c7224 */ /* 0x000fe400078e000e */
[----:B------:R-:W-:-:S04]  /*0270*/  IMAD.HI.U32 R3, R3, R13, R2 ;  /* 0x0000000d03037227 */ /* 0x000fc800078e0002 */
[--C-:B------:R-:W-:Y:S01]  /*0280*/  IMAD.MOV R2, RZ, RZ, -R15.reuse ;  /* 0x000000ffff027224 */ /* 0x100fe200078e0a0f */
[----:B------:R-:W-:Y:S01]  /*0290*/  PRMT R15, RZ, 0x7610, R15 ;  /* 0x00007610ff0f7816 */ /* 0x000fe2000000000f */
[----:B------:R-:W-:-:S04]  /*02a0*/  IMAD.HI.U32 R3, R3, R12, RZ ;  /* 0x0000000c03037227 */ /* 0x000fc800078e00ff */
[----:B------:R-:W-:Y:S02]  /*02b0*/  IMAD R2, R3, R2, R12 ;  /* 0x0000000203027224 */ /* 0x000fe400078e020c */
[----:B------:R-:W-:-:S03]  /*02c0*/  IMAD.SHL.U32 R12, R6, 0x8, RZ ;  /* 0x00000008060c7824 */ /* 0x000fc600078e00ff */
[----:B------:R-:W-:-:S13]  /*02d0*/  ISETP.GT.U32.AND P1, PT, R9, R2, PT ;  /* 0x000000020900720c */ /* 0x000fda0003f24070 */
[----:B------:R-:W-:Y:S02]  /*02e0*/  @!P1 IMAD.IADD R2, R2, 0x1, -R9 ;  /* 0x0000000102029824 */ /* 0x000fe400078e0a09 */
[----:B------:R-:W-:Y:S01]  /*02f0*/  @!P1 VIADD R3, R3, 0x1 ;  /* 0x0000000103039836 */ /* 0x000fe20000000000 */
[----:B------:R-:W-:Y:S02]  /*0300*/  ISETP.NE.AND P1, PT, R5, RZ, PT ;  /* 0x000000ff0500720c */ /* 0x000fe40003f25270 */
[----:B------:R-:W-:Y:S02]  /*0310*/  ISETP.GE.U32.AND P0, PT, R2, R9, PT ;  /* 0x000000090200720c */ /* 0x000fe40003f06070 */
[----:B------:R-:W-:Y:S01]  /*0320*/  LOP3.LUT R2, R10, R5, RZ, 0x3c, !PT ;  /* 0x000000050a027212 */ /* 0x000fe200078e3cff */
[----:B------:R-:W2:Y:S03]  /*0330*/  LDC R9, c[0x0][R8+0x60c] ;  /* 0x0001830008097b82 */ /* 0x000ea60000000800 */
[----:B------:R-:W-:-:S07]  /*0340*/  ISETP.GE.AND P2, PT, R2, RZ, PT ;  /* 0x000000ff0200720c */ /* 0x000fce0003f46270 */
[----:B------:R-:W-:-:S04]  /*0350*/  @P0 VIADD R3, R3, 0x1 ;  /* 0x0000000103030836 */ /* 0x000fc80000000000 */
[----:B------:R-:W-:Y:S02]  /*0360*/  IMAD.MOV.U32 R13, RZ, RZ, R3 ;  /* 0x000000ffff0d7224 */ /* 0x000fe400078e0003 */
[----:B------:R0:W3:Y:S02]  /*0370*/  LDC.64 R2, c[0x0][R12+0x410] ;  /* 0x000104000c027b82 */ /* 0x0000e40000000a00 */
[----:B------:R-:W-:Y:S01]  /*0380*/  @!P2 IMAD.MOV R13, RZ, RZ, -R13 ;  /* 0x000000ffff0da224 */ /* 0x000fe200078e0a0d */
[----:B------:R-:W-:-:S05]  /*0390*/  @!P1 LOP3.LUT R13, RZ, R5, RZ, 0x33, !PT ;  /* 0x00000005ff0d9212 */ /* 0x000fca00078e33ff */
[----:B------:R-:W-:Y:S02]  /*03a0*/  IMAD.MOV R6, RZ, RZ, -R13 ;  /* 0x000000ffff067224 */ /* 0x000fe400078e0a0d */
[----:B------:R-:W-:Y:S02]  /*03b0*/  IMAD R0, R13, 0x20, R0 ;  /* 0x000000200d007824 */ /* 0x000fe400078e0200 */
[----:B------:R-:W-:Y:S02]  /*03c0*/  IMAD R5, R5, R6, R10 ;  /* 0x0000000605057224 */ /* 0x000fe400078e020a */
[----:B------:R-:W-:Y:S02]  /*03d0*/  IMAD.SHL.U32 R0, R0, 0x4, RZ ;  /* 0x0000000400007824 */ /* 0x000fe400078e00ff */
[----:B------:R-:W-:Y:S02]  /*03e0*/  IMAD R6, R5, 0x20, R4 ;  /* 0x0000002005067824 */ /* 0x000fe400078e0204 */
[----:B------:R0:W4:Y:S01]  /*03f0*/  LDC.64 R4, c[0x0][R12+0x210] ;  /* 0x000084000c047b82 */ /* 0x0001220000000a00 */
[-C--:B--2---:R-:W-:Y:S01]  /*0400*/  ISETP.GE.AND P1, PT, R0, R9.reuse, PT ;  /* 0x000000090000720c */ /* 0x084fe20003f26270 */
[----:B------:R-:W-:Y:S01]  /*0410*/  IMAD.SHL.U32 R6, R6, 0x4, RZ ;  /* 0x0000000406067824 */ /* 0x000fe200078e00ff */
[----:B------:R-:W-:-:S03]  /*0420*/  ISETP.GE.AND P0, PT, R0, R9, PT ;  /* 0x000000090000720c */ /* 0x000fc60003f06270 */
[----:B------:R-:W-:-:S08]  /*0430*/  IMAD R23, R11, R0, R6 ;  /* 0x000000000b177224 */ /* 0x000fd000078e0206 */
[----:B01----:R-:W-:Y:S05]  /*0440*/  @P1 BRA `(.L_x_2516) ;  /* 0x0000000000341947 */ /* 0x003fea0003800000 */
[C---:B------:R-:W-:Y:S01]  /*0450*/  VIADD R8, R6.reuse, 0x1 ;  /* 0x0000000106087836 */ /* 0x040fe20000000000 */
[CC--:B------:R-:W-:Y:S01]  /*0460*/  ISETP.GE.AND P1, PT, R6.reuse, R11.reuse, PT ;  /* 0x0000000b0600720c */ /* 0x0c0fe20003f26270 */
[C---:B------:R-:W-:Y:S02]  /*0470*/  VIADD R10, R6.reuse, 0x2 ;  /* 0x00000002060a7836 */ /* 0x040fe40000000000 */
[----:B------:R-:W-:Y:S01]  /*0480*/  VIADD R12, R6, 0x3 ;  /* 0x00000003060c7836 */ /* 0x000fe20000000000 */
[-C--:B------:R-:W-:Y:S01]  /*0490*/  ISETP.GE.AND P2, PT, R8, R11.reuse, PT ;  /* 0x0000000b0800720c */ /* 0x080fe20003f46270 */
[----:B------:R-:W-:Y:S01]  /*04a0*/  IMAD R13, R11, R0, R6 ;  /* 0x000000000b0d7224 */ /* 0x000fe200078e0206 */
[-C--:B------:R-:W-:Y:S02]  /*04b0*/  ISETP.GE.AND P3, PT, R10, R11.reuse, PT ;  /* 0x0000000b0a00720c */ /* 0x080fe40003f66270 */
[----:B------:R-:W-:Y:S01]  /*04c0*/  ISETP.GE.AND P4, PT, R12, R11, PT ;  /* 0x0000000b0c00720c */ /* 0x000fe20003f86270 */
[----:B----4-:R-:W-:-:S05]  /*04d0*/  IMAD.WIDE R12, R13, 0x2, R4 ;  /* 0x000000020d0c7825 */ /* 0x010fca00078e0204 */
[----:B------:R0:W5:Y:S04]  /*04e0*/  @!P1 LDG.E.U16 R15, desc[UR4][R12.64] ;  /* 0x000000040c0f9981 */ /* 0x000168000c1e1500 */
[----:B------:R0:W5:Y:S04]  /*04f0*/  @!P2 LDG.E.U16 R17, desc[UR4][R12.64+0x2] ;  /* 0x000002040c11a981 */ /* 0x000168000c1e1500 */
[----:B------:R0:W5:Y:S04]  /*0500*/  @!P3 LDG.E.U16 R19, desc[UR4][R12.64+0x4] ;  /* 0x000004040c13b981 */ /* 0x000168000c1e1500 */
[----:B------:R0:W5:Y:S02]  /*0510*/  @!P4 LDG.E.U16 R21, desc[UR4][R12.64+0x6] ;  /* 0x000006040c15c981 */ /* 0x000164000c1e1500 */
.L_x_2516:
[----:B------:R-:W-:Y:S05]  /*0520*/  BSYNC B0 ;  /* 0x0000000000007941 */ /* 0x000fea0003800000 */
.L_x_2515:
[----:B------:R-:W-:Y:S01]  /*0530*/  BSSY B0, `(.L_x_2517) ;  /* 0x000001d000007945 */ /* 0x000fe20003800000 */
[----:B0--3--:R-:W-:-:S03]  /*0540*/  IMAD.WIDE R12, R23, 0x2, R2 ;  /* 0x00000002170c7825 */ /* 0x009fc600078e0202 */
[----:B------:R-:W-:Y:S05]  /*0550*/  @!P0 BRA `(.L_x_2518) ;  /* 0x00000000003c8947 */ /* 0x000fea0003800000 */
[----:B------:R-:W-:-:S13]  /*0560*/  ISETP.GE.AND P0, PT, R0, R7, PT ;  /* 0x000000070000720c */ /* 0x000fda0003f06270 */
[----:B------:R-:W-:Y:S05]  /*0570*/  @P0 BRA `(.L_x_2519) ;  /* 0x0000000000600947 */ /* 0x000fea0003800000 */
[C---:B------:R-:W-:Y:S01]  /*0580*/  VIADD R8, R6.reuse, 0x1 ;  /* 0x0000000106087836 */ /* 0x040fe20000000000 */
[C---:B------:R-:W-:Y:S01]  /*0590*/  ISETP.GE.AND P0, PT, R6.reuse, R11, PT ;  /* 0x0000000b0600720c */ /* 0x040fe20003f06270 */
[----:B------:R-:W-:-:S03]  /*05a0*/  VIADD R10, R6, 0x2 ;  /* 0x00000002060a7836 */ /* 0x000fc60000000000 */
[-C--:B------:R-:W-:Y:S01]  /*05b0*/  ISETP.GE.AND P1, PT, R8, R11.reuse, PT ;  /* 0x0000000b0800720c */ /* 0x080fe20003f26270 */
[----:B------:R-:W-:Y:S01]  /*05c0*/  VIADD R8, R6, 0x3 ;  /* 0x0000000306087836 */ /* 0x000fe20000000000 */
[----:B------:R-:W-:-:S07]  /*05d0*/  ISETP.GE.AND P2, PT, R10, R11, PT ;  /* 0x0000000b0a00720c */ /* 0x000fce0003f46270 */
[----:B------:R1:W-:Y:S01]  /*05e0*/  @!P0 STG.E.U16 desc[UR4][R12.64], RZ ;  /* 0x000000ff0c008986 */ /* 0x0003e2000c101504 */
[----:B------:R-:W-:-:S03]  /*05f0*/  ISETP.GE.AND P0, PT, R8, R11, PT ;  /* 0x0000000b0800720c */ /* 0x000fc60003f06270 */
[----:B------:R1:W-:Y:S04]  /*0600*/  @!P1 STG.E.U16 desc[UR4][R12.64+0x2], RZ ;  /* 0x000002ff0c009986 */ /* 0x0003e8000c101504 */
[----:B------:R1:W-:Y:S06]  /*0610*/  @!P2 STG.E.U16 desc[UR4][R12.64+0x4], RZ ;  /* 0x000004ff0c00a986 */ /* 0x0003ec000c101504 */
[----:B------:R-:W-:Y:S05]  /*0620*/  @P0 BRA `(.L_x_2519) ;  /* 0x0000000000340947 */ /* 0x000fea0003800000 */
[----:B------:R2:W-:Y:S01]  /*0630*/  STG.E.U16 desc[UR4][R12.64+0x6], RZ ;  /* 0x000006ff0c007986 */ /* 0x0005e2000c101504 */
[----:B------:R-:W-:Y:S05]  /*0640*/  BRA `(.L_x_2519) ;  /* 0x00000000002c7947 */ /* 0x000fea0003800000 */
.L_x_2518:
[C---:B------:R-:W-:Y:S01]  /*0650*/  VIADD R8, R6.reuse, 0x1 ;  /* 0x0000000106087836 */ /* 0x040fe20000000000 */
[CC--:B------:R-:W-:Y:S01]  /*0660*/  ISETP.GE.AND P0, PT, R6.reuse, R11.reuse, PT ;  /* 0x0000000b0600720c */ /* 0x0c0fe20003f06270 */
[C---:B------:R-:W-:Y:S02]  /*0670*/  VIADD R10, R6.reuse, 0x2 ;  /* 0x00000002060a7836 */ /* 0x040fe40000000000 */
[----:B------:R-:W-:Y:S01]  /*0680*/  VIADD R14, R6, 0x3 ;  /* 0x00000003060e7836 */ /* 0x000fe20000000000 */
[-C--:B------:R-:W-:Y:S02]  /*0690*/  ISETP.GE.AND P1, PT, R8, R11.reuse, PT ;  /* 0x0000000b0800720c */ /* 0x080fe40003f26270 */
[-C--:B------:R-:W-:Y:S02]  /*06a0*/  ISETP.GE.AND P2, PT, R10, R11.reuse, PT ;  /* 0x0000000b0a00720c */ /* 0x080fe40003f46270 */
[----:B------:R-:W-:-:S05]  /*06b0*/  ISETP.GE.AND P3, PT, R14, R11, PT ;  /* 0x0000000b0e00720c */ /* 0x000fca0003f66270 */
[----:B-----5:R0:W-:Y:S04]  /*06c0*/  @!P0 STG.E.U16 desc[UR4][R12.64], R15 ;  /* 0x0000000f0c008986 */ /* 0x0201e8000c101504 */
[----:B------:R0:W-:Y:S04]  /*06d0*/  @!P1 STG.E.U16 desc[UR4][R12.64+0x2], R17 ;  /* 0x000002110c009986 */ /* 0x0001e8000c101504 */
[----:B------:R0:W-:Y:S04]  /*06e0*/  @!P2 STG.E.U16 desc[UR4][R12.64+0x4], R19 ;  /* 0x000004130c00a986 */ /* 0x0001e8000c101504 */
[----:B------:R0:W-:Y:S02]  /*06f0*/  @!P3 STG.E.U16 desc[UR4][R12.64+0x6], R21 ;  /* 0x000006150c00b986 */ /* 0x0001e4000c101504 */
.L_x_2519:
[----:B------:R-:W-:Y:S05]  /*0700*/  BSYNC B0 ;  /* 0x0000000000007941 */ /* 0x000fea0003800000 */
.L_x_2517:
[----:B------:R-:W-:Y:S01]  /*0710*/  VIADD R8, R0, 0x1 ;  /* 0x0000000100087836 */ /* 0x000fe20000000000 */
[----:B------:R-:W-:Y:S01]  /*0720*/  BSSY B0, `(.L_x_2520) ;  /* 0x0000016000007945 */ /* 0x000fe20003800000 */
[----:B0----5:R-:W-:Y:S02]  /*0730*/  PRMT R15, RZ, 0x7610, R15 ;  /* 0x00007610ff0f7816 */ /* 0x021fe4000000000f */
[----:B------:R-:W-:Y:S01]  /*0740*/  PRMT R17, RZ, 0x7610, R17 ;  /* 0x00007610ff117816 */ /* 0x000fe20000000011 */
[----:B------:R-:W-:Y:S01]  /*0750*/  IMAD R23, R11, R8, R6 ;  /* 0x000000080b177224 */ /* 0x000fe200078e0206 */
[CC--:B------:R-:W-:Y:S02]  /*0760*/  ISETP.GE.AND P1, PT, R8.reuse, R9.reuse, PT ;  /* 0x000000090800720c */ /* 0x0c0fe40003f26270 */
[----:B------:R-:W-:Y:S02]  /*0770*/  ISETP.GE.AND P0, PT, R8, R9, PT ;  /* 0x000000090800720c */ /* 0x000fe40003f06270 */
[----:B------:R-:W-:-:S02]  /*0780*/  PRMT R19, RZ, 0x7610, R19 ;  /* 0x00007610ff137816 */ /* 0x000fc40000000013 */
[----:B------:R-:W-:-:S07]  /*0790*/  PRMT R21, RZ, 0x7610, R21 ;  /* 0x00007610ff157816 */ /* 0x000fce0000000015 */
[----:B------:R-:W-:Y:S05]  /*07a0*/  @P1 BRA `(.L_x_2521) ;  /* 0x0000000000341947 */ /* 0x000fea0003800000 */
[C---:B------:R-:W-:Y:S01]  /*07b0*/  VIADD R10, R6.reuse, 0x1 ;  /* 0x00000001060a7836 */ /* 0x040fe20000000000 */
[CC--:B------:R-:W-:Y:S01]  /*07c0*/  ISETP.GE.AND P1, PT, R6.reuse, R11.reuse, PT ;  /* 0x0000000b0600720c */ /* 0x0c0fe20003f26270 */
[C---:B-12---:R-:W-:Y:S02]  /*07d0*/  VIADD R12, R6.reuse, 0x2 ;  /* 0x00000002060c7836 */ /* 0x046fe40000000000 */
        /* <DEDUP_REMOVED lines=10> */
.L_x_2521:
[----:B------:R-:W-:Y:S05]  /*0880*/  BSYNC B0 ;  /* 0x0000000000007941 */ /* 0x000fea0003800000 */
.L_x_2520:
[----:B------:R-:W-:Y:S01]  /*0890*/  BSSY B0, `(.L_x_2522) ;  /* 0x000001d000007945 */ /* 0x000fe20003800000 */
[----:B012---:R-:W-:-:S03]  /*08a0*/  IMAD.WIDE R12, R23, 0x2, R2 ;  /* 0x00000002170c7825 */ /* 0x007fc600078e0202 */
        /* <DEDUP_REMOVED lines=16> */
.L_x_2523:
        /* <DEDUP_REMOVED lines=11> */
.L_x_2524:
[----:B------:R-:W-:Y:S05]  /*0a60*/  BSYNC B0 ;  /* 0x0000000000007941 */ /* 0x000fea0003800000 */
.L_x_2522:
        /* <DEDUP_REMOVED lines=23> */
.L_x_2526:
[----:B------:R-:W-:Y:S05]  /*0be0*/  BSYNC B0 ;  /* 0x0000000000007941 */ /* 0x000fea0003800000 */
.L_x_2525:
        /* <DEDUP_REMOVED lines=18> */
.L_x_2528:
        /* <DEDUP_REMOVED lines=11> */
.L_x_2529:
[----:B------:R-:W-:Y:S05]  /*0dc0*/  BSYNC B0 ;  /* 0x0000000000007941 */ /* 0x000fea0003800000 */
.L_x_2527:
        /* <DEDUP_REMOVED lines=23> */
.L_x_2531:
[----:B------:R-:W-:Y:S05]  /*0f40*/  BSYNC B0 ;  /* 0x0000000000007941 */ /* 0x000fea0003800000 */
.L_x_2530:
        /* <DEDUP_REMOVED lines=18> */
.L_x_2533:
        /* <DEDUP_REMOVED lines=11> */
.L_x_2534:
[----:B------:R-:W-:Y:S05]  /*1120*/  BSYNC B0 ;  /* 0x0000000000007941 */ /* 0x000fea0003800000 */
.L_x_2532:
[----:B------:R-:W-:Y:S01]  /*1130*/  VIADD R8, R0, 0x10 ;  /* 0x0000001000087836 */ /* 0x000fe20000000000 */
[----:B------:R-:W-:Y:S01]  /*1140*/  BSSY B0, `(.L_x_2535) ;  /* 0x0000016000007945 */ /* 0x000fe20003800000 */
[----:B--2--5:R-:W-:Y:S02]  /*1150*/  PRMT R15, RZ, 0x7610, R15 ;  /* 0x00007610ff0f7816 */ /* 0x024fe4000000000f */
        /* <DEDUP_REMOVED lines=9> */
[C---:B01----:R-:W-:Y:S02]  /*11f0*/  VIADD R12, R6.reuse, 0x2 ;  /* 0x00000002060c7836 */ /* 0x043fe40000000000 */
        /* <DEDUP_REMOVED lines=10> */
.L_x_2536:
[----:B------:R-:W-:Y:S05]  /*12a0*/  BSYNC B0 ;  /* 0x0000000000007941 */ /* 0x000fea0003800000 */
.L_x_2535:
        /* <DEDUP_REMOVED lines=18> */
.L_x_2538:
        /* <DEDUP_REMOVED lines=11> */
.L_x_2539:
[----:B------:R-:W-:Y:S05]  /*1480*/  BSYNC B0 ;  /* 0x0000000000007941 */ /* 0x000fea0003800000 */
.L_x_2537:
        /* <DEDUP_REMOVED lines=23> */
.L_x_2541:
[----:B------:R-:W-:Y:S05]  /*1600*/  BSYNC B0 ;  /* 0x0000000000007941 */ /* 0x000fea0003800000 */
.L_x_2540:
        /* <DEDUP_REMOVED lines=18> */
.L_x_2543:
        /* <DEDUP_REMOVED lines=11> */
.L_x_2544:
[----:B------:R-:W-:Y:S05]  /*17e0*/  BSYNC B0 ;  /* 0x0000000000007941 */ /* 0x000fea0003800000 */
.L_x_2542:
        /* <DEDUP_REMOVED lines=23> */
.L_x_2546:
[----:B------:R-:W-:Y:S05]  /*1960*/  BSYNC B0 ;  /* 0x0000000000007941 */ /* 0x000fea0003800000 */
.L_x_2545:
        /* <DEDUP_REMOVED lines=18> */
.L_x_2548:
        /* <DEDUP_REMOVED lines=11> */
.L_x_2549:
[----:B------:R-:W-:Y:S05]  /*1b40*/  BSYNC B0 ;  /* 0x0000000000007941 */ /* 0x000fea0003800000 */
.L_x_2547:
        /* <DEDUP_REMOVED lines=23> */
.L_x_2551:
[----:B------:R-:W-:Y:S05]  /*1cc0*/  BSYNC B0 ;  /* 0x0000000000007941 */ /* 0x000fea0003800000 */
.L_x_2550:
        /* <DEDUP_REMOVED lines=18> */
.L_x_2553:
        /* <DEDUP_REMOVED lines=11> */
.L_x_2554:
[----:B------:R-:W-:Y:S05]  /*1ea0*/  BSYNC B0 ;  /* 0x0000000000007941 */ /* 0x000fea0003800000 */
.L_x_2552:
        /* <DEDUP_REMOVED lines=23> */
.L_x_2556:
[----:B------:R-:W-:Y:S05]  /*2020*/  BSYNC B0 ;  /* 0x0000000000007941 */ /* 0x000fea0003800000 */
.L_x_2555:
        /* <DEDUP_REMOVED lines=18> */
.L_x_2558:
        /* <DEDUP_REMOVED lines=11> */
.L_x_2559:
[----:B------:R-:W-:Y:S05]  /*2200*/  BSYNC B0 ;  /* 0x0000000000007941 */ /* 0x000fea0003800000 */
.L_x_2557:
        /* <DEDUP_REMOVED lines=23> */
.L_x_2561:
[----:B------:R-:W-:Y:S05]  /*2380*/  BSYNC B0 ;  /* 0x0000000000007941 */ /* 0x000fea0003800000 */
.L_x_2560:
        /* <DEDUP_REMOVED lines=18> */
.L_x_2563:
        /* <DEDUP_REMOVED lines=11> */
.L_x_2564:
[----:B------:R-:W-:Y:S05]  /*2560*/  BSYNC B0 ;  /* 0x0000000000007941 */ /* 0x000fea0003800000 */
.L_x_2562:
        /* <DEDUP_REMOVED lines=23> */
.L_x_2566:
[----:B------:R-:W-:Y:S05]  /*26e0*/  BSYNC B0 ;  /* 0x0000000000007941 */ /* 0x000fea0003800000 */
.L_x_2565:
        /* <DEDUP_REMOVED lines=18> */
.L_x_2568:
        /* <DEDUP_REMOVED lines=11> */
.L_x_2569:
[----:B------:R-:W-:Y:S05]  /*28c0*/  BSYNC B0 ;  /* 0x0000000000007941 */ /* 0x000fea0003800000 */
.L_x_2567:
        /* <DEDUP_REMOVED lines=23> */
.L_x_2571:
[----:B------:R-:W-:Y:S05]  /*2a40*/  BSYNC B0 ;  /* 0x0000000000007941 */ /* 0x000fea0003800000 */
.L_x_2570:
        /* <DEDUP_REMOVED lines=18> */
.L_x_2573:
        /* <DEDUP_REMOVED lines=11> */
.L_x_2574:
[----:B------:R-:W-:Y:S05]  /*2c20*/  BSYNC B0 ;  /* 0x0000000000007941 */ /* 0x000fea0003800000 */
.L_x_2572:
        /* <DEDUP_REMOVED lines=23> */
.L_x_2576:
[----:B------:R-:W-:Y:S05]  /*2da0*/  BSYNC B0 ;  /* 0x0000000000007941 */ /* 0x000fea0003800000 */
.L_x_2575:
        /* <DEDUP_REMOVED lines=18> */
.L_x_2578:
        /* <DEDUP_REMOVED lines=11> */
.L_x_2579:
[----:B------:R-:W-:Y:S05]  /*2f80*/  BSYNC B0 ;  /* 0x0000000000007941 */ /* 0x000fea0003800000 */
.L_x_2577:
        /* <DEDUP_REMOVED lines=23> */
.L_x_2581:
[----:B------:R-:W-:Y:S05]  /*3100*/  BSYNC B0 ;  /* 0x0000000000007941 */ /* 0x000fea0003800000 */
.L_x_2580:
        /* <DEDUP_REMOVED lines=18> */
.L_x_2583:
        /* <DEDUP_REMOVED lines=11> */
.L_x_2584:
[----:B------:R-:W-:Y:S05]  /*32e0*/  BSYNC B0 ;  /* 0x0000000000007941 */ /* 0x000fea0003800000 */
.L_x_2582:
        /* <DEDUP_REMOVED lines=23> */
.L_x_2586:
[----:B------:R-:W-:Y:S05]  /*3460*/  BSYNC B0 ;  /* 0x0000000000007941 */ /* 0x000fea0003800000 */
.L_x_2585:
        /* <DEDUP_REMOVED lines=18> */
.L_x_2588:
        /* <DEDUP_REMOVED lines=11> */
.L_x_2589:
[----:B------:R-:W-:Y:S05]  /*3640*/  BSYNC B0 ;  /* 0x0000000000007941 */ /* 0x000fea0003800000 */
.L_x_2587:
        /* <DEDUP_REMOVED lines=23> */
.L_x_2591:
[----:B------:R-:W-:Y:S05]  /*37c0*/  BSYNC B0 ;  /* 0x0000000000007941 */ /* 0x000fea0003800000 */
.L_x_2590:
        /* <DEDUP_REMOVED lines=18> */
.L_x_2593:
        /* <DEDUP_REMOVED lines=11> */
.L_x_2594:
[----:B------:R-:W-:Y:S05]  /*39a0*/  BSYNC B0 ;  /* 0x0000000000007941 */ /* 0x000fea0003800000 */
.L_x_2592:
        /* <DEDUP_REMOVED lines=23> */
.L_x_2596:
[----:B------:R-:W-:Y:S05]  /*3b20*/  BSYNC B0 ;  /* 0x0000000000007941 */ /* 0x000fea0003800000 */
.L_x_2595:
        /* <DEDUP_REMOVED lines=18> */
.L_x_2598:
        /* <DEDUP_REMOVED lines=11> */
.L_x_2599:
[----:B------:R-:W-:Y:S05]  /*3d00*/  BSYNC B0 ;  /* 0x0000000000007941 */ /* 0x000fea0003800000 */
.L_x_2597:
        /* <DEDUP_REMOVED lines=23> */
.L_x_2601:
[----:B------:R-:W-:Y:S05]  /*3e80*/  BSYNC B0 ;  /* 0x0000000000007941 */ /* 0x000fea0003800000 */
.L_x_2600:
        /* <DEDUP_REMOVED lines=18> */
.L_x_2603:
        /* <DEDUP_REMOVED lines=11> */
.L_x_2604:
[----:B------:R-:W-:Y:S05]  /*4060*/  BSYNC B0 ;  /* 0x0000000000007941 */ /* 0x000fea0003800000 */
.L_x_2602:
        /* <DEDUP_REMOVED lines=23> */
.L_x_2606:
[----:B------:R-:W-:Y:S05]  /*41e0*/  BSYNC B0 ;  /* 0x0000000000007941 */ /* 0x000fea0003800000 */
.L_x_2605:
        /* <DEDUP_REMOVED lines=18> */
.L_x_2608:
        /* <DEDUP_REMOVED lines=11> */
.L_x_2609:
[----:B------:R-:W-:Y:S05]  /*43c0*/  BSYNC B0 ;  /* 0x0000000000007941 */ /* 0x000fea0003800000 */
.L_x_2607:
        /* <DEDUP_REMOVED lines=23> */
.L_x_2611:
[----:B------:R-:W-:Y:S05]  /*4540*/  BSYNC B0 ;  /* 0x0000000000007941 */ /* 0x000fea0003800000 */
.L_x_2610:
        /* <DEDUP_REMOVED lines=18> */
.L_x_2613:
        /* <DEDUP_REMOVED lines=11> */
.L_x_2614:
[----:B------:R-:W-:Y:S05]  /*4720*/  BSYNC B0 ;  /* 0x0000000000007941 */ /* 0x000fea0003800000 */
.L_x_2612:
        /* <DEDUP_REMOVED lines=23> */
.L_x_2616:
[----:B------:R-:W-:Y:S05]  /*48a0*/  BSYNC B0 ;  /* 0x0000000000007941 */ /* 0x000fea0003800000 */
.L_x_2615:
        /* <DEDUP_REMOVED lines=18> */
.L_x_2618:
        /* <DEDUP_REMOVED lines=11> */
.L_x_2619:
[----:B------:R-:W-:Y:S05]  /*4a80*/  BSYNC B0 ;  /* 0x0000000000007941 */ /* 0x000fea0003800000 */
.L_x_2617:
        /* <DEDUP_REMOVED lines=23> */
.L_x_2621:
[----:B------:R-:W-:Y:S05]  /*4c00*/  BSYNC B0 ;  /* 0x0000000000007941 */ /* 0x000fea0003800000 */
.L_x_2620:
        /* <DEDUP_REMOVED lines=18> */
.L_x_2623:
        /* <DEDUP_REMOVED lines=11> */
.L_x_2624:
[----:B------:R-:W-:Y:S05]  /*4de0*/  BSYNC B0 ;  /* 0x0000000000007941 */ /* 0x000fea0003800000 */
.L_x_2622:
        /* <DEDUP_REMOVED lines=23> */
.L_x_2626:
[----:B------:R-:W-:Y:S05]  /*4f60*/  BSYNC B0 ;  /* 0x0000000000007941 */ /* 0x000fea0003800000 */
.L_x_2625:
        /* <DEDUP_REMOVED lines=18> */
.L_x_2628:
        /* <DEDUP_REMOVED lines=11> */
.L_x_2629:
[----:B------:R-:W-:Y:S05]  /*5140*/  BSYNC B0 ;  /* 0x0000000000007941 */ /* 0x000fea0003800000 */
.L_x_2627:
        /* <DEDUP_REMOVED lines=23> */
.L_x_2631:
[----:B------:R-:W-:Y:S05]  /*52c0*/  BSYNC B0 ;  /* 0x0000000000007941 */ /* 0x000fea0003800000 */
.L_x_2630:
        /* <DEDUP_REMOVED lines=18> */
.L_x_2633:
        /* <DEDUP_REMOVED lines=11> */
.L_x_2634:
[----:B------:R-:W-:Y:S05]  /*54a0*/  BSYNC B0 ;  /* 0x0000000000007941 */ /* 0x000fea0003800000 */
.L_x_2632:
        /* <DEDUP_REMOVED lines=23> */
.L_x_2636:
[----:B------:R-:W-:Y:S05]  /*5620*/  BSYNC B0 ;  /* 0x0000000000007941 */ /* 0x000fea0003800000 */
.L_x_2635:
        /* <DEDUP_REMOVED lines=18> */
.L_x_2638:
        /* <DEDUP_REMOVED lines=11> */
.L_x_2639:
[----:B------:R-:W-:Y:S05]  /*5800*/  BSYNC B0 ;  /* 0x0000000000007941 */ /* 0x000fea0003800000 */
.L_x_2637:
        /* <DEDUP_REMOVED lines=23> */
.L_x_2641:
[----:B------:R-:W-:Y:S05]  /*5980*/  BSYNC B0 ;  /* 0x0000000000007941 */ /* 0x000fea0003800000 */
.L_x_2640:
        /* <DEDUP_REMOVED lines=18> */
.L_x_2643:
        /* <DEDUP_REMOVED lines=11> */
.L_x_2644:
[----:B------:R-:W-:Y:S05]  /*5b60*/  BSYNC B0 ;  /* 0x0000000000007941 */ /* 0x000fea0003800000 */
.L_x_2642:
        /* <DEDUP_REMOVED lines=23> */
.L_x_2646:
[----:B------:R-:W-:Y:S05]  /*5ce0*/  BSYNC B0 ;  /* 0x0000000000007941 */ /* 0x000fea0003800000 */
.L_x_2645:
        /* <DEDUP_REMOVED lines=18> */
.L_x_2648:
        /* <DEDUP_REMOVED lines=11> */
.L_x_2649:
[----:B------:R-:W-:Y:S05]  /*5ec0*/  BSYNC B0 ;  /* 0x0000000000007941 */ /* 0x000fea0003800000 */
.L_x_2647:
        /* <DEDUP_REMOVED lines=23> */
.L_x_2651:
[----:B------:R-:W-:Y:S05]  /*6040*/  BSYNC B0 ;  /* 0x0000000000007941 */ /* 0x000fea0003800000 */
.L_x_2650:
        /* <DEDUP_REMOVED lines=18> */
.L_x_2653:
        /* <DEDUP_REMOVED lines=11> */
.L_x_2654:
[----:B------:R-:W-:Y:S05]  /*6220*/  BSYNC B0 ;  /* 0x0000000000007941 */ /* 0x000fea0003800000 */
.L_x_2652:
        /* <DEDUP_REMOVED lines=23> */
.L_x_2656:
[----:B------:R-:W-:Y:S05]  /*63a0*/  BSYNC B0 ;  /* 0x0000000000007941 */ /* 0x000fea0003800000 */
.L_x_2655:
        /* <DEDUP_REMOVED lines=18> */
.L_x_2658:
        /* <DEDUP_REMOVED lines=11> */
.L_x_2659:
[----:B------:R-:W-:Y:S05]  /*6580*/  BSYNC B0 ;  /* 0x0000000000007941 */ /* 0x000fea0003800000 */
.L_x_2657:
        /* <DEDUP_REMOVED lines=23> */
.L_x_2661:
[----:B------:R-:W-:Y:S05]  /*6700*/  BSYNC B0 ;  /* 0x0000000000007941 */ /* 0x000fea0003800000 */
.L_x_2660:
        /* <DEDUP_REMOVED lines=18> */
.L_x_2663:
        /* <DEDUP_REMOVED lines=11> */
.L_x_2664:
[----:B------:R-:W-:Y:S05]  /*68e0*/  BSYNC B0 ;  /* 0x0000000000007941 */ /* 0x000fea0003800000 */
.L_x_2662:
        /* <DEDUP_REMOVED lines=23> */
.L_x_2666:
[----:B------:R-:W-:Y:S05]  /*6a60*/  BSYNC B0 ;  /* 0x0000000000007941 */ /* 0x000fea0003800000 */
.L_x_2665:
        /* <DEDUP_REMOVED lines=18> */
.L_x_2668:
        /* <DEDUP_REMOVED lines=11> */
.L_x_2669:
[----:B------:R-:W-:Y:S05]  /*6c40*/  BSYNC B0 ;  /* 0x0000000000007941 */ /* 0x000fea0003800000 */
.L_x_2667:
[----:B------:R-:W-:Y:S01]  /*6c50*/  VIADD R0, R0, 0x73 ;  /* 0x0000007300007836 */ /* 0x000fe20000000000 */
[----:B------:R-:W-:Y:S01]  /*6c60*/  BSSY B0, `(.L_x_2670) ;  /* 0x0000016000007945 */ /* 0x000fe20003800000 */
[----:B012---:R-:W-:Y:S02]  /*6c70*/  PRMT R13, RZ, 0x7610, R13 ;  /* 0x00007610ff0d7816 */ /* 0x007fe4000000000d */
[----:B-----5:R-:W-:Y:S01]  /*6c80*/  PRMT R15, RZ, 0x7610, R15 ;  /* 0x00007610ff0f7816 */ /* 0x020fe2000000000f */
        /* <DEDUP_REMOVED lines=19> */
.L_x_2671:
[----:B------:R-:W-:Y:S05]  /*6dc0*/  BSYNC B0 ;  /* 0x0000000000007941 */ /* 0x000fea0003800000 */
.L_x_2670:
[----:B------:R-:W-:Y:S01]  /*6dd0*/  IMAD.WIDE R2, R21, 0x2, R2 ;  /* 0x0000000215027825 */ /* 0x000fe200078e0202 */
[----:B------:R-:W-:Y:S06]  /*6de0*/  @!P0 BRA `(.L_x_2672) ;  /* 0x00000000003c8947 */ /* 0x000fec0003800000 */
[----:B------:R-:W-:-:S13]  /*6df0*/  ISETP.GE.AND P0, PT, R0, R7, PT ;  /* 0x000000070000720c */ /* 0x000fda0003f06270 */
[----:B------:R-:W-:Y:S05]  /*6e00*/  @P0 EXIT ;  /* 0x000000000000094d */ /* 0x000fea0003800000 */
[C---:B------:R-:W-:Y:S01]  /*6e10*/  VIADD R0, R6.reuse, 0x1 ;  /* 0x0000000106007836 */ /* 0x040fe20000000000 */
[CC--:B------:R-:W-:Y:S01]  /*6e20*/  ISETP.GE.AND P0, PT, R6.reuse, R11.reuse, PT ;  /* 0x0000000b0600720c */ /* 0x0c0fe20003f06270 */
[C---:B0---4-:R-:W-:Y:S02]  /*6e30*/  VIADD R4, R6.reuse, 0x2 ;  /* 0x0000000206047836 */ /* 0x051fe40000000000 */
[----:B------:R-:W-:Y:S01]  /*6e40*/  VIADD R6, R6, 0x3 ;  /* 0x0000000306067836 */ /* 0x000fe20000000000 */
[-C--:B------:R-:W-:Y:S02]  /*6e50*/  ISETP.GE.AND P1, PT, R0, R11.reuse, PT ;  /* 0x0000000b0000720c */ /* 0x080fe40003f26270 */
[-C--:B------:R-:W-:Y:S02]  /*6e60*/  ISETP.GE.AND P2, PT, R4, R11.reuse, PT ;  /* 0x0000000b0400720c */ /* 0x080fe40003f46270 */
[----:B------:R-:W-:-:S05]  /*6e70*/  ISETP.GE.AND P3, PT, R6, R11, PT ;  /* 0x0000000b0600720c */ /* 0x000fca0003f66270 */
[----:B------:R0:W-:Y:S04]  /*6e80*/  @!P0 STG.E.U16 desc[UR4][R2.64], RZ ;  /* 0x000000ff02008986 */ /* 0x0001e8000c101504 */
[----:B------:R0:W-:Y:S04]  /*6e90*/  @!P1 STG.E.U16 desc[UR4][R2.64+0x2], RZ ;  /* 0x000002ff02009986 */ /* 0x0001e8000c101504 */
[----:B------:R0:W-:Y:S01]  /*6ea0*/  @!P2 STG.E.U16 desc[UR4][R2.64+0x4], RZ ;  /* 0x000004ff0200a986 */ /* 0x0001e2000c101504 */
[----:B------:R-:W-:Y:S05]  /*6eb0*/  @P3 EXIT ;  /* 0x000000000000394d */ /* 0x000fea0003800000 */
[----:B------:R-:W-:Y:S01]  /*6ec0*/  STG.E.U16 desc[UR4][R2.64+0x6], RZ ;  /* 0x000006ff02007986 */ /* 0x000fe2000c101504 */
[----:B------:R-:W-:Y:S05]  /*6ed0*/  EXIT ;  /* 0x000000000000794d */ /* 0x000fea0003800000 */
.L_x_2672:
[C---:B------:R-:W-:Y:S01]  /*6ee0*/  VIADD R0, R6.reuse, 0x1 ;  /* 0x0000000106007836 */ /* 0x040fe20000000000 */
[CC--:B------:R-:W-:Y:S01]  /*6ef0*/  ISETP.GE.AND P0, PT, R6.reuse, R11.reuse, PT ;  /* 0x0000000b0600720c */ /* 0x0c0fe20003f06270 */
[C---:B0---4-:R-:W-:Y:S02]  /*6f00*/  VIADD R4, R6.reuse, 0x2 ;  /* 0x0000000206047836 */ /* 0x051fe40000000000 */
[----:B------:R-:W-:Y:S01]  /*6f10*/  VIADD R6, R6, 0x3 ;  /* 0x0000000306067836 */ /* 0x000fe20000000000 */
[-C--:B------:R-:W-:Y:S02]  /*6f20*/  ISETP.GE.AND P1, PT, R0, R11.reuse, PT ;  /* 0x0000000b0000720c */ /* 0x080fe40003f26270 */
[-C--:B------:R-:W-:Y:S02]  /*6f30*/  ISETP.GE.AND P2, PT, R4, R11.reuse, PT ;  /* 0x0000000b0400720c */ /* 0x080fe40003f46270 */
[----:B------:R-:W-:-:S05]  /*6f40*/  ISETP.GE.AND P3, PT, R6, R11, PT ;  /* 0x0000000b0600720c */ /* 0x000fca0003f66270 */
[----:B-----5:R0:W-:Y:S04]  /*6f50*/  @!P0 STG.E.U16 desc[UR4][R2.64], R9 ;  /* 0x0000000902008986 */ /* 0x0201e8000c101504 */
[----:B------:R0:W-:Y:S04]  /*6f60*/  @!P1 STG.E.U16 desc[UR4][R2.64+0x2], R13 ;  /* 0x0000020d02009986 */ /* 0x0001e8000c101504 */
[----:B------:R0:W-:Y:S01]  /*6f70*/  @!P2 STG.E.U16 desc[UR4][R2.64+0x4], R15 ;  /* 0x0000040f0200a986 */ /* 0x0001e2000c101504 */
[----:B------:R-:W-:Y:S05]  /*6f80*/  @P3 EXIT ;  /* 0x000000000000394d */ /* 0x000fea0003800000 */
[----:B------:R-:W-:Y:S01]  /*6f90*/  STG.E.U16 desc[UR4][R2.64+0x6], R17 ;  /* 0x0000061102007986 */ /* 0x000fe2000c101504 */
[----:B------:R-:W-:Y:S05]  /*6fa0*/  EXIT ;  /* 0x000000000000794d */ /* 0x000fea0003800000 */
.L_x_2673:
        /* <DEDUP_REMOVED lines=13> */
.L_x_3525:


//--------------------- .text._ZN18transformer_engine43_GLOBAL__N__bafe6ae4_10_padding_cu_3a96c89420multi_padding_kernelILi4E6__halfEEvNS0_16MultiPaddingArgsE --------------------------
	.section	.text._ZN18transformer_engine43_GLOBAL__N__bafe6ae4_10_padding_cu_3a96c89420multi_padding_kernelILi4E6__halfEEvNS0_16MultiPaddingArgsE,"ax",@progbits
	.align	128
.text._ZN18transformer_engine43_GLOBAL__N__bafe6ae4_10_padding_cu_3a96c89420multi_padding_kernelILi4E6__halfEEvNS0_16MultiPaddingArgsE:
        .type           _ZN18transformer_engine43_GLOBAL__N__bafe6ae4_10_padding_cu_3a96c89420multi_padding_kernelILi4E6__halfEEvNS0_16MultiPaddingArgsE,@function
        .size           _ZN18transformer_engine43_GLOBAL__N__bafe6ae4_10_padding_cu_3a96c89420multi_padding_kernelILi4E6__halfEEvNS0_16MultiPaddingArgsE,(.L_x_3526 - _ZN18transformer_engine43_GLOBAL__N__bafe6ae4_10_padding_cu_3a96c89420multi_padding_kernelILi4E6__halfEEvNS0_16MultiPaddingArgsE)
        .other          _ZN18transformer_engine43_GLOBAL__N__bafe6ae4_10_padding_cu_3a96c89420multi_padding_kernelILi4E6__halfEEvNS0_16MultiPaddingArgsE,@"STO_CUDA_ENTRY STV_DEFAULT"
_ZN18transformer_engine43_GLOBAL__N__bafe6ae4_10_padding_cu_3a96c89420multi_padding_kernelILi4E6__halfEEvNS0_16MultiPaddingArgsE:
        /* <DEDUP_REMOVED lines=9> */
.L_x_2674:
        /* <DEDUP_REMOVED lines=73> */
.L_x_2676:
[----:B------:R-:W-:Y:S05]  /*0520*/  BSYNC B0 ;  /* 0x0000000000007941 */ /* 0x000fea0003800000 */
.L_x_2675:
        /* <DEDUP_REMOVED lines=18> */
.L_x_2678:
        /* <DEDUP_REMOVED lines=11> */
.L_x_2679:
[----:B------:R-:W-:Y:S05]  /*0700*/  BSYNC B0 ;  /* 0x0000000000007941 */ /* 0x000fea0003800000 */
.L_x_2677:
        /* <DEDUP_REMOVED lines=23> */
.L_x_2681:
[----:B------:R-:W-:Y:S05]  /*0880*/  BSYNC B0 ;  /* 0x0000000000007941 */ /* 0x000fea0003800000 */
.L_x_2680:
        /* <DEDUP_REMOVED lines=18> */
.L_x_2683:
        /* <DEDUP_REMOVED lines=11> */
.L_x_2684:
[----:B------:R-:W-:Y:S05]  /*0a60*/  BSYNC B0 ;  /* 0x0000000000007941 */ /* 0x000fea0003800000 */
.L_x_2682:
        /* <DEDUP_REMOVED lines=23> */
.L_x_2686:
[----:B------:R-:W-:Y:S05]  /*0be0*/  BSYNC B0 ;  /* 0x0000000000007941 */ /* 0x000fea0003800000 */
.L_x_2685:
        /* <DEDUP_REMOVED lines=18> */
.L_x_2688:
        /* <DEDUP_REMOVED lines=11> */
.L_x_2689:
[----:B------:R-:W-:Y:S05]  /*0dc0*/  BSYNC B0 ;  /* 0x0000000000007941 */ /* 0x000fea0003800000 */
.L_x_2687:
        /* <DEDUP_REMOVED lines=23> */
.L_x_2691:
[----:B------:R-:W-:Y:S05]  /*0f40*/  BSYNC B0 ;  /* 0x0000000000007941 */ /* 0x000fea0003800000 */
.L_x_2690:
        /* <DEDUP_REMOVED lines=18> */
.L_x_2693:
        /* <DEDUP_REMOVED lines=11> */
.L_x_2694:
[----:B------:R-:W-:Y:S05]  /*1120*/  BSYNC B0 ;  /* 0x0000000000007941 */ /* 0x000fea0003800000 */
.L_x_2692:
        /* <DEDUP_REMOVED lines=23> */
.L_x_2696:
[----:B------:R-:W-:Y:S05]  /*12a0*/  BSYNC B0 ;  /* 0x0000000000007941 */ /* 0x000fea0003800000 */
.L_x_2695:
        /* <DEDUP_REMOVED lines=18> */
.L_x_2698:
        /* <DEDUP_REMOVED lines=11> */
.L_x_2699:
[----:B------:R-:W-:Y:S05]  /*1480*/  BSYNC B0 ;  /* 0x0000000000007941 */ /* 0x000fea0003800000 */
.L_x_2697:
        /* <DEDUP_REMOVED lines=23> */
.L_x_2701:
[----:B------:R-:W-:Y:S05]  /*1600*/  BSYNC B0 ;  /* 0x0000000000007941 */ /* 0x000fea0003800000 */
.L_x_2700:
        /* <DEDUP_REMOVED lines=18> */
.L_x_2703:
        /* <DEDUP_REMOVED lines=11> */
.L_x_2704:
[----:B------:R-:W-:Y:S05]  /*17e0*/  BSYNC B0 ;  /* 0x0000000000007941 */ /* 0x000fea0003800000 */
.L_x_2702:
        /* <DEDUP_REMOVED lines=23> */
.L_x_2706:
[----:B------:R-:W-:Y:S05]  /*1960*/  BSYNC B0 ;  /* 0x0000000000007941 */ /* 0x000fea0003800000 */
.L_x_2705:
        /* <DEDUP_REMOVED lines=18> */
.L_x_2708:
        /* <DEDUP_REMOVED lines=11> */
.L_x_2709:
[----:B------:R-:W-:Y:S05]  /*1b40*/  BSYNC B0 ;  /* 0x0000000000007941 */ /* 0x000fea0003800000 */
.L_x_2707:
        /* <DEDUP_REMOVED lines=23> */
.L_x_2711:
[----:B------:R-:W-:Y:S05]  /*1cc0*/  BSYNC B0 ;  /* 0x0000000000007941 */ /* 0x000fea0003800000 */
.L_x_2710:
        /* <DEDUP_REMOVED lines=18> */
.L_x_2713:
        /* <DEDUP_REMOVED lines=11> */
.L_x_2714:
[----:B------:R-:W-:Y:S05]  /*1ea0*/  BSYNC B0 ;  /* 0x0000000000007941 */ /* 0x000fea0003800000 */
.L_x_2712:
        /* <DEDUP_REMOVED lines=23> */
.L_x_2716:
[----:B------:R-:W-:Y:S05]  /*2020*/  BSYNC B0 ;  /* 0x0000000000007941 */ /* 0x000fea0003800000 */
.L_x_2715:
        /* <DEDUP_REMOVED lines=18> */
.L_x_2718:
        /* <DEDUP_REMOVED lines=11> */
.L_x_2719:
[----:B------:R-:W-:Y:S05]  /*2200*/  BSYNC B0 ;  /* 0x0000000000007941 */ /* 0x000fea0003800000 */
.L_x_2717:
        /* <DEDUP_REMOVED lines=23> */
.L_x_2721:
[----:B------:R-:W-:Y:S05]  /*2380*/  BSYNC B0 ;  /* 0x0000000000007941 */ /* 0x000fea0003800000 */
.L_x_2720:
        /* <DEDUP_REMOVED lines=18> */
.L_x_2723:
        /* <DEDUP_REMOVED lines=11> */
.L_x_2724:
[----:B------:R-:W-:Y:S05]  /*2560*/  BSYNC B0 ;  /* 0x0000000000007941 */ /* 0x000fea0003800000 */
.L_x_2722:
        /* <DEDUP_REMOVED lines=23> */
.L_x_2726:
[----:B------:R-:W-:Y:S05]  /*26e0*/  BSYNC B0 ;  /* 0x0000000000007941 */ /* 0x000fea0003800000 */
.L_x_2725:
        /* <DEDUP_REMOVED lines=18> */
.L_x_2728:
        /* <DEDUP_REMOVED lines=11> */
.L_x_2729:
[----:B------:R-:W-:Y:S05]  /*28c0*/  BSYNC B0 ;  /* 0x0000000000007941 */ /* 0x000fea0003800000 */
.L_x_2727:
        /* <DEDUP_REMOVED lines=23> */
.L_x_2731:
[----:B------:R-:W-:Y:S05]  /*2a40*/  BSYNC B0 ;  /* 0x0000000000007941 */ /* 0x000fea0003800000 */
.L_x_2730:
        /* <DEDUP_REMOVED lines=18> */
.L_x_2733:
        /* <DEDUP_REMOVED lines=11> */
.L_x_2734:
[----:B------:R-:W-:Y:S05]  /*2c20*/  BSYNC B0 ;  /* 0x0000000000007941 */ /* 0x000fea0003800000 */
.L_x_2732:
        /* <DEDUP_REMOVED lines=23> */
.L_x_2736:
[----:B------:R-:W-:Y:S05]  /*2da0*/  BSYNC B0 ;  /* 0x0000000000007941 */ /* 0x000fea0003800000 */
.L_x_2735:
        /* <DEDUP_REMOVED lines=18> */
.L_x_2738:
        /* <DEDUP_REMOVED lines=11> */
.L_x_2739:
[----:B------:R-:W-:Y:S05]  /*2f80*/  BSYNC B0 ;  /* 0x0000000000007941 */ /* 0x000fea0003800000 */
.L_x_2737:
        /* <DEDUP_REMOVED lines=23> */
.L_x_2741:
[----:B------:R-:W-:Y:S05]  /*3100*/  BSYNC B0 ;  /* 0x0000000000007941 */ /* 0x000fea0003800000 */
.L_x_2740:
        /* <DEDUP_REMOVED lines=18> */
.L_x_2743:
        /* <DEDUP_REMOVED lines=11> */
.L_x_2744:
[----:B------:R-:W-:Y:S05]  /*32e0*/  BSYNC B0 ;  /* 0x0000000000007941 */ /* 0x000fea0003800000 */
.L_x_2742:
        /* <DEDUP_REMOVED lines=23> */
.L_x_2746:
[----:B------:R-:W-:Y:S05]  /*3460*/  BSYNC B0 ;  /* 0x0000000000007941 */ /* 0x000fea0003800000 */
.L_x_2745:
        /* <DEDUP_REMOVED lines=18> */
.L_x_2748:
        /* <DEDUP_REMOVED lines=11> */
.L_x_2749:
[----:B------:R-:W-:Y:S05]  /*3640*/  BSYNC B0 ;  /* 0x0000000000007941 */ /* 0x000fea0003800000 */
.L_x_2747:
        /* <DEDUP_REMOVED lines=23> */
.L_x_2751:
[----:B------:R-:W-:Y:S05]  /*37c0*/  BSYNC B0 ;  /* 0x0000000000007941 */ /* 0x000fea0003800000 */
.L_x_2750:
        /* <DEDUP_REMOVED lines=18> */
.L_x_2753:
        /* <DEDUP_REMOVED lines=11> */
.L_x_2754:
[----:B------:R-:W-:Y:S05]  /*39a0*/  BSYNC B0 ;  /* 0x0000000000007941 */ /* 0x000fea0003800000 */
.L_x_2752:
        /* <DEDUP_REMOVED lines=23> */
.L_x_2756:
[----:B------:R-:W-:Y:S05]  /*3b20*/  BSYNC B0 ;  /* 0x0000000000007941 */ /* 0x000fea0003800000 */
.L_x_2755:
        /* <DEDUP_REMOVED lines=18> */
.L_x_2758:
        /* <DEDUP_REMOVED lines=11> */
.L_x_2759:
[----:B------:R-:W-:Y:S05]  /*3d00*/  BSYNC B0 ;  /* 0x0000000000007941 */ /* 0x000fea0003800000 */
.L_x_2757:
        /* <DEDUP_REMOVED lines=23> */
.L_x_2761:
[----:B------:R-:W-:Y:S05]  /*3e80*/  BSYNC B0 ;  /* 0x0000000000007941 */ /* 0x000fea0003800000 */
.L_x_2760:
        /* <DEDUP_REMOVED lines=18> */
.L_x_2763:
        /* <DEDUP_REMOVED lines=11> */
.L_x_2764:
[----:B------:R-:W-:Y:S05]  /*4060*/  BSYNC B0 ;  /* 0x0000000000007941 */ /* 0x000fea0003800000 */
.L_x_2762:
        /* <DEDUP_REMOVED lines=23> */
.L_x_2766:
[----:B------:R-:W-:Y:S05]  /*41e0*/  BSYNC B0 ;  /* 0x0000000000007941 */ /* 0x000fea0003800000 */
.L_x_2765:
        /* <DEDUP_REMOVED lines=18> */
.L_x_2768:
        /* <DEDUP_REMOVED lines=11> */
.L_x_2769:
[----:B------:R-:W-:Y:S05]  /*43c0*/  BSYNC B0 ;  /* 0x0000000000007941 */ /* 0x000fea0003800000 */
.L_x_2767:
        /* <DEDUP_REMOVED lines=23> */
.L_x_2771:
[----:B------:R-:W-:Y:S05]  /*4540*/  BSYNC B0 ;  /* 0x0000000000007941 */ /* 0x000fea0003800000 */
.L_x_2770:
        /* <DEDUP_REMOVED lines=18> */
.L_x_2773:
        /* <DEDUP_REMOVED lines=11> */
.L_x_2774:
[----:B------:R-:W-:Y:S05]  /*4720*/  BSYNC B0 ;  /* 0x0000000000007941 */ /* 0x000fea0003800000 */
.L_x_2772:
        /* <DEDUP_REMOVED lines=23> */
.L_x_2776:
[----:B------:R-:W-:Y:S05]  /*48a0*/  BSYNC B0 ;  /* 0x0000000000007941 */ /* 0x000fea0003800000 */
.L_x_2775:
        /* <DEDUP_REMOVED lines=18> */
.L_x_2778:
        /* <DEDUP_REMOVED lines=11> */
.L_x_2779:
[----:B------:R-:W-:Y:S05]  /*4a80*/  BSYNC B0 ;  /* 0x0000000000007941 */ /* 0x000fea0003800000 */
.L_x_2777:
        /* <DEDUP_REMOVED lines=23> */
.L_x_2781:
[----:B------:R-:W-:Y:S05]  /*4c00*/  BSYNC B0 ;  /* 0x0000000000007941 */ /* 0x000fea0003800000 */
.L_x_2780:
        /* <DEDUP_REMOVED lines=18> */
.L_x_2783:
        /* <DEDUP_REMOVED lines=11> */
.L_x_2784:
[----:B------:R-:W-:Y:S05]  /*4de0*/  BSYNC B0 ;  /* 0x0000000000007941 */ /* 0x000fea0003800000 */
.L_x_2782:
        /* <DEDUP_REMOVED lines=23> */
.L_x_2786:
[----:B------:R-:W-:Y:S05]  /*4f60*/  BSYNC B0 ;  /* 0x0000000000007941 */ /* 0x000fea0003800000 */
.L_x_2785:
        /* <DEDUP_REMOVED lines=18> */
.L_x_2788:
        /* <DEDUP_REMOVED lines=11> */
.L_x_2789:
[----:B------:R-:W-:Y:S05]  /*5140*/  BSYNC B0 ;  /* 0x0000000000007941 */ /* 0x000fea0003800000 */
.L_x_2787:
        /* <DEDUP_REMOVED lines=23> */
.L_x_2791:
[----:B------:R-:W-:Y:S05]  /*52c0*/  BSYNC B0 ;  /* 0x0000000000007941 */ /* 0x000fea0003800000 */
.L_x_2790:
        /* <DEDUP_REMOVED lines=18> */
.L_x_2793:
        /* <DEDUP_REMOVED lines=11> */
.L_x_2794:
[----:B------:R-:W-:Y:S05]  /*54a0*/  BSYNC B0 ;  /* 0x0000000000007941 */ /* 0x000fea0003800000 */
.L_x_2792:
        /* <DEDUP_REMOVED lines=23> */
.L_x_2796:
[----:B------:R-:W-:Y:S05]  /*5620*/  BSYNC B0 ;  /* 0x0000000000007941 */ /* 0x000fea0003800000 */
.L_x_2795:
        /* <DEDUP_REMOVED lines=18> */
.L_x_2798:
        /* <DEDUP_REMOVED lines=11> */
.L_x_2799:
[----:B------:R-:W-:Y:S05]  /*5800*/  BSYNC B0 ;  /* 0x0000000000007941 */ /* 0x000fea0003800000 */
.L_x_2797:
        /* <DEDUP_REMOVED lines=23> */
.L_x_2801:
[----:B------:R-:W-:Y:S05]  /*5980*/  BSYNC B0 ;  /* 0x0000000000007941 */ /* 0x000fea0003800000 */
.L_x_2800:
        /* <DEDUP_REMOVED lines=18> */
.L_x_2803:
        /* <DEDUP_REMOVED lines=11> */
.L_x_2804:
[----:B------:R-:W-:Y:S05]  /*5b60*/  BSYNC B0 ;  /* 0x0000000000007941 */ /* 0x000fea0003800000 */
.L_x_2802:
        /* <DEDUP_REMOVED lines=23> */
.L_x_2806:
[----:B------:R-:W-:Y:S05]  /*5ce0*/  BSYNC B0 ;  /* 0x0000000000007941 */ /* 0x000fea0003800000 */
.L_x_2805:
        /* <DEDUP_REMOVED lines=18> */
.L_x_2808:
        /* <DEDUP_REMOVED lines=11> */
.L_x_2809:
[----:B------:R-:W-:Y:S05]  /*5ec0*/  BSYNC B0 ;  /* 0x0000000000007941 */ /* 0x000fea0003800000 */
.L_x_2807:
        /* <DEDUP_REMOVED lines=23> */
.L_x_2811:
[----:B------:R-:W-:Y:S05]  /*6040*/  BSYNC B0 ;  /* 0x0000000000007941 */ /* 0x000fea0003800000 */
.L_x_2810:
        /* <DEDUP_REMOVED lines=18> */
.L_x_2813:
        /* <DEDUP_REMOVED lines=11> */
.L_x_2814:
[----:B------:R-:W-:Y:S05]  /*6220*/  BSYNC B0 ;  /* 0x0000000000007941 */ /* 0x000fea0003800000 */
.L_x_2812:
        /* <DEDUP_REMOVED lines=23> */
.L_x_2816:
[----:B------:R-:W-:Y:S05]  /*63a0*/  BSYNC B0 ;  /* 0x0000000000007941 */ /* 0x000fea0003800000 */
.L_x_2815:
        /* <DEDUP_REMOVED lines=18> */
.L_x_2818:
        /* <DEDUP_REMOVED lines=11> */
.L_x_2819:
[----:B------:R-:W-:Y:S05]  /*6580*/  BSYNC B0 ;  /* 0x0000000000007941 */ /* 0x000fea0003800000 */
.L_x_2817:
        /* <DEDUP_REMOVED lines=23> */
.L_x_2821:
[----:B------:R-:W-:Y:S05]  /*6700*/  BSYNC B0 ;  /* 0x0000000000007941 */ /* 0x000fea0003800000 */
.L_x_2820:
        /* <DEDUP_REMOVED lines=18> */
.L_x_2823:
        /* <DEDUP_REMOVED lines=11> */
.L_x_2824:
[----:B------:R-:W-:Y:S05]  /*68e0*/  BSYNC B0 ;  /* 0x0000000000007941 */ /* 0x000fea0003800000 */
.L_x_2822:
        /* <DEDUP_REMOVED lines=23> */
.L_x_2826:
[----:B------:R-:W-:Y:S05]  /*6a60*/  BSYNC B0 ;  /* 0x0000000000007941 */ /* 0x000fea0003800000 */
.L_x_2825:
        /* <DEDUP_REMOVED lines=18> */
.L_x_2828:
        /* <DEDUP_REMOVED lines=11> */
.L_x_2829:
[----:B------:R-:W-:Y:S05]  /*6c40*/  BSYNC B0 ;  /* 0x0000000000007941 */ /* 0x000fea0003800000 */
.L_x_2827:
        /* <DEDUP_REMOVED lines=23> */
.L_x_2831:
[----:B------:R-:W-:Y:S05]  /*6dc0*/  BSYNC B0 ;  /* 0x0000000000007941 */ /* 0x000fea0003800000 */
.L_x_2830:
        /* <DEDUP_REMOVED lines=17> */
.L_x_2832:
        /* <DEDUP_REMOVED lines=13> */
.L_x_2833:
        /* <DEDUP_REMOVED lines=13> */
.L_x_3526:


//--------------------- .text._ZN18transformer_engine43_GLOBAL__N__bafe6ae4_10_padding_cu_3a96c89420multi_padding_kernelILi2EfEEvNS0_16MultiPaddingArgsE --------------------------
	.section	.text._ZN18transformer_engine43_GLOBAL__N__bafe6ae4_10_padding_cu_3a96c89420multi_padding_kernelILi2EfEEvNS0_16MultiPaddingArgsE,"ax",@progbits
	.align	128
.text._ZN18transformer_engine43_GLOBAL__N__bafe6ae4_10_padding_cu_3a96c89420multi_padding_kernelILi2EfEEvNS0_16MultiPaddingArgsE:
        .type           _ZN18transformer_engine43_GLOBAL__N__bafe6ae4_10_padding_cu_3a96c89420multi_padding_kernelILi2EfEEvNS0_16MultiPaddingArgsE,@function
        .size           _ZN18transformer_engine43_GLOBAL__N__bafe6ae4_10_padding_cu_3a96c89420multi_padding_kernelILi2EfEEvNS0_16MultiPaddingArgsE,(.L_x_3527 - _ZN18transformer_engine43_GLOBAL__N__bafe6ae4_10_padding_cu_3a96c89420multi_padding_kernelILi2EfEEvNS0_16MultiPaddingArgsE)
        .other          _ZN18transformer_engine43_GLOBAL__N__bafe6ae4_10_padding_cu_3a96c89420multi_padding_kernelILi2EfEEvNS0_16MultiPaddingArgsE,@"STO_CUDA_ENTRY STV_DEFAULT"
_ZN18transformer_engine43_GLOBAL__N__bafe6ae4_10_padding_cu_3a96c89420multi_padding_kernelILi2EfEEvNS0_16MultiPaddingArgsE:
        /* <DEDUP_REMOVED lines=9> */
.L_x_2834:
        /* <DEDUP_REMOVED lines=8> */
[----:B------:R-:W-:-:S06]  /*0110*/  IMAD.MOV.U32 R17, RZ, RZ, RZ ;  /* 0x000000ffff117224 */ /* 0x000fcc00078e00ff */
        /* <DEDUP_REMOVED lines=12> */
[----:B0-----:R-:W-:-:S02]  /*01e0*/  IADD3 R2, R6, 0xffffffe, RZ ;  /* 0x0ffffffe06027810 */ /* 0x001fc40007ffe0ff */
[----:B------:R-:W0:Y:S04]  /*01f0*/  LDC R6, c[0x0][R8+0x60c] ;  /* 0x0001830008067b82 */ /* 0x000e280000000800 */
[----:B------:R1:W2:Y:S02]  /*0200*/  F2I.FTZ.U32.TRUNC.NTZ R3, R2 ;  /* 0x0000000200037305 */ /* 0x0002a4000021f000 */
[----:B-1----:R-:W-:Y:S02]  /*0210*/  IMAD.MOV.U32 R2, RZ, RZ, RZ ;  /* 0x000000ffff027224 */ /* 0x002fe400078e00ff */
[----:B--2---:R-:W-:-:S04]  /*0220*/  IMAD.MOV R12, RZ, RZ, -R3 ;  /* 0x000000ffff0c7224 */ /* 0x004fc800078e0a03 */
[----:B------:R-:W-:Y:S02]  /*0230*/  IMAD R13, R12, R11, RZ ;  /* 0x0000000b0c0d7224 */ /* 0x000fe400078e02ff */
[----:B------:R-:W-:Y:S02]  /*0240*/  IMAD.MOV.U32 R12, RZ, RZ, R14 ;  /* 0x000000ffff0c7224 */ /* 0x000fe400078e000e */
[----:B------:R-:W-:-:S04]  /*0250*/  IMAD.HI.U32 R3, R3, R13, R2 ;  /* 0x0000000d03037227 */ /* 0x000fc800078e0002 */
[----:B------:R-:W-:Y:S02]  /*0260*/  IMAD.MOV R2, RZ, RZ, -R15 ;  /* 0x000000ffff027224 */ /* 0x000fe400078e0a0f */
[----:B------:R-:W-:-:S04]  /*0270*/  IMAD.HI.U32 R3, R3, R12, RZ ;  /* 0x0000000c03037227 */ /* 0x000fc800078e00ff */
[----:B------:R-:W-:Y:S02]  /*0280*/  IMAD R2, R3, R2, R12 ;  /* 0x0000000203027224 */ /* 0x000fe400078e020c */
[----:B------:R-:W-:Y:S02]  /*0290*/  IMAD.SHL.U32 R12, R7, 0x8, RZ ;  /* 0x00000008070c7824 */ /* 0x000fe400078e00ff */
[----:B------:R1:W2:Y:S01]  /*02a0*/  LDC R7, c[0x0][R8+0x70c] ;  /* 0x0001c30008077b82 */ /* 0x0002a20000000800 */
[----:B------:R-:W-:Y:S01]  /*02b0*/  ISETP.GT.U32.AND P2, PT, R11, R2, PT ;  /* 0x000000020b00720c */ /* 0x000fe20003f44070 */
[----:B------:R-:W-:-:S12]  /*02c0*/  IMAD.MOV.U32 R15, RZ, RZ, RZ ;  /* 0x000000ffff0f7224 */ /* 0x000fd800078e00ff */
[----:B------:R-:W-:Y:S02]  /*02d0*/  @!P2 IMAD.IADD R2, R2, 0x1, -R11 ;  /* 0x000000010202a824 */ /* 0x000fe400078e0a0b */
[----:B------:R-:W-:Y:S01]  /*02e0*/  @!P2 VIADD R3, R3, 0x1 ;  /* 0x000000010303a836 */ /* 0x000fe20000000000 */
[----:B------:R-:W-:Y:S02]  /*02f0*/  ISETP.NE.AND P2, PT, R9, RZ, PT ;  /* 0x000000ff0900720c */ /* 0x000fe40003f45270 */
[----:B------:R-:W-:Y:S02]  /*0300*/  ISETP.GE.U32.AND P0, PT, R2, R11, PT ;  /* 0x0000000b0200720c */ /* 0x000fe40003f06070 */
[----:B------:R-:W-:-:S04]  /*0310*/  LOP3.LUT R2, R10, R9, RZ, 0x3c, !PT ;  /* 0x000000090a027212 */ /* 0x000fc800078e3cff */
[----:B------:R-:W-:-:S07]  /*0320*/  ISETP.GE.AND P1, PT, R2, RZ, PT ;  /* 0x000000ff0200720c */ /* 0x000fce0003f26270 */
[----:B------:R-:W-:-:S05]  /*0330*/  @P0 IADD3 R3, R3, 0x1, RZ ;  /* 0x0000000103030810 */ /* 0x000fca0007ffe0ff */
[----:B------:R-:W-:Y:S02]  /*0340*/  IMAD.MOV.U32 R14, RZ, RZ, R3 ;  /* 0x000000ffff0e7224 */ /* 0x000fe400078e0003 */
[----:B------:R1:W3:Y:S02]  /*0350*/  LDC.64 R2, c[0x0][R12+0x410] ;  /* 0x000104000c027b82 */ /* 0x0002e40000000a00 */
[----:B------:R-:W-:Y:S01]  /*0360*/  @!P1 IMAD.MOV R14, RZ, RZ, -R14 ;  /* 0x000000ffff0e9224 */ /* 0x000fe200078e0a0e */
[----:B------:R-:W-:-:S05]  /*0370*/  @!P2 LOP3.LUT R14, RZ, R9, RZ, 0x33, !PT ;  /* 0x00000009ff0ea212 */ /* 0x000fca00078e33ff */
[----:B------:R-:W-:Y:S02]  /*0380*/  IMAD.MOV R11, RZ, RZ, -R14 ;  /* 0x000000ffff0b7224 */ /* 0x000fe400078e0a0e */
[----:B------:R-:W-:Y:S02]  /*0390*/  IMAD R14, R14, 0x20, R5 ;  /* 0x000000200e0e7824 */ /* 0x000fe400078e0205 */
[----:B------:R-:W-:Y:S02]  /*03a0*/  IMAD R5, R9, R11, R10 ;  /* 0x0000000b09057224 */ /* 0x000fe400078e020a */
[----:B------:R-:W-:-:S03]  /*03b0*/  IMAD.SHL.U32 R9, R14, 0x2, RZ ;  /* 0x000000020e097824 */ /* 0x000fc600078e00ff */
[----:B------:R-:W-:Y:S02]  /*03c0*/  LEA R11, R5, R4, 0x5 ;  /* 0x00000004050b7211 */ /* 0x000fe400078e28ff */
[----:B------:R1:W4:Y:S01]  /*03d0*/  LDC.64 R4, c[0x0][R12+0x210] ;  /* 0x000084000c047b82 */ /* 0x0003220000000a00 */
[-C--:B0-----:R-:W-:Y:S02]  /*03e0*/  ISETP.GE.AND P1, PT, R9, R6.reuse, PT ;  /* 0x000000060900720c */ /* 0x081fe40003f26270 */
[----:B------:R-:W-:Y:S01]  /*03f0*/  IMAD.SHL.U32 R11, R11, 0x2, RZ ;  /* 0x000000020b0b7824 */ /* 0x000fe200078e00ff */
[----:B------:R-:W-:-:S03]  /*0400*/  ISETP.GE.AND P0, PT, R9, R6, PT ;  /* 0x000000060900720c */ /* 0x000fc60003f06270 */
[----:B------:R-:W-:-:S07]  /*0410*/  IMAD R19, R0, R9, R11 ;  /* 0x0000000900137224 */ /* 0x000fce00078e020b */
[----:B-12---:R-:W-:Y:S05]  /*0420*/  @P1 BRA `(.L_x_2836) ;  /* 0x0000000000201947 */ /* 0x006fea0003800000 */
[C---:B------:R-:W-:Y:S01]  /*0430*/  VIADD R13, R11.reuse, 0x1 ;  /* 0x000000010b0d7836 */ /* 0x040fe20000000000 */
[----:B------:R-:W-:Y:S01]  /*0440*/  ISETP.GE.AND P1, PT, R11, R0, PT ;  /* 0x000000000b00720c */ /* 0x000fe20003f26270 */
[----:B------:R-:W-:-:S03]  /*0450*/  IMAD.MOV.U32 R17, RZ, RZ, RZ ;  /* 0x000000ffff117224 */ /* 0x000fc600078e00ff */
[----:B------:R-:W-:Y:S01]  /*0460*/  ISETP.GE.AND P2, PT, R13, R0, PT ;  /* 0x000000000d00720c */ /* 0x000fe20003f46270 */
[----:B------:R-:W-:-:S04]  /*0470*/  IMAD R13, R0, R9, R11 ;  /* 0x00000009000d7224 */ /* 0x000fc800078e020b */
[----:B----4-:R-:W-:-:S05]  /*0480*/  IMAD.WIDE R12, R13, 0x4, R4 ;  /* 0x000000040d0c7825 */ /* 0x010fca00078e0204 */
[----:B------:R0:W5:Y:S04]  /*0490*/  @!P1 LDG.E R17, desc[UR4][R12.64] ;  /* 0x000000040c119981 */ /* 0x000168000c1e1900 */
[----:B------:R0:W5:Y:S02]  /*04a0*/  @!P2 LDG.E R15, desc[UR4][R12.64+0x4] ;  /* 0x000004040c0fa981 */ /* 0x000164000c1e1900 */
.L_x_2836:
[----:B------:R-:W-:Y:S05]  /*04b0*/  BSYNC B0 ;  /* 0x0000000000007941 */ /* 0x000fea0003800000 */
.L_x_2835:
[----:B------:R-:W-:Y:S01]  /*04c0*/  BSSY B0, `(.L_x_2837) ;  /* 0x0000011000007945 */ /* 0x000fe20003800000 */
[----:B0--3--:R-:W-:-:S03]  /*04d0*/  IMAD.WIDE R12, R19, 0x4, R2 ;  /* 0x00000004130c7825 */ /* 0x009fc600078e0202 */
[----:B------:R-:W-:Y:S05]  /*04e0*/  @!P0 BRA `(.L_x_2838) ;  /* 0x0000000000248947 */ /* 0x000fea0003800000 */
[----:B------:R-:W-:-:S13]  /*04f0*/  ISETP.GE.AND P0, PT, R9, R7, PT ;  /* 0x000000070900720c */ /* 0x000fda0003f06270 */
[----:B------:R-:W-:Y:S05]  /*0500*/  @P0 BRA `(.L_x_2839) ;  /* 0x0000000000300947 */ /* 0x000fea0003800000 */
[C---:B------:R-:W-:Y:S02]  /*0510*/  ISETP.GE.AND P0, PT, R11.reuse, R0, PT ;  /* 0x000000000b00720c */ /* 0x040fe40003f06270 */
[----:B-----5:R-:W-:-:S11]  /*0520*/  IADD3 R15, R11, 0x1, RZ ;  /* 0x000000010b0f7810 */ /* 0x020fd60007ffe0ff */
[----:B------:R1:W-:Y:S01]  /*0530*/  @!P0 STG.E desc[UR4][R12.64], RZ ;  /* 0x000000ff0c008986 */ /* 0x0003e2000c101904 */
[----:B------:R-:W-:-:S13]  /*0540*/  ISETP.GE.AND P0, PT, R15, R0, PT ;  /* 0x000000000f00720c */ /* 0x000fda0003f06270 */
[----:B-1----:R-:W-:Y:S05]  /*0550*/  @P0 BRA `(.L_x_2839) ;  /* 0x00000000001c0947 */ /* 0x002fea0003800000 */
[----:B------:R1:W-:Y:S01]  /*0560*/  STG.E desc[UR4][R12.64+0x4], RZ ;  /* 0x000004ff0c007986 */ /* 0x0003e2000c101904 */
[----:B------:R-:W-:Y:S05]  /*0570*/  BRA `(.L_x_2839) ;  /* 0x0000000000147947 */ /* 0x000fea0003800000 */
.L_x_2838:
[C---:B------:R-:W-:Y:S01]  /*0580*/  VIADD R19, R11.reuse, 0x1 ;  /* 0x000000010b137836 */ /* 0x040fe20000000000 */
[----:B------:R-:W-:-:S04]  /*0590*/  ISETP.GE.AND P0, PT, R11, R0, PT ;  /* 0x000000000b00720c */ /* 0x000fc80003f06270 */
[----:B------:R-:W-:-:S09]  /*05a0*/  ISETP.GE.AND P1, PT, R19, R0, PT ;  /* 0x000000001300720c */ /* 0x000fd20003f26270 */
[----:B-----5:R0:W-:Y:S04]  /*05b0*/  @!P0 STG.E desc[UR4][R12.64], R17 ;  /* 0x000000110c008986 */ /* 0x0201e8000c101904 */
[----:B------:R0:W-:Y:S02]  /*05c0*/  @!P1 STG.E desc[UR4][R12.64+0x4], R15 ;  /* 0x0000040f0c009986 */ /* 0x0001e4000c101904 */
.L_x_2839:
[----:B------:R-:W-:Y:S05]  /*05d0*/  BSYNC B0 ;  /* 0x0000000000007941 */ /* 0x000fea0003800000 */
.L_x_2837:
[----:B------:R-:W-:Y:S01]  /*05e0*/  VIADD R19, R9, 0x1 ;  /* 0x0000000109137836 */ /* 0x000fe20000000000 */
[----:B------:R-:W-:Y:S01]  /*05f0*/  BSSY B0, `(.L_x_2840) ;  /* 0x000000f000007945 */ /* 0x000fe20003800000 */
[----:B0----5:R-:W-:Y:S02]  /*0600*/  IMAD.MOV.U32 R15, RZ, RZ, RZ ;  /* 0x000000ffff0f7224 */ /* 0x021fe400078e00ff */
[----:B------:R-:W-:Y:S01]  /*0610*/  IMAD R21, R0, R19, R11 ;  /* 0x0000001300157224 */ /* 0x000fe200078e020b */
[CC--:B------:R-:W-:Y:S01]  /*0620*/  ISETP.GE.AND P1, PT, R19.reuse, R6.reuse, PT ;  /* 0x000000061300720c */ /* 0x0c0fe20003f26270 */
[----:B------:R-:W-:Y:S01]  /*0630*/  IMAD.MOV.U32 R17, RZ, RZ, RZ ;  /* 0x000000ffff117224 */ /* 0x000fe200078e00ff */
[----:B------:R-:W-:-:S11]  /*0640*/  ISETP.GE.AND P0, PT, R19, R6, PT ;  /* 0x000000061300720c */ /* 0x000fd60003f06270 */
[----:B------:R-:W-:Y:S05]  /*0650*/  @P1 BRA `(.L_x_2841) ;  /* 0x0000000000201947 */ /* 0x000fea0003800000 */
[C---:B-1----:R-:W-:Y:S01]  /*0660*/  VIADD R13, R11.reuse, 0x1 ;  /* 0x000000010b0d7836 */ /* 0x042fe20000000000 */
[----:B------:R-:W-:Y:S01]  /*0670*/  ISETP.GE.AND P1, PT, R11, R0, PT ;  /* 0x000000000b00720c */ /* 0x000fe20003f26270 */
[----:B------:R-:W-:-:S03]  /*0680*/  HFMA2.MMA R15, -RZ, RZ, 0, 0 ;  /* 0x00000000ff0f7435 */ /* 0x000fc600000001ff */
[----:B------:R-:W-:Y:S01]  /*0690*/  ISETP.GE.AND P2, PT, R13, R0, PT ;  /* 0x000000000d00720c */ /* 0x000fe20003f46270 */
[----:B------:R-:W-:-:S04]  /*06a0*/  IMAD R13, R0, R19, R11 ;  /* 0x00000013000d7224 */ /* 0x000fc800078e020b */
[----:B----4-:R-:W-:-:S05]  /*06b0*/  IMAD.WIDE R12, R13, 0x4, R4 ;  /* 0x000000040d0c7825 */ /* 0x010fca00078e0204 */
[----:B------:R0:W5:Y:S04]  /*06c0*/  @!P1 LDG.E R17, desc[UR4][R12.64] ;  /* 0x000000040c119981 */ /* 0x000168000c1e1900 */
[----:B------:R0:W5:Y:S02]  /*06d0*/  @!P2 LDG.E R15, desc[UR4][R12.64+0x4] ;  /* 0x000004040c0fa981 */ /* 0x000164000c1e1900 */
.L_x_2841:
[----:B------:R-:W-:Y:S05]  /*06e0*/  BSYNC B0 ;  /* 0x0000000000007941 */ /* 0x000fea0003800000 */
.L_x_2840:
[----:B------:R-:W-:Y:S01]  /*06f0*/  BSSY B0, `(.L_x_2842) ;  /* 0x0000011000007945 */ /* 0x000fe20003800000 */
[----:B01----:R-:W-:-:S03]  /*0700*/  IMAD.WIDE R12, R21, 0x4, R2 ;  /* 0x00000004150c7825 */ /* 0x003fc600078e0202 */
[----:B------:R-:W-:Y:S05]  /*0710*/  @!P0 BRA `(.L_x_2843) ;  /* 0x0000000000248947 */ /* 0x000fea0003800000 */
[----:B------:R-:W-:-:S13]  /*0720*/  ISETP.GE.AND P0, PT, R19, R7, PT ;  /* 0x000000071300720c */ /* 0x000fda0003f06270 */
[----:B------:R-:W-:Y:S05]  /*0730*/  @P0 BRA `(.L_x_2844) ;  /* 0x0000000000300947 */ /* 0x000fea0003800000 */
[C---:B------:R-:W-:Y:S01]  /*0740*/  ISETP.GE.AND P0, PT, R11.reuse, R0, PT ;  /* 0x000000000b00720c */ /* 0x040fe20003f06270 */
[----:B-----5:R-:W-:-:S12]  /*0750*/  VIADD R15, R11, 0x1 ;  /* 0x000000010b0f7836 */ /* 0x020fd80000000000 */
[----:B------:R1:W-:Y:S01]  /*0760*/  @!P0 STG.E desc[UR4][R12.64], RZ ;  /* 0x000000ff0c008986 */ /* 0x0003e2000c101904 */
[----:B------:R-:W-:-:S13]  /*0770*/  ISETP.GE.AND P0, PT, R15, R0, PT ;  /* 0x000000000f00720c */ /* 0x000fda0003f06270 */
[----:B-1----:R-:W-:Y:S05]  /*0780*/  @P0 BRA `(.L_x_2844) ;  /* 0x00000000001c0947 */ /* 0x002fea0003800000 */
[----:B------:R1:W-:Y:S01]  /*0790*/  STG.E desc[UR4][R12.64+0x4], RZ ;  /* 0x000004ff0c007986 */ /* 0x0003e2000c101904 */
[----:B------:R-:W-:Y:S05]  /*07a0*/  BRA `(.L_x_2844) ;  /* 0x0000000000147947 */ /* 0x000fea0003800000 */
.L_x_2843:
[C---:B------:R-:W-:Y:S01]  /*07b0*/  VIADD R19, R11.reuse, 0x1 ;  /* 0x000000010b137836 */ /* 0x040fe20000000000 */
[----:B------:R-:W-:-:S04]  /*07c0*/  ISETP.GE.AND P0, PT, R11, R0, PT ;  /* 0x000000000b00720c */ /* 0x000fc80003f06270 */
[----:B------:R-:W-:-:S09]  /*07d0*/  ISETP.GE.AND P1, PT, R19, R0, PT ;  /* 0x000000001300720c */ /* 0x000fd20003f26270 */
[----:B-----5:R0:W-:Y:S04]  /*07e0*/  @!P0 STG.E desc[UR4][R12.64], R17 ;  /* 0x000000110c008986 */ /* 0x0201e8000c101904 */
[----:B------:R0:W-:Y:S02]  /*07f0*/  @!P1 STG.E desc[UR4][R12.64+0x4], R15 ;  /* 0x0000040f0c009986 */ /* 0x0001e4000c101904 */
.L_x_2844:
[----:B------:R-:W-:Y:S05]  /*0800*/  BSYNC B0 ;  /* 0x0000000000007941 */ /* 0x000fea0003800000 */
.L_x_2842:
        /* <DEDUP_REMOVED lines=8> */
[C---:B-1----:R-:W-:Y:S01]  /*0890*/  IADD3 R13, R11.reuse, 0x1, RZ ;  /* 0x000000010b0d7810 */ /* 0x042fe20007ffe0ff */
[----:B------:R-:W-:Y:S01]  /*08a0*/  IMAD.MOV.U32 R15, RZ, RZ, RZ ;  /* 0x000000ffff0f7224 */ /* 0x000fe200078e00ff */
[-C--:B------:R-:W-:Y:S02]  /*08b0*/  ISETP.GE.AND P1, PT, R11, R0.reuse, PT ;  /* 0x000000000b00720c */ /* 0x080fe40003f26270 */
[----:B------:R-:W-:Y:S01]  /*08c0*/  ISETP.GE.AND P2, PT, R13, R0, PT ;  /* 0x000000000d00720c */ /* 0x000fe20003f46270 */
[----:B------:R-:W-:-:S04]  /*08d0*/  IMAD R13, R0, R19, R11 ;  /* 0x00000013000d7224 */ /* 0x000fc800078e020b */
[----:B----4-:R-:W-:-:S06]  /*08e0*/  IMAD.WIDE R12, R13, 0x4, R4 ;  /* 0x000000040d0c7825 */ /* 0x010fcc00078e0204 */
[----:B------:R0:W5:Y:S04]  /*08f0*/  @!P1 LDG.E R17, desc[UR4][R12.64] ;  /* 0x000000040c119981 */ /* 0x000168000c1e1900 */
[----:B------:R0:W5:Y:S02]  /*0900*/  @!P2 LDG.E R15, desc[UR4][R12.64+0x4] ;  /* 0x000004040c0fa981 */ /* 0x000164000c1e1900 */
.L_x_2846:
[----:B------:R-:W-:Y:S05]  /*0910*/  BSYNC B0 ;  /* 0x0000000000007941 */ /* 0x000fea0003800000 */
.L_x_2845:
        /* <DEDUP_REMOVED lines=12> */
.L_x_2848:
[C---:B------:R-:W-:Y:S01]  /*09e0*/  VIADD R19, R11.reuse, 0x1 ;  /* 0x000000010b137836 */ /* 0x040fe20000000000 */
[----:B------:R-:W-:-:S04]  /*09f0*/  ISETP.GE.AND P0, PT, R11, R0, PT ;  /* 0x000000000b00720c */ /* 0x000fc80003f06270 */
[----:B------:R-:W-:-:S09]  /*0a00*/  ISETP.GE.AND P1, PT, R19, R0, PT ;  /* 0x000000001300720c */ /* 0x000fd20003f26270 */
[----:B-----5:R0:W-:Y:S04]  /*0a10*/  @!P0 STG.E desc[UR4][R12.64], R17 ;  /* 0x000000110c008986 */ /* 0x0201e8000c101904 */
[----:B------:R0:W-:Y:S02]  /*0a20*/  @!P1 STG.E desc[UR4][R12.64+0x4], R15 ;  /* 0x0000040f0c009986 */ /* 0x0001e4000c101904 */
.L_x_2849:
[----:B------:R-:W-:Y:S05]  /*0a30*/  BSYNC B0 ;  /* 0x0000000000007941 */ /* 0x000fea0003800000 */
.L_x_2847:
[----:B------:R-:W-:Y:S01]  /*0a40*/  VIADD R19, R9, 0x9 ;  /* 0x0000000909137836 */ /* 0x000fe20000000000 */
[----:B------:R-:W-:Y:S01]  /*0a50*/  BSSY B0, `(.L_x_2850) ;  /* 0x000000f000007945 */ /* 0x000fe20003800000 */
[----:B0----5:R-:W-:Y:S01]  /*0a60*/  IMAD.MOV.U32 R15, RZ, RZ, RZ ;  /* 0x000000ffff0f7224 */ /* 0x021fe200078e00ff */
[----:B------:R-:W-:Y:S01]  /*0a70*/  MOV R17, RZ ;  /* 0x000000ff00117202 */ /* 0x000fe20000000f00 */
[----:B------:R-:W-:Y:S01]  /*0a80*/  IMAD R21, R0, R19, R11 ;  /* 0x0000001300157224 */ /* 0x000fe200078e020b */
[CC--:B------:R-:W-:Y:S02]  /*0a90*/  ISETP.GE.AND P1, PT, R19.reuse, R6.reuse, PT ;  /* 0x000000061300720c */ /* 0x0c0fe40003f26270 */
[----:B------:R-:W-:-:S11]  /*0aa0*/  ISETP.GE.AND P0, PT, R19, R6, PT ;  /* 0x000000061300720c */ /* 0x000fd60003f06270 */
[----:B------:R-:W-:Y:S05]  /*0ab0*/  @P1 BRA `(.L_x_2851) ;  /* 0x0000000000201947 */ /* 0x000fea0003800000 */
[C---:B-1----:R-:W-:Y:S01]  /*0ac0*/  VIADD R13, R11.reuse, 0x1 ;  /* 0x000000010b0d7836 */ /* 0x042fe20000000000 */
[----:B------:R-:W-:Y:S01]  /*0ad0*/  ISETP.GE.AND P1, PT, R11, R0, PT ;  /* 0x000000000b00720c */ /* 0x000fe20003f26270 */
[----:B------:R-:W-:-:S03]  /*0ae0*/  IMAD.MOV.U32 R15, RZ, RZ, RZ ;  /* 0x000000ffff0f7224 */ /* 0x000fc600078e00ff */
[----:B------:R-:W-:Y:S01]  /*0af0*/  ISETP.GE.AND P2, PT, R13, R0, PT ;  /* 0x000000000d00720c */ /* 0x000fe20003f46270 */
[----:B------:R-:W-:-:S04]  /*0b00*/  IMAD R13, R0, R19, R11 ;  /* 0x00000013000d7224 */ /* 0x000fc800078e020b */
[----:B----4-:R-:W-:-:S05]  /*0b10*/  IMAD.WIDE R12, R13, 0x4, R4 ;  /* 0x000000040d0c7825 */ /* 0x010fca00078e0204 */
[----:B------:R0:W5:Y:S04]  /*0b20*/  @!P1 LDG.E R17, desc[UR4][R12.64] ;  /* 0x000000040c119981 */ /* 0x000168000c1e1900 */
[----:B------:R0:W5:Y:S02]  /*0b30*/  @!P2 LDG.E R15, desc[UR4][R12.64+0x4] ;  /* 0x000004040c0fa981 */ /* 0x000164000c1e1900 */
.L_x_2851:
[----:B------:R-:W-:Y:S05]  /*0b40*/  BSYNC B0 ;  /* 0x0000000000007941 */ /* 0x000fea0003800000 */
.L_x_2850:
        /* <DEDUP_REMOVED lines=9> */
[----:B0-----:R-:W-:Y:S05]  /*0be0*/  @P0 BRA `(.L_x_2854) ;  /* 0x00000000001c0947 */ /* 0x001fea0003800000 */
[----:B------:R0:W-:Y:S01]  /*0bf0*/  STG.E desc[UR4][R12.64+0x4], RZ ;  /* 0x000004ff0c007986 */ /* 0x0001e2000c101904 */
[----:B------:R-:W-:Y:S05]  /*0c00*/  BRA `(.L_x_2854) ;  /* 0x0000000000147947 */ /* 0x000fea0003800000 */
.L_x_2853:
[C---:B------:R-:W-:Y:S01]  /*0c10*/  VIADD R19, R11.reuse, 0x1 ;  /* 0x000000010b137836 */ /* 0x040fe20000000000 */
[----:B------:R-:W-:-:S04]  /*0c20*/  ISETP.GE.AND P0, PT, R11, R0, PT ;  /* 0x000000000b00720c */ /* 0x000fc80003f06270 */
[----:B------:R-:W-:-:S09]  /*0c30*/  ISETP.GE.AND P1, PT, R19, R0, PT ;  /* 0x000000001300720c */ /* 0x000fd20003f26270 */
[----:B-----5:R1:W-:Y:S04]  /*0c40*/  @!P0 STG.E desc[UR4][R12.64], R17 ;  /* 0x000000110c008986 */ /* 0x0203e8000c101904 */
[----:B------:R1:W-:Y:S02]  /*0c50*/  @!P1 STG.E desc[UR4][R12.64+0x4], R15 ;  /* 0x0000040f0c009986 */ /* 0x0003e4000c101904 */
.L_x_2854:
[----:B------:R-:W-:Y:S05]  /*0c60*/  BSYNC B0 ;  /* 0x0000000000007941 */ /* 0x000fea0003800000 */
.L_x_2852:
[----:B------:R-:W-:Y:S01]  /*0c70*/  VIADD R19, R9, 0x10 ;  /* 0x0000001009137836 */ /* 0x000fe20000000000 */
[----:B------:R-:W-:Y:S01]  /*0c80*/  BSSY B0, `(.L_x_2855) ;  /* 0x000000f000007945 */ /* 0x000fe20003800000 */
[----:B-1---5:R-:W-:Y:S01]  /*0c90*/  HFMA2.MMA R15, -RZ, RZ, 0, 0 ;  /* 0x00000000ff0f7435 */ /* 0x022fe200000001ff */
[----:B------:R-:W-:Y:S02]  /*0ca0*/  IMAD.MOV.U32 R17, RZ, RZ, RZ ;  /* 0x000000ffff117224 */ /* 0x000fe400078e00ff */
[CC--:B------:R-:W-:Y:S01]  /*0cb0*/  ISETP.GE.AND P1, PT, R19.reuse, R6.reuse, PT ;  /* 0x000000061300720c */ /* 0x0c0fe20003f26270 */
[----:B------:R-:W-:Y:S01]  /*0cc0*/  IMAD R21, R0, R19, R11 ;  /* 0x0000001300157224 */ /* 0x000fe200078e020b */
[----:B------:R-:W-:-:S11]  /*0cd0*/  ISETP.GE.AND P0, PT, R19, R6, PT ;  /* 0x000000061300720c */ /* 0x000fd60003f06270 */
[----:B------:R-:W-:Y:S05]  /*0ce0*/  @P1 BRA `(.L_x_2856) ;  /* 0x0000000000201947 */ /* 0x000fea0003800000 */
[C---:B0-----:R-:W-:Y:S01]  /*0cf0*/  VIADD R13, R11.reuse, 0x1 ;  /* 0x000000010b0d7836 */ /* 0x041fe20000000000 */
[----:B------:R-:W-:Y:S01]  /*0d00*/  ISETP.GE.AND P1, PT, R11, R0, PT ;  /* 0x000000000b00720c */ /* 0x000fe20003f26270 */
[----:B------:R-:W-:-:S03]  /*0d10*/  IMAD.MOV.U32 R15, RZ, RZ, RZ ;  /* 0x000000ffff0f7224 */ /* 0x000fc600078e00ff */
[----:B------:R-:W-:Y:S01]  /*0d20*/  ISETP.GE.AND P2, PT, R13, R0, PT ;  /* 0x000000000d00720c */ /* 0x000fe20003f46270 */
[----:B------:R-:W-:-:S04]  /*0d30*/  IMAD R13, R0, R19, R11 ;  /* 0x00000013000d7224 */ /* 0x000fc800078e020b */
[----:B----4-:R-:W-:-:S05]  /*0d40*/  IMAD.WIDE R12, R13, 0x4, R4 ;  /* 0x000000040d0c7825 */ /* 0x010fca00078e0204 */
[----:B------:R1:W5:Y:S04]  /*0d50*/  @!P1 LDG.E R17, desc[UR4][R12.64] ;  /* 0x000000040c119981 */ /* 0x000368000c1e1900 */
[----:B------:R1:W5:Y:S02]  /*0d60*/  @!P2 LDG.E R15, desc[UR4][R12.64+0x4] ;  /* 0x000004040c0fa981 */ /* 0x000364000c1e1900 */
.L_x_2856:
[----:B------:R-:W-:Y:S05]  /*0d70*/  BSYNC B0 ;  /* 0x0000000000007941 */ /* 0x000fea0003800000 */
.L_x_2855:
        /* <DEDUP_REMOVED lines=12> */
.L_x_2858:
[C---:B------:R-:W-:Y:S01]  /*0e40*/  VIADD R19, R11.reuse, 0x1 ;  /* 0x000000010b137836 */ /* 0x040fe20000000000 */
[----:B------:R-:W-:-:S04]  /*0e50*/  ISETP.GE.AND P0, PT, R11, R0, PT ;  /* 0x000000000b00720c */ /* 0x000fc80003f06270 */
[----:B------:R-:W-:-:S09]  /*0e60*/  ISETP.GE.AND P1, PT, R19, R0, PT ;  /* 0x000000001300720c */ /* 0x000fd20003f26270 */
[----:B-----5:R1:W-:Y:S04]  /*0e70*/  @!P0 STG.E desc[UR4][R12.64], R17 ;  /* 0x000000110c008986 */ /* 0x0203e8000c101904 */
[----:B------:R1:W-:Y:S02]  /*0e80*/  @!P1 STG.E desc[UR4][R12.64+0x4], R15 ;  /* 0x0000040f0c009986 */ /* 0x0003e4000c101904 */
.L_x_2859:
[----:B------:R-:W-:Y:S05]  /*0e90*/  BSYNC B0 ;  /* 0x0000000000007941 */ /* 0x000fea0003800000 */
.L_x_2857:
[----:B------:R-:W-:Y:S01]  /*0ea0*/  IADD3 R19, R9, 0x11, RZ ;  /* 0x0000001109137810 */ /* 0x000fe20007ffe0ff */
[----:B------:R-:W-:Y:S01]  /*0eb0*/  BSSY B0, `(.L_x_2860) ;  /* 0x000000f000007945 */ /* 0x000fe20003800000 */
[----:B-1---5:R-:W-:Y:S02]  /*0ec0*/  IMAD.MOV.U32 R15, RZ, RZ, RZ ;  /* 0x000000ffff0f7224 */ /* 0x022fe400078e00ff */
[CC--:B------:R-:W-:Y:S01]  /*0ed0*/  ISETP.GE.AND P1, PT, R19.reuse, R6.reuse, PT ;  /* 0x000000061300720c */ /* 0x0c0fe20003f26270 */
[----:B------:R-:W-:Y:S01]  /*0ee0*/  IMAD R21, R0, R19, R11 ;  /* 0x0000001300157224 */ /* 0x000fe200078e020b */
[----:B------:R-:W-:Y:S01]  /*0ef0*/  ISETP.GE.AND P0, PT, R19, R6, PT ;  /* 0x000000061300720c */ /* 0x000fe20003f06270 */
[----:B------:R-:W-:-:S10]  /*0f00*/  IMAD.MOV.U32 R17, RZ, RZ, RZ ;  /* 0x000000ffff117224 */ /* 0x000fd400078e00ff */
        /* <DEDUP_REMOVED lines=9> */
.L_x_2861:
[----:B------:R-:W-:Y:S05]  /*0fa0*/  BSYNC B0 ;  /* 0x0000000000007941 */ /* 0x000fea0003800000 */
.L_x_2860:
        /* <DEDUP_REMOVED lines=12> */
.L_x_2863:
[C---:B------:R-:W-:Y:S02]  /*1070*/  IADD3 R19, R11.reuse, 0x1, RZ ;  /* 0x000000010b137810 */ /* 0x040fe40007ffe0ff */
[-C--:B------:R-:W-:Y:S02]  /*1080*/  ISETP.GE.AND P0, PT, R11, R0.reuse, PT ;  /* 0x000000000b00720c */ /* 0x080fe40003f06270 */
[----:B------:R-:W-:-:S11]  /*1090*/  ISETP.GE.AND P1, PT, R19, R0, PT ;  /* 0x000000001300720c */ /* 0x000fd60003f26270 */
[----:B-----5:R1:W-:Y:S04]  /*10a0*/  @!P0 STG.E desc[UR4][R12.64], R17 ;  /* 0x000000110c008986 */ /* 0x0203e8000c101904 */
[----:B------:R1:W-:Y:S02]  /*10b0*/  @!P1 STG.E desc[UR4][R12.64+0x4], R15 ;  /* 0x0000040f0c009986 */ /* 0x0003e4000c101904 */
.L_x_2864:
[----:B------:R-:W-:Y:S05]  /*10c0*/  BSYNC B0 ;  /* 0x0000000000007941 */ /* 0x000fea0003800000 */
.L_x_2862:
[----:B------:R-:W-:Y:S01]  /*10d0*/  VIADD R19, R9, 0x18 ;  /* 0x0000001809137836 */ /* 0x000fe20000000000 */
[----:B------:R-:W-:Y:S01]  /*10e0*/  BSSY B0, `(.L_x_2865) ;  /* 0x000000f000007945 */ /* 0x000fe20003800000 */
[----:B-1---5:R-:W-:Y:S02]  /*10f0*/  IMAD.MOV.U32 R15, RZ, RZ, RZ ;  /* 0x000000ffff0f7224 */ /* 0x022fe400078e00ff */
[----:B------:R-:W-:Y:S01]  /*1100*/  IMAD R21, R0, R19, R11 ;  /* 0x0000001300157224 */ /* 0x000fe200078e020b */
[CC--:B------:R-:W-:Y:S01]  /*1110*/  ISETP.GE.AND P1, PT, R19.reuse, R6.reuse, PT ;  /* 0x000000061300720c */ /* 0x0c0fe20003f26270 */
[----:B------:R-:W-:Y:S01]  /*1120*/  IMAD.MOV.U32 R17, RZ, RZ, RZ ;  /* 0x000000ffff117224 */ /* 0x000fe200078e00ff */
        /* <DEDUP_REMOVED lines=10> */
.L_x_2866:
[----:B------:R-:W-:Y:S05]  /*11d0*/  BSYNC B0 ;  /* 0x0000000000007941 */ /* 0x000fea0003800000 */
.L_x_2865:
[----:B------:R-:W-:Y:S01]  /*11e0*/  BSSY B0, `(.L_x_2867) ;  /* 0x0000011000007945 */ /* 0x000fe20003800000 */
[----:B01----:R-:W-:-:S03]  /*11f0*/  IMAD.WIDE R12, R21, 0x4, R2 ;  /* 0x00000004150c7825 */ /* 0x003fc600078e0202 */
        /* <DEDUP_REMOVED lines=10> */
.L_x_2868:
[C---:B------:R-:W-:Y:S01]  /*12a0*/  VIADD R19, R11.reuse, 0x1 ;  /* 0x000000010b137836 */ /* 0x040fe20000000000 */
[----:B------:R-:W-:-:S04]  /*12b0*/  ISETP.GE.AND P0, PT, R11, R0, PT ;  /* 0x000000000b00720c */ /* 0x000fc80003f06270 */
[----:B------:R-:W-:-:S09]  /*12c0*/  ISETP.GE.AND P1, PT, R19, R0, PT ;  /* 0x000000001300720c */ /* 0x000fd20003f26270 */
[----:B-----5:R0:W-:Y:S04]  /*12d0*/  @!P0 STG.E desc[UR4][R12.64], R17 ;  /* 0x000000110c008986 */ /* 0x0201e8000c101904 */
[----:B------:R0:W-:Y:S02]  /*12e0*/  @!P1 STG.E desc[UR4][R12.64+0x4], R15 ;  /* 0x0000040f0c009986 */ /* 0x0001e4000c101904 */
.L_x_2869:
[----:B------:R-:W-:Y:S05]  /*12f0*/  BSYNC B0 ;  /* 0x0000000000007941 */ /* 0x000fea0003800000 */
.L_x_2867:
        /* <DEDUP_REMOVED lines=9> */
[-C--:B------:R-:W-:Y:S02]  /*1390*/  ISETP.GE.AND P1, PT, R11, R0.reuse, PT ;  /* 0x000000000b00720c */ /* 0x080fe40003f26270 */
[----:B------:R-:W-:Y:S02]  /*13a0*/  MOV R15, RZ ;  /* 0x000000ff000f7202 */ /* 0x000fe40000000f00 */
[----:B------:R-:W-:Y:S01]  /*13b0*/  ISETP.GE.AND P2, PT, R13, R0, PT ;  /* 0x000000000d00720c */ /* 0x000fe20003f46270 */
[----:B------:R-:W-:-:S04]  /*13c0*/  IMAD R13, R0, R19, R11 ;  /* 0x00000013000d7224 */ /* 0x000fc800078e020b */
[----:B----4-:R-:W-:-:S05]  /*13d0*/  IMAD.WIDE R12, R13, 0x4, R4 ;  /* 0x000000040d0c7825 */ /* 0x010fca00078e0204 */
[----:B------:R0:W5:Y:S04]  /*13e0*/  @!P1 LDG.E R17, desc[UR4][R12.64] ;  /* 0x000000040c119981 */ /* 0x000168000c1e1900 */
[----:B------:R0:W5:Y:S02]  /*13f0*/  @!P2 LDG.E R15, desc[UR4][R12.64+0x4] ;  /* 0x000004040c0fa981 */ /* 0x000164000c1e1900 */
.L_x_2871:
[----:B------:R-:W-:Y:S05]  /*1400*/  BSYNC B0 ;  /* 0x0000000000007941 */ /* 0x000fea0003800000 */
.L_x_2870:
        /* <DEDUP_REMOVED lines=12> */
.L_x_2873:
[C---:B------:R-:W-:Y:S01]  /*14d0*/  VIADD R19, R11.reuse, 0x1 ;  /* 0x000000010b137836 */ /* 0x040fe20000000000 */
[----:B------:R-:W-:-:S04]  /*14e0*/  ISETP.GE.AND P0, PT, R11, R0, PT ;  /* 0x000000000b00720c */ /* 0x000fc80003f06270 */
[----:B------:R-:W-:-:S09]  /*14f0*/  ISETP.GE.AND P1, PT, R19, R0, PT ;  /* 0x000000001300720c */ /* 0x000fd20003f26270 */
[----:B-----5:R0:W-:Y:S04]  /*1500*/  @!P0 STG.E desc[UR4][R12.64], R17 ;  /* 0x000000110c008986 */ /* 0x0201e8000c101904 */
[----:B------:R0:W-:Y:S02]  /*1510*/  @!P1 STG.E desc[UR4][R12.64+0x4], R15 ;  /* 0x0000040f0c009986 */ /* 0x0001e4000c101904 */
.L_x_2874:
[----:B------:R-:W-:Y:S05]  /*1520*/  BSYNC B0 ;  /* 0x0000000000007941 */ /* 0x000fea0003800000 */
.L_x_2872:
        /* <DEDUP_REMOVED lines=16> */
.L_x_2876:
[----:B------:R-:W-:Y:S05]  /*1630*/  BSYNC B0 ;  /* 0x0000000000007941 */ /* 0x000fea0003800000 */
.L_x_2875:
        /* <DEDUP_REMOVED lines=12> */
.L_x_2878:
[C---:B------:R-:W-:Y:S01]  /*1700*/  VIADD R19, R11.reuse, 0x1 ;  /* 0x000000010b137836 */ /* 0x040fe20000000000 */
[----:B------:R-:W-:-:S04]  /*1710*/  ISETP.GE.AND P0, PT, R11, R0, PT ;  /* 0x000000000b00720c */ /* 0x000fc80003f06270 */
[----:B------:R-:W-:-:S09]  /*1720*/  ISETP.GE.AND P1, PT, R19, R0, PT ;  /* 0x000000001300720c */ /* 0x000fd20003f26270 */
[----:B-----5:R0:W-:Y:S04]  /*1730*/  @!P0 STG.E desc[UR4][R12.64], R17 ;  /* 0x000000110c008986 */ /* 0x0201e8000c101904 */
[----:B------:R0:W-:Y:S02]  /*1740*/  @!P1 STG.E desc[UR4][R12.64+0x4], R15 ;  /* 0x0000040f0c009986 */ /* 0x0001e4000c101904 */
.L_x_2879:
[----:B------:R-:W-:Y:S05]  /*1750*/  BSYNC B0 ;  /* 0x0000000000007941 */ /* 0x000fea0003800000 */
.L_x_2877:
[----:B------:R-:W-:Y:S01]  /*1760*/  VIADD R19, R9, 0x21 ;  /* 0x0000002109137836 */ /* 0x000fe20000000000 */
[----:B------:R-:W-:Y:S01]  /*1770*/  BSSY B0, `(.L_x_2880) ;  /* 0x000000f000007945 */ /* 0x000fe20003800000 */
[----:B0----5:R-:W-:Y:S01]  /*1780*/  HFMA2.MMA R17, -RZ, RZ, 0, 0 ;  /* 0x00000000ff117435 */ /* 0x021fe200000001ff */
[----:B------:R-:W-:Y:S02]  /*1790*/  IMAD.MOV.U32 R15, RZ, RZ, RZ ;  /* 0x000000ffff0f7224 */ /* 0x000fe400078e00ff */
[CC--:B------:R-:W-:Y:S01]  /*17a0*/  ISETP.GE.AND P1, PT, R19.reuse, R6.reuse, PT ;  /* 0x000000061300720c */ /* 0x0c0fe20003f26270 */
[----:B------:R-:W-:Y:S01]  /*17b0*/  IMAD R21, R0, R19, R11 ;  /* 0x0000001300157224 */ /* 0x000fe200078e020b */
        /* <DEDUP_REMOVED lines=10> */
.L_x_2881:
[----:B------:R-:W-:Y:S05]  /*1860*/  BSYNC B0 ;  /* 0x0000000000007941 */ /* 0x000fea0003800000 */
.L_x_2880:
        /* <DEDUP_REMOVED lines=12> */
.L_x_2883:
[C---:B------:R-:W-:Y:S01]  /*1930*/  VIADD R19, R11.reuse, 0x1 ;  /* 0x000000010b137836 */ /* 0x040fe20000000000 */
[----:B------:R-:W-:-:S04]  /*1940*/  ISETP.GE.AND P0, PT, R11, R0, PT ;  /* 0x000000000b00720c */ /* 0x000fc80003f06270 */
[----:B------:R-:W-:-:S09]  /*1950*/  ISETP.GE.AND P1, PT, R19, R0, PT ;  /* 0x000000001300720c */ /* 0x000fd20003f26270 */
[----:B-----5:R0:W-:Y:S04]  /*1960*/  @!P0 STG.E desc[UR4][R12.64], R17 ;  /* 0x000000110c008986 */ /* 0x0201e8000c101904 */
[----:B------:R0:W-:Y:S02]  /*1970*/  @!P1 STG.E desc[UR4][R12.64+0x4], R15 ;  /* 0x0000040f0c009986 */ /* 0x0001e4000c101904 */
.L_x_2884:
[----:B------:R-:W-:Y:S05]  /*1980*/  BSYNC B0 ;  /* 0x0000000000007941 */ /* 0x000fea0003800000 */
.L_x_2882:
[----:B------:R-:W-:Y:S01]  /*1990*/  VIADD R19, R9, 0x28 ;  /* 0x0000002809137836 */ /* 0x000fe20000000000 */
[----:B------:R-:W-:Y:S01]  /*19a0*/  BSSY B0, `(.L_x_2885) ;  /* 0x000000f000007945 */ /* 0x000fe20003800000 */
[----:B0----5:R-:W-:Y:S01]  /*19b0*/  MOV R15, RZ ;  /* 0x000000ff000f7202 */ /* 0x021fe20000000f00 */
        /* <DEDUP_REMOVED lines=13> */
.L_x_2886:
[----:B------:R-:W-:Y:S05]  /*1a90*/  BSYNC B0 ;  /* 0x0000000000007941 */ /* 0x000fea0003800000 */
.L_x_2885:
        /* <DEDUP_REMOVED lines=12> */
.L_x_2888:
[C---:B------:R-:W-:Y:S01]  /*1b60*/  VIADD R19, R11.reuse, 0x1 ;  /* 0x000000010b137836 */ /* 0x040fe20000000000 */
[----:B------:R-:W-:-:S04]  /*1b70*/  ISETP.GE.AND P0, PT, R11, R0, PT ;  /* 0x000000000b00720c */ /* 0x000fc80003f06270 */
[----:B------:R-:W-:-:S09]  /*1b80*/  ISETP.GE.AND P1, PT, R19, R0, PT ;  /* 0x000000001300720c */ /* 0x000fd20003f26270 */
[----:B-----5:R0:W-:Y:S04]  /*1b90*/  @!P0 STG.E desc[UR4][R12.64], R17 ;  /* 0x000000110c008986 */ /* 0x0201e8000c101904 */
[----:B------:R0:W-:Y:S02]  /*1ba0*/  @!P1 STG.E desc[UR4][R12.64+0x4], R15 ;  /* 0x0000040f0c009986 */ /* 0x0001e4000c101904 */
.L_x_2889:
[----:B------:R-:W-:Y:S05]  /*1bb0*/  BSYNC B0 ;  /* 0x0000000000007941 */ /* 0x000fea0003800000 */
.L_x_2887:
[----:B------:R-:W-:Y:S01]  /*1bc0*/  IADD3 R19, R9, 0x29, RZ ;  /* 0x0000002909137810 */ /* 0x000fe20007ffe0ff */
[----:B------:R-:W-:Y:S01]  /*1bd0*/  BSSY B0, `(.L_x_2890) ;  /* 0x000000f000007945 */ /* 0x000fe20003800000 */
[----:B0----5:R-:W-:Y:S02]  /*1be0*/  IMAD.MOV.U32 R15, RZ, RZ, RZ ;  /* 0x000000ffff0f7224 */ /* 0x021fe400078e00ff */
[CC--:B------:R-:W-:Y:S01]  /*1bf0*/  ISETP.GE.AND P1, PT, R19.reuse, R6.reuse, PT ;  /* 0x000000061300720c */ /* 0x0c0fe20003f26270 */
[----:B------:R-:W-:Y:S01]  /*1c00*/  IMAD R21, R0, R19, R11 ;  /* 0x0000001300157224 */ /* 0x000fe200078e020b */
[----:B------:R-:W-:Y:S01]  /*1c10*/  ISETP.GE.AND P0, PT, R19, R6, PT ;  /* 0x000000061300720c */ /* 0x000fe20003f06270 */
[----:B------:R-:W-:-:S10]  /*1c20*/  IMAD.MOV.U32 R17, RZ, RZ, RZ ;  /* 0x000000ffff117224 */ /* 0x000fd400078e00ff */
        /* <DEDUP_REMOVED lines=9> */
.L_x_2891:
[----:B------:R-:W-:Y:S05]  /*1cc0*/  BSYNC B0 ;  /* 0x0000000000007941 */ /* 0x000fea0003800000 */
.L_x_2890:
        /* <DEDUP_REMOVED lines=12> */
.L_x_2893:
[C---:B------:R-:W-:Y:S02]  /*1d90*/  IADD3 R19, R11.reuse, 0x1, RZ ;  /* 0x000000010b137810 */ /* 0x040fe40007ffe0ff */
[-C--:B------:R-:W-:Y:S02]  /*1da0*/  ISETP.GE.AND P0, PT, R11, R0.reuse, PT ;  /* 0x000000000b00720c */ /* 0x080fe40003f06270 */
[----:B------:R-:W-:-:S11]  /*1db0*/  ISETP.GE.AND P1, PT, R19, R0, PT ;  /* 0x000000001300720c */ /* 0x000fd60003f26270 */
[----:B-----5:R1:W-:Y:S04]  /*1dc0*/  @!P0 STG.E desc[UR4][R12.64], R17 ;  /* 0x000000110c008986 */ /* 0x0203e8000c101904 */
[----:B------:R1:W-:Y:S02]  /*1dd0*/  @!P1 STG.E desc[UR4][R12.64+0x4], R15 ;  /* 0x0000040f0c009986 */ /* 0x0003e4000c101904 */
.L_x_2894:
[----:B------:R-:W-:Y:S05]  /*1de0*/  BSYNC B0 ;  /* 0x0000000000007941 */ /* 0x000fea0003800000 */
.L_x_2892:
        /* <DEDUP_REMOVED lines=16> */
.L_x_2896:
[----:B------:R-:W-:Y:S05]  /*1ef0*/  BSYNC B0 ;  /* 0x0000000000007941 */ /* 0x000fea0003800000 */
.L_x_2895:
        /* <DEDUP_REMOVED lines=9> */
[----:B0-----:R-:W-:Y:S05]  /*1f90*/  @P0 BRA `(.L_x_2899) ;  /* 0x00000000001c0947 */ /* 0x001fea0003800000 */
[----:B------:R0:W-:Y:S01]  /*1fa0*/  STG.E desc[UR4][R12.64+0x4], RZ ;  /* 0x000004ff0c007986 */ /* 0x0001e2000c101904 */
[----:B------:R-:W-:Y:S05]  /*1fb0*/  BRA `(.L_x_2899) ;  /* 0x0000000000147947 */ /* 0x000fea0003800000 */
.L_x_2898:
[C---:B------:R-:W-:Y:S01]  /*1fc0*/  VIADD R19, R11.reuse, 0x1 ;  /* 0x000000010b137836 */ /* 0x040fe20000000000 */
[----:B------:R-:W-:-:S04]  /*1fd0*/  ISETP.GE.AND P0, PT, R11, R0, PT ;  /* 0x000000000b00720c */ /* 0x000fc80003f06270 */
[----:B------:R-:W-:-:S09]  /*1fe0*/  ISETP.GE.AND P1, PT, R19, R0, PT ;  /* 0x000000001300720c */ /* 0x000fd20003f26270 */
[----:B-----5:R1:W-:Y:S04]  /*1ff0*/  @!P0 STG.E desc[UR4][R12.64], R17 ;  /* 0x000000110c008986 */ /* 0x0203e8000c101904 */
[----:B------:R1:W-:Y:S02]  /*2000*/  @!P1 STG.E desc[UR4][R12.64+0x4], R15 ;  /* 0x0000040f0c009986 */ /* 0x0003e4000c101904 */
.L_x_2899:
[----:B------:R-:W-:Y:S05]  /*2010*/  BSYNC B0 ;  /* 0x0000000000007941 */ /* 0x000fea0003800000 */
.L_x_2897:
        /* <DEDUP_REMOVED lines=10> */
[----:B------:R-:W-:-:S03]  /*20c0*/  HFMA2.MMA R15, -RZ, RZ, 0, 0 ;  /* 0x00000000ff0f7435 */ /* 0x000fc600000001ff */
[----:B------:R-:W-:Y:S01]  /*20d0*/  ISETP.GE.AND P2, PT, R13, R0, PT ;  /* 0x000000000d00720c */ /* 0x000fe20003f46270 */
[----:B------:R-:W-:-:S04]  /*20e0*/  IMAD R13, R0, R19, R11 ;  /* 0x00000013000d7224 */ /* 0x000fc800078e020b */
[----:B----4-:R-:W-:-:S05]  /*20f0*/  IMAD.WIDE R12, R13, 0x4, R4 ;  /* 0x000000040d0c7825 */ /* 0x010fca00078e0204 */
[----:B------:R1:W5:Y:S04]  /*2100*/  @!P1 LDG.E R17, desc[UR4][R12.64] ;  /* 0x000000040c119981 */ /* 0x000368000c1e1900 */
[----:B------:R1:W5:Y:S02]  /*2110*/  @!P2 LDG.E R15, desc[UR4][R12.64+0x4] ;  /* 0x000004040c0fa981 */ /* 0x000364000c1e1900 */
.L_x_2901:
[----:B------:R-:W-:Y:S05]  /*2120*/  BSYNC B0 ;  /* 0x0000000000007941 */ /* 0x000fea0003800000 */
.L_x_2900:
        /* <DEDUP_REMOVED lines=12> */
.L_x_2903:
[C---:B------:R-:W-:Y:S01]  /*21f0*/  VIADD R19, R11.reuse, 0x1 ;  /* 0x000000010b137836 */ /* 0x040fe20000000000 */
[----:B------:R-:W-:-:S04]  /*2200*/  ISETP.GE.AND P0, PT, R11, R0, PT ;  /* 0x000000000b00720c */ /* 0x000fc80003f06270 */
[----:B------:R-:W-:-:S09]  /*2210*/  ISETP.GE.AND P1, PT, R19, R0, PT ;  /* 0x000000001300720c */ /* 0x000fd20003f26270 */
[----:B-----5:R1:W-:Y:S04]  /*2220*/  @!P0 STG.E desc[UR4][R12.64], R17 ;  /* 0x000000110c008986 */ /* 0x0203e8000c101904 */
[----:B------:R1:W-:Y:S02]  /*2230*/  @!P1 STG.E desc[UR4][R12.64+0x4], R15 ;  /* 0x0000040f0c009986 */ /* 0x0003e4000c101904 */
.L_x_2904:
[----:B------:R-:W-:Y:S05]  /*2240*/  BSYNC B0 ;  /* 0x0000000000007941 */ /* 0x000fea0003800000 */
.L_x_2902:
        /* <DEDUP_REMOVED lines=8> */
[C---:B0-----:R-:W-:Y:S01]  /*22d0*/  IADD3 R13, R11.reuse, 0x1, RZ ;  /* 0x000000010b0d7810 */ /* 0x041fe20007ffe0ff */
[----:B------:R-:W-:Y:S01]  /*22e0*/  IMAD.MOV.U32 R15, RZ, RZ, RZ ;  /* 0x000000ffff0f7224 */ /* 0x000fe200078e00ff */
[-C--:B------:R-:W-:Y:S02]  /*22f0*/  ISETP.GE.AND P1, PT, R11, R0.reuse, PT ;  /* 0x000000000b00720c */ /* 0x080fe40003f26270 */
[----:B------:R-:W-:Y:S01]  /*2300*/  ISETP.GE.AND P2, PT, R13, R0, PT ;  /* 0x000000000d00720c */ /* 0x000fe20003f46270 */
[----:B------:R-:W-:-:S04]  /*2310*/  IMAD R13, R0, R19, R11 ;  /* 0x00000013000d7224 */ /* 0x000fc800078e020b */
[----:B----4-:R-:W-:-:S06]  /*2320*/  IMAD.WIDE R12, R13, 0x4, R4 ;  /* 0x000000040d0c7825 */ /* 0x010fcc00078e0204 */
[----:B------:R1:W5:Y:S04]  /*2330*/  @!P1 LDG.E R17, desc[UR4][R12.64] ;  /* 0x000000040c119981 */ /* 0x000368000c1e1900 */
[----:B------:R1:W5:Y:S02]  /*2340*/  @!P2 LDG.E R15, desc[UR4][R12.64+0x4] ;  /* 0x000004040c0fa981 */ /* 0x000364000c1e1900 */
.L_x_2906:
[----:B------:R-:W-:Y:S05]  /*2350*/  BSYNC B0 ;  /* 0x0000000000007941 */ /* 0x000fea0003800000 */
.L_x_2905:
        /* <DEDUP_REMOVED lines=12> */
.L_x_2908:
[C---:B------:R-:W-:Y:S01]  /*2420*/  VIADD R19, R11.reuse, 0x1 ;  /* 0x000000010b137836 */ /* 0x040fe20000000000 */
[----:B------:R-:W-:-:S04]  /*2430*/  ISETP.GE.AND P0, PT, R11, R0, PT ;  /* 0x000000000b00720c */ /* 0x000fc80003f06270 */
[----:B------:R-:W-:-:S09]  /*2440*/  ISETP.GE.AND P1, PT, R19, R0, PT ;  /* 0x000000001300720c */ /* 0x000fd20003f26270 */
[----:B-----5:R0:W-:Y:S04]  /*2450*/  @!P0 STG.E desc[UR4][R12.64], R17 ;  /* 0x000000110c008986 */ /* 0x0201e8000c101904 */
[----:B------:R0:W-:Y:S02]  /*2460*/  @!P1 STG.E desc[UR4][R12.64+0x4], R15 ;  /* 0x0000040f0c009986 */ /* 0x0001e4000c101904 */
.L_x_2909:
[----:B------:R-:W-:Y:S05]  /*2470*/  BSYNC B0 ;  /* 0x0000000000007941 */ /* 0x000fea0003800000 */
.L_x_2907:
[----:B0----5:R-:W-:Y:S01]  /*2480*/  VIADD R15, R9, 0x39 ;  /* 0x00000039090f7836 */ /* 0x021fe20000000000 */
[----:B------:R-:W-:Y:S01]  /*2490*/  BSSY B0, `(.L_x_2910) ;  /* 0x000000f000007945 */ /* 0x000fe20003800000 */
[----:B------:R-:W-:Y:S01]  /*24a0*/  IMAD.MOV.U32 R9, RZ, RZ, RZ ;  /* 0x000000ffff097224 */ /* 0x000fe200078e00ff */
[----:B-1----:R-:W-:Y:S01]  /*24b0*/  MOV R13, RZ ;  /* 0x000000ff000d7202 */ /* 0x002fe20000000f00 */
[----:B------:R-:W-:Y:S01]  /*24c0*/  IMAD R17, R0, R15, R11 ;  /* 0x0000000f00117224 */ /* 0x000fe200078e020b */
[CC--:B------:R-:W-:Y:S02]  /*24d0*/  ISETP.GE.AND P1, PT, R15.reuse, R6.reuse, PT ;  /* 0x000000060f00720c */ /* 0x0c0fe40003f26270 */
[----:B------:R-:W-:-:S11]  /*24e0*/  ISETP.GE.AND P0, PT, R15, R6, PT ;  /* 0x000000060f00720c */ /* 0x000fd60003f06270 */
[----:B------:R-:W-:Y:S05]  /*24f0*/  @P1 BRA `(.L_x_2911) ;  /* 0x0000000000201947 */ /* 0x000fea0003800000 */
[C---:B------:R-:W-:Y:S01]  /*2500*/  VIADD R9, R11.reuse, 0x1 ;  /* 0x000000010b097836 */ /* 0x040fe20000000000 */
[----:B------:R-:W-:-:S04]  /*2510*/  ISETP.GE.AND P1, PT, R11, R0, PT ;  /* 0x000000000b00720c */ /* 0x000fc80003f26270 */
[----:B------:R-:W-:Y:S01]  /*2520*/  ISETP.GE.AND P2, PT, R9, R0, PT ;  /* 0x000000000900720c */ /* 0x000fe20003f46270 */
[----:B------:R-:W-:-:S04]  /*2530*/  IMAD R9, R0, R15, R11 ;  /* 0x0000000f00097224 */ /* 0x000fc800078e020b */
[----:B----4-:R-:W-:-:S04]  /*2540*/  IMAD.WIDE R4, R9, 0x4, R4 ;  /* 0x0000000409047825 */ /* 0x010fc800078e0204 */
[----:B------:R-:W-:Y:S01]  /*2550*/  IMAD.MOV.U32 R9, RZ, RZ, RZ ;  /* 0x000000ffff097224 */ /* 0x000fe200078e00ff */
[----:B------:R0:W5:Y:S05]  /*2560*/  @!P1 LDG.E R13, desc[UR4][R4.64] ;  /* 0x00000004040d9981 */ /* 0x00016a000c1e1900 */
[----:B------:R0:W5:Y:S02]  /*2570*/  @!P2 LDG.E R9, desc[UR4][R4.64+0x4] ;  /* 0x000004040409a981 */ /* 0x000164000c1e1900 */
.L_x_2911:
[----:B------:R-:W-:Y:S05]  /*2580*/  BSYNC B0 ;  /* 0x0000000000007941 */ /* 0x000fea0003800000 */
.L_x_2910:
[----:B------:R-:W-:Y:S01]  /*2590*/  IMAD.WIDE R2, R17, 0x4, R2 ;  /* 0x0000000411027825 */ /* 0x000fe200078e0202 */
[----:B------:R-:W-:Y:S06]  /*25a0*/  @!P0 BRA `(.L_x_2912) ;  /* 0x0000000000248947 */ /* 0x000fec0003800000 */
[----:B------:R-:W-:-:S13]  /*25b0*/  ISETP.GE.AND P0, PT, R15, R7, PT ;  /* 0x000000070f00720c */ /* 0x000fda0003f06270 */
[----:B------:R-:W-:Y:S05]  /*25c0*/  @P0 EXIT ;  /* 0x000000000000094d */ /* 0x000fea0003800000 */
[C---:B------:R-:W-:Y:S01]  /*25d0*/  ISETP.GE.AND P0, PT, R11.reuse, R0, PT ;  /* 0x000000000b00720c */ /* 0x040fe20003f06270 */
[----:B------:R-:W-:-:S05]  /*25e0*/  VIADD R11, R11, 0x1 ;  /* 0x000000010b0b7836 */ /* 0x000fca0000000000 */
[----:B------:R-:W-:-:S07]  /*25f0*/  ISETP.GE.AND P1, PT, R11, R0, PT ;  /* 0x000000000b00720c */ /* 0x000fce0003f26270 */
[----:B------:R1:W-:Y:S06]  /*2600*/  @!P0 STG.E desc[UR4][R2.64], RZ ;  /* 0x000000ff02008986 */ /* 0x0003ec000c101904 */
[----:B------:R-:W-:Y:S05]  /*2610*/  @P1 EXIT ;  /* 0x000000000000194d */ /* 0x000fea0003800000 */
[----:B------:R-:W-:Y:S01]  /*2620*/  STG.E desc[UR4][R2.64+0x4], RZ ;  /* 0x000004ff02007986 */ /* 0x000fe2000c101904 */
[----:B------:R-:W-:Y:S05]  /*2630*/  EXIT ;  /* 0x000000000000794d */ /* 0x000fea0003800000 */
.L_x_2912:
[C---:B------:R-:W-:Y:S01]  /*2640*/  ISETP.GE.AND P0, PT, R11.reuse, R0, PT ;  /* 0x000000000b00720c */ /* 0x040fe20003f06270 */
[----:B------:R-:W-:-:S05]  /*2650*/  VIADD R11, R11, 0x1 ;  /* 0x000000010b0b7836 */ /* 0x000fca0000000000 */
[----:B------:R-:W-:-:S07]  /*2660*/  ISETP.GE.AND P1, PT, R11, R0, PT ;  /* 0x000000000b00720c */ /* 0x000fce0003f26270 */
[----:B-----5:R1:W-:Y:S06]  /*2670*/  @!P0 STG.E desc[UR4][R2.64], R13 ;  /* 0x0000000d02008986 */ /* 0x0203ec000c101904 */
[----:B------:R-:W-:Y:S05]  /*2680*/  @P1 EXIT ;  /* 0x000000000000194d */ /* 0x000fea0003800000 */
[----:B------:R-:W-:Y:S01]  /*2690*/  STG.E desc[UR4][R2.64+0x4], R9 ;  /* 0x0000040902007986 */ /* 0x000fe2000c101904 */
[----:B------:R-:W-:Y:S05]  /*26a0*/  EXIT ;  /* 0x000000000000794d */ /* 0x000fea0003800000 */
.L_x_2913:
        /* <DEDUP_REMOVED lines=13> */
.L_x_3527:


//--------------------- .text._ZN18transformer_engine43_GLOBAL__N__bafe6ae4_10_padding_cu_3a96c89420multi_padding_kernelILi1ElEEvNS0_16MultiPaddingArgsE --------------------------
	.section	.text._ZN18transformer_engine43_GLOBAL__N__bafe6ae4_10_padding_cu_3a96c89420multi_padding_kernelILi1ElEEvNS0_16MultiPaddingArgsE,"ax",@progbits
	.align	128
.text._ZN18transformer_engine43_GLOBAL__N__bafe6ae4_10_padding_cu_3a96c89420multi_padding_kernelILi1ElEEvNS0_16MultiPaddingArgsE:
        .type           _ZN18transformer_engine43_GLOBAL__N__bafe6ae4_10_padding_cu_3a96c89420multi_padding_kernelILi1ElEEvNS0_16MultiPaddingArgsE,@function
        .size           _ZN18transformer_engine43_GLOBAL__N__bafe6ae4_10_padding_cu_3a96c89420multi_padding_kernelILi1ElEEvNS0_16MultiPaddingArgsE,(.L_x_3528 - _ZN18transformer_engine43_GLOBAL__N__bafe6ae4_10_padding_cu_3a96c89420multi_padding_kernelILi1ElEEvNS0_16MultiPaddingArgsE)
        .other          _ZN18transformer_engine43_GLOBAL__N__bafe6ae4_10_padding_cu_3a96c89420multi_padding_kernelILi1ElEEvNS0_16MultiPaddingArgsE,@"STO_CUDA_ENTRY STV_DEFAULT"
_ZN18transformer_engine43_GLOBAL__N__bafe6ae4_10_padding_cu_3a96c89420multi_padding_kernelILi1ElEEvNS0_16MultiPaddingArgsE:
        /* <DEDUP_REMOVED lines=9> */
.L_x_2914:
[----:B------:R-:W-:Y:S01]  /*0090*/  IMAD.MOV.U32 R2, RZ, RZ, R3 ;  /* 0x000000ffff027224 */ /* 0x000fe200078e0003 */
[----:B------:R-:W-:-:S05]  /*00a0*/  IADD3 R3, R3, 0x1, RZ ;  /* 0x0000000103037810 */ /* 0x000fca0007ffe0ff */
[----:B------:R-:W-:-:S04]  /*00b0*/  IMAD.SHL.U32 R8, R3, 0x4, RZ ;  /* 0x0000000403087824 */ /* 0x000fc800078e00ff */
[----:B------:R-:W0:Y:S02]  /*00c0*/  LDC R0, c[0x0][R8+0x910] ;  /* 0x0002440008007b82 */ /* 0x000e240000000800 */
[----:B0-----:R-:W-:-:S13]  /*00d0*/  ISETP.GT.AND P0, PT, R0, UR4, PT ;  /* 0x0000000400007c0c */ /* 0x001fda000bf04270 */
[----:B------:R-:W-:Y:S05]  /*00e0*/  @!P0 BRA `(.L_x_2914) ;  /* 0xfffffffc00e88947 */ /* 0x000fea000383ffff */
[----:B------:R-:W0:Y:S01]  /*00f0*/  LDC R0, c[0x0][R8+0x80c] ;  /* 0x0002030008007b82 */ /* 0x000e220000000800 */
[----:B------:R-:W-:Y:S02]  /*0100*/  IMAD.SHL.U32 R16, R2, 0x8, RZ ;  /* 0x0000000802107824 */ /* 0x000fe400078e00ff */
        /* <DEDUP_REMOVED lines=10> */
[----:B------:R-:W-:Y:S01]  /*01b0*/  ULDC.64 UR4, c[0x0][0x208] ;  /* 0x0000820000047ab9 */ /* 0x000fe20000000a00 */
[----:B------:R-:W-:Y:S01]  /*01c0*/  IABS R14, R12 ;  /* 0x0000000c000e7213 */ /* 0x000fe20000000000 */
[----:B0-----:R-:W-:-:S05]  /*01d0*/  VIADD R6, R10, 0xffffffe ;  /* 0x0ffffffe0a067836 */ /* 0x001fca0000000000 */
[----:B------:R0:W1:Y:S02]  /*01e0*/  F2I.FTZ.U32.TRUNC.NTZ R7, R6 ;  /* 0x0000000600077305 */ /* 0x000064000021f000 */
[----:B0-----:R-:W-:Y:S01]  /*01f0*/  IMAD.MOV.U32 R6, RZ, RZ, RZ ;  /* 0x000000ffff067224 */ /* 0x001fe200078e00ff */
[----:B-1----:R-:W-:-:S05]  /*0200*/  IADD3 R13, RZ, -R7, RZ ;  /* 0x80000007ff0d7210 */ /* 0x002fca0007ffe0ff */
[----:B------:R-:W-:-:S04]  /*0210*/  IMAD.MOV.U32 R4, RZ, RZ, R13 ;  /* 0x000000ffff047224 */ /* 0x000fc800078e000d */
[----:B------:R-:W-:Y:S02]  /*0220*/  IMAD R13, R4, R11, RZ ;  /* 0x0000000b040d7224 */ /* 0x000fe400078e02ff */
[----:B------:R-:W-:Y:S02]  /*0230*/  IMAD.MOV.U32 R4, RZ, RZ, R14 ;  /* 0x000000ffff047224 */ /* 0x000fe400078e000e */
[----:B------:R-:W-:Y:S01]  /*0240*/  IMAD.HI.U32 R7, R7, R13, R6 ;  /* 0x0000000d07077227 */ /* 0x000fe200078e0006 */
[----:B------:R-:W-:-:S05]  /*0250*/  IADD3 R6, RZ, -R15, RZ ;  /* 0x8000000fff067210 */ /* 0x000fca0007ffe0ff */
[----:B------:R-:W-:-:S04]  /*0260*/  IMAD.HI.U32 R7, R7, R4, RZ ;  /* 0x0000000407077227 */ /* 0x000fc800078e00ff */
[----:B------:R-:W-:-:S05]  /*0270*/  IMAD R4, R7, R6, R4 ;  /* 0x0000000607047224 */ /* 0x000fca00078e0204 */
[----:B------:R-:W-:-:S13]  /*0280*/  ISETP.GT.U32.AND P2, PT, R11, R4, PT ;  /* 0x000000040b00720c */ /* 0x000fda0003f44070 */
[----:B------:R-:W-:Y:S02]  /*0290*/  @!P2 IMAD.IADD R4, R4, 0x1, -R11 ;  /* 0x000000010404a824 */ /* 0x000fe400078e0a0b */
[----:B------:R-:W-:Y:S01]  /*02a0*/  @!P2 VIADD R7, R7, 0x1 ;  /* 0x000000010707a836 */ /* 0x000fe20000000000 */
[----:B------:R-:W-:Y:S02]  /*02b0*/  ISETP.NE.AND P2, PT, R3, RZ, PT ;  /* 0x000000ff0300720c */ /* 0x000fe40003f45270 */
[----:B------:R-:W-:Y:S02]  /*02c0*/  ISETP.GE.U32.AND P0, PT, R4, R11, PT ;  /* 0x0000000b0400720c */ /* 0x000fe40003f06070 */
[----:B------:R-:W-:Y:S02]  /*02d0*/  CS2R R10, SRZ ;  /* 0x00000000000a7805 */ /* 0x000fe4000001ff00 */
[----:B------:R-:W-:-:S04]  /*02e0*/  LOP3.LUT R4, R12, R3, RZ, 0x3c, !PT ;  /* 0x000000030c047212 */ /* 0x000fc800078e3cff */
[----:B------:R-:W-:Y:S02]  /*02f0*/  ISETP.GE.AND P1, PT, R4, RZ, PT ;  /* 0x000000ff0400720c */ /* 0x000fe40003f26270 */
[----:B------:R-:W0:Y:S03]  /*0300*/  LDC R4, c[0x0][R8+0x60c] ;  /* 0x0001830008047b82 */ /* 0x000e260000000800 */
[----:B------:R-:W-:-:S08]  /*0310*/  @P0 VIADD R7, R7, 0x1 ;  /* 0x0000000107070836 */ /* 0x000fd00000000000 */
[----:B------:R-:W-:Y:S02]  /*0320*/  @!P1 IADD3 R7, -R7, RZ, RZ ;  /* 0x000000ff07079210 */ /* 0x000fe40007ffe1ff */
[----:B------:R-:W-:-:S04]  /*0330*/  @!P2 LOP3.LUT R7, RZ, R3, RZ, 0x33, !PT ;  /* 0x00000003ff07a212 */ /* 0x000fc800078e33ff */
[----:B------:R-:W-:Y:S01]  /*0340*/  LEA R9, R7, R9, 0x5 ;  /* 0x0000000907097211 */ /* 0x000fe200078e28ff */
[----:B------:R-:W-:-:S04]  /*0350*/  IMAD.MOV R6, RZ, RZ, -R7 ;  /* 0x000000ffff067224 */ /* 0x000fc800078e0a07 */
[----:B------:R-:W-:Y:S02]  /*0360*/  IMAD R6, R3, R6, R12 ;  /* 0x0000000603067224 */ /* 0x000fe400078e020c */
[----:B------:R-:W1:Y:S02]  /*0370*/  LDC.64 R2, c[0x0][R16+0x210] ;  /* 0x0000840010027b82 */ /* 0x000e640000000a00 */
[----:B------:R-:W-:-:S04]  /*0380*/  IMAD R5, R6, 0x20, R5 ;  /* 0x0000002006057824 */ /* 0x000fc800078e0205 */
[----:B------:R-:W-:Y:S01]  /*0390*/  IMAD R15, R0, R9, R5 ;  /* 0x00000009000f7224 */ /* 0x000fe200078e0205 */
[----:B------:R-:W-:-:S04]  /*03a0*/  ISETP.GE.AND P0, PT, R5, R0, PT ;  /* 0x000000000500720c */ /* 0x000fc80003f06270 */
[----:B0-----:R-:W-:Y:S01]  /*03b0*/  ISETP.GE.OR P1, PT, R9, R4, P0 ;  /* 0x000000040900720c */ /* 0x001fe20000726670 */
[----:B------:R-:W0:Y:S08]  /*03c0*/  LDC.64 R6, c[0x0][R16+0x410] ;  /* 0x0001040010067b82 */ /* 0x000e300000000a00 */
[----:B------:R-:W2:Y:S04]  /*03d0*/  LDC R8, c[0x0][R8+0x70c] ;  /* 0x0001c30008087b82 */ /* 0x000ea80000000800 */
[----:B-1----:R-:W-:-:S05]  /*03e0*/  @!P1 IMAD.WIDE R12, R15, 0x8, R2 ;  /* 0x000000080f0c9825 */ /* 0x002fca00078e0202 */
[----:B------:R1:W5:Y:S01]  /*03f0*/  @!P1 LDG.E.64 R10, desc[UR4][R12.64] ;  /* 0x000000040c0a9981 */ /* 0x000362000c1e1b00 */
[----:B------:R-:W-:Y:S01]  /*0400*/  ISETP.GE.AND P1, PT, R9, R4, PT ;  /* 0x000000040900720c */ /* 0x000fe20003f26270 */
[----:B------:R-:W-:Y:S01]  /*0410*/  BSSY B0, `(.L_x_2915) ;  /* 0x0000008000007945 */ /* 0x000fe20003800000 */
[----:B0-----:R-:W-:-:S11]  /*0420*/  IMAD.WIDE R14, R15, 0x8, R6 ;  /* 0x000000080f0e7825 */ /* 0x001fd600078e0206 */
[----:B-1----:R-:W-:Y:S05]  /*0430*/  @!P1 BRA `(.L_x_2916) ;  /* 0x0000000000109947 */ /* 0x002fea0003800000 */
[----:B--2---:R-:W-:-:S13]  /*0440*/  ISETP.GE.OR P1, PT, R9, R8, P0 ;  /* 0x000000080900720c */ /* 0x004fda0000726670 */
[----:B------:R-:W-:Y:S05]  /*0450*/  @P1 BRA `(.L_x_2917) ;  /* 0x00000000000c1947 */ /* 0x000fea0003800000 */
[----:B------:R0:W-:Y:S01]  /*0460*/  STG.E.64 desc[UR4][R14.64], RZ ;  /* 0x000000ff0e007986 */ /* 0x0001e2000c101b04 */
[----:B------:R-:W-:Y:S05]  /*0470*/  BRA `(.L_x_2917) ;  /* 0x0000000000047947 */ /* 0x000fea0003800000 */
.L_x_2916:
[----:B-----5:R1:W-:Y:S02]  /*0480*/  @!P0 STG.E.64 desc[UR4][R14.64], R10 ;  /* 0x0000000a0e008986 */ /* 0x0203e4000c101b04 */
.L_x_2917:
[----:B------:R-:W-:Y:S05]  /*0490*/  BSYNC B0 ;  /* 0x0000000000007941 */ /* 0x000fea0003800000 */
.L_x_2915:
[----:B01----:R-:W-:Y:S01]  /*04a0*/  VIADD R15, R9, 0x4 ;  /* 0x00000004090f7836 */ /* 0x003fe20000000000 */
[----:B------:R-:W-:Y:S01]  /*04b0*/  BSSY B0, `(.L_x_2918) ;  /* 0x0000009000007945 */ /* 0x000fe20003800000 */
[----:B-----5:R-:W-:Y:S02]  /*04c0*/  CS2R R10, SRZ ;  /* 0x00000000000a7805 */ /* 0x020fe4000001ff00 */
[----:B------:R-:W-:Y:S01]  /*04d0*/  IMAD R13, R0, R15, R5 ;  /* 0x0000000f000d7224 */ /* 0x000fe200078e0205 */
[CC--:B------:R-:W-:Y:S02]  /*04e0*/  ISETP.GE.OR P1, PT, R15.reuse, R4.reuse, P0 ;  /* 0x000000040f00720c */ /* 0x0c0fe40000726670 */
[----:B------:R-:W-:-:S11]  /*04f0*/  ISETP.GE.AND P2, PT, R15, R4, PT ;  /* 0x000000040f00720c */ /* 0x000fd60003f46270 */
[----:B------:R-:W-:Y:S05]  /*0500*/  @P1 BRA `(.L_x_2919) ;  /* 0x00000000000c1947 */ /* 0x000fea0003800000 */
[----:B------:R-:W-:-:S04]  /*0510*/  IMAD R11, R0, R15, R5 ;  /* 0x0000000f000b7224 */ /* 0x000fc800078e0205 */
[----:B------:R-:W-:-:S06]  /*0520*/  IMAD.WIDE R10, R11, 0x8, R2 ;  /* 0x000000080b0a7825 */ /* 0x000fcc00078e0202 */
[----:B------:R-:W5:Y:S02]  /*0530*/  LDG.E.64 R10, desc[UR4][R10.64] ;  /* 0x000000040a0a7981 */ /* 0x000f64000c1e1b00 */
.L_x_2919:
[----:B------:R-:W-:Y:S05]  /*0540*/  BSYNC B0 ;  /* 0x0000000000007941 */ /* 0x000fea0003800000 */
.L_x_2918:
[----:B------:R-:W-:Y:S01]  /*0550*/  BSSY B0, `(.L_x_2920) ;  /* 0x0000008000007945 */ /* 0x000fe20003800000 */
[----:B------:R-:W-:-:S03]  /*0560*/  IMAD.WIDE R12, R13, 0x8, R6 ;  /* 0x000000080d0c7825 */ /* 0x000fc600078e0206 */
[----:B------:R-:W-:Y:S05]  /*0570*/  @!P2 BRA `(.L_x_2921) ;  /* 0x000000000010a947 */ /* 0x000fea0003800000 */
[----:B--2---:R-:W-:-:S13]  /*0580*/  ISETP.GE.OR P1, PT, R15, R8, P0 ;  /* 0x000000080f00720c */ /* 0x004fda0000726670 */
[----:B------:R-:W-:Y:S05]  /*0590*/  @P1 BRA `(.L_x_2922) ;  /* 0x00000000000c1947 */ /* 0x000fea0003800000 */
[----:B------:R0:W-:Y:S01]  /*05a0*/  STG.E.64 desc[UR4][R12.64], RZ ;  /* 0x000000ff0c007986 */ /* 0x0001e2000c101b04 */
[----:B------:R-:W-:Y:S05]  /*05b0*/  BRA `(.L_x_2922) ;  /* 0x0000000000047947 */ /* 0x000fea0003800000 */
.L_x_2921:
[----:B-----5:R1:W-:Y:S02]  /*05c0*/  @!P0 STG.E.64 desc[UR4][R12.64], R10 ;  /* 0x0000000a0c008986 */ /* 0x0203e4000c101b04 */
.L_x_2922:
[----:B------:R-:W-:Y:S05]  /*05d0*/  BSYNC B0 ;  /* 0x0000000000007941 */ /* 0x000fea0003800000 */
.L_x_2920:
[----:B------:R-:W-:Y:S01]  /*05e0*/  VIADD R15, R9, 0x8 ;  /* 0x00000008090f7836 */ /* 0x000fe20000000000 */
[----:B------:R-:W-:Y:S01]  /*05f0*/  BSSY B0, `(.L_x_2923) ;  /* 0x0000009000007945 */ /* 0x000fe20003800000 */
[----:B-1---5:R-:W-:Y:S02]  /*0600*/  CS2R R10, SRZ ;  /* 0x00000000000a7805 */ /* 0x022fe4000001ff00 */
[----:B0-----:R-:W-:Y:S01]  /*0610*/  IMAD R13, R0, R15, R5 ;  /* 0x0000000f000d7224 */ /* 0x001fe200078e0205 */
[CC--:B------:R-:W-:Y:S02]  /*0620*/  ISETP.GE.OR P1, PT, R15.reuse, R4.reuse, P0 ;  /* 0x000000040f00720c */ /* 0x0c0fe40000726670 */
[----:B------:R-:W-:-:S11]  /*0630*/  ISETP.GE.AND P2, PT, R15, R4, PT ;  /* 0x000000040f00720c */ /* 0x000fd60003f46270 */
[----:B------:R-:W-:Y:S05]  /*0640*/  @P1 BRA `(.L_x_2924) ;  /* 0x00000000000c1947 */ /* 0x000fea0003800000 */
[----:B------:R-:W-:-:S04]  /*0650*/  IMAD R11, R0, R15, R5 ;  /* 0x0000000f000b7224 */ /* 0x000fc800078e0205 */
[----:B------:R-:W-:-:S06]  /*0660*/  IMAD.WIDE R10, R11, 0x8, R2 ;  /* 0x000000080b0a7825 */ /* 0x000fcc00078e0202 */
[----:B------:R-:W5:Y:S02]  /*0670*/  LDG.E.64 R10, desc[UR4][R10.64] ;  /* 0x000000040a0a7981 */ /* 0x000f64000c1e1b00 */
.L_x_2924:
[----:B------:R-:W-:Y:S05]  /*0680*/  BSYNC B0 ;  /* 0x0000000000007941 */ /* 0x000fea0003800000 */
.L_x_2923:
[----:B------:R-:W-:Y:S01]  /*0690*/  BSSY B0, `(.L_x_2925) ;  /* 0x0000008000007945 */ /* 0x000fe20003800000 */
[----:B------:R-:W-:-:S03]  /*06a0*/  IMAD.WIDE R12, R13, 0x8, R6 ;  /* 0x000000080d0c7825 */ /* 0x000fc600078e0206 */
[----:B------:R-:W-:Y:S05]  /*06b0*/  @!P2 BRA `(.L_x_2926) ;  /* 0x000000000010a947 */ /* 0x000fea0003800000 */
[----:B--2---:R-:W-:-:S13]  /*06c0*/  ISETP.GE.OR P1, PT, R15, R8, P0 ;  /* 0x000000080f00720c */ /* 0x004fda0000726670 */
[----:B------:R-:W-:Y:S05]  /*06d0*/  @P1 BRA `(.L_x_2927) ;  /* 0x00000000000c1947 */ /* 0x000fea0003800000 */
[----:B------:R0:W-:Y:S01]  /*06e0*/  STG.E.64 desc[UR4][R12.64], RZ ;  /* 0x000000ff0c007986 */ /* 0x0001e2000c101b04 */
[----:B------:R-:W-:Y:S05]  /*06f0*/  BRA `(.L_x_2927) ;  /* 0x0000000000047947 */ /* 0x000fea0003800000 */
.L_x_2926:
[----:B-----5:R1:W-:Y:S02]  /*0700*/  @!P0 STG.E.64 desc[UR4][R12.64], R10 ;  /* 0x0000000a0c008986 */ /* 0x0203e4000c101b04 */
.L_x_2927:
[----:B------:R-:W-:Y:S05]  /*0710*/  BSYNC B0 ;  /* 0x0000000000007941 */ /* 0x000fea0003800000 */
.L_x_2925:
[----:B------:R-:W-:Y:S01]  /*0720*/  IADD3 R15, R9, 0xc, RZ ;  /* 0x0000000c090f7810 */ /* 0x000fe20007ffe0ff */
[----:B------:R-:W-:Y:S01]  /*0730*/  BSSY B0, `(.L_x_2928) ;  /* 0x0000009000007945 */ /* 0x000fe20003800000 */
[----:B-1---5:R-:W-:Y:S02]  /*0740*/  CS2R R10, SRZ ;  /* 0x00000000000a7805 */ /* 0x022fe4000001ff00 */
[CC--:B------:R-:W-:Y:S01]  /*0750*/  ISETP.GE.OR P1, PT, R15.reuse, R4.reuse, P0 ;  /* 0x000000040f00720c */ /* 0x0c0fe20000726670 */
[----:B0-----:R-:W-:Y:S01]  /*0760*/  IMAD R13, R0, R15, R5 ;  /* 0x0000000f000d7224 */ /* 0x001fe200078e0205 */
[----:B------:R-:W-:-:S11]  /*0770*/  ISETP.GE.AND P2, PT, R15, R4, PT ;  /* 0x000000040f00720c */ /* 0x000fd60003f46270 */
[----:B------:R-:W-:Y:S05]  /*0780*/  @P1 BRA `(.L_x_2929) ;  /* 0x00000000000c1947 */ /* 0x000fea0003800000 */
[----:B------:R-:W-:-:S04]  /*0790*/  IMAD R11, R0, R15, R5 ;  /* 0x0000000f000b7224 */ /* 0x000fc800078e0205 */
[----:B------:R-:W-:-:S06]  /*07a0*/  IMAD.WIDE R10, R11, 0x8, R2 ;  /* 0x000000080b0a7825 */ /* 0x000fcc00078e0202 */
[----:B------:R-:W5:Y:S02]  /*07b0*/  LDG.E.64 R10, desc[UR4][R10.64] ;  /* 0x000000040a0a7981 */ /* 0x000f64000c1e1b00 */
.L_x_2929:
[----:B------:R-:W-:Y:S05]  /*07c0*/  BSYNC B0 ;  /* 0x0000000000007941 */ /* 0x000fea0003800000 */
.L_x_2928:
[----:B------:R-:W-:Y:S01]  /*07d0*/  BSSY B0, `(.L_x_2930) ;  /* 0x0000008000007945 */ /* 0x000fe20003800000 */
[----:B------:R-:W-:-:S03]  /*07e0*/  IMAD.WIDE R12, R13, 0x8, R6 ;  /* 0x000000080d0c7825 */ /* 0x000fc600078e0206 */
[----:B------:R-:W-:Y:S05]  /*07f0*/  @!P2 BRA `(.L_x_2931) ;  /* 0x000000000010a947 */ /* 0x000fea0003800000 */
[----:B--2---:R-:W-:-:S13]  /*0800*/  ISETP.GE.OR P1, PT, R15, R8, P0 ;  /* 0x000000080f00720c */ /* 0x004fda0000726670 */
[----:B------:R-:W-:Y:S05]  /*0810*/  @P1 BRA `(.L_x_2932) ;  /* 0x00000000000c1947 */ /* 0x000fea0003800000 */
[----:B------:R0:W-:Y:S01]  /*0820*/  STG.E.64 desc[UR4][R12.64], RZ ;  /* 0x000000ff0c007986 */ /* 0x0001e2000c101b04 */
[----:B------:R-:W-:Y:S05]  /*0830*/  BRA `(.L_x_2932) ;  /* 0x0000000000047947 */ /* 0x000fea0003800000 */
.L_x_2931:
[----:B-----5:R1:W-:Y:S02]  /*0840*/  @!P0 STG.E.64 desc[UR4][R12.64], R10 ;  /* 0x0000000a0c008986 */ /* 0x0203e4000c101b04 */
.L_x_2932:
[----:B------:R-:W-:Y:S05]  /*0850*/  BSYNC B0 ;  /* 0x0000000000007941 */ /* 0x000fea0003800000 */
.L_x_2930:
        /* <DEDUP_REMOVED lines=10> */
.L_x_2934:
[----:B------:R-:W-:Y:S05]  /*0900*/  BSYNC B0 ;  /* 0x0000000000007941 */ /* 0x000fea0003800000 */
.L_x_2933:
[----:B------:R-:W-:Y:S01]  /*0910*/  BSSY B0, `(.L_x_2935) ;  /* 0x0000008000007945 */ /* 0x000fe20003800000 */
[----:B------:R-:W-:-:S03]  /*0920*/  IMAD.WIDE R12, R13, 0x8, R6 ;  /* 0x000000080d0c7825 */ /* 0x000fc600078e0206 */
[----:B------:R-:W-:Y:S05]  /*0930*/  @!P2 BRA `(.L_x_2936) ;  /* 0x000000000010a947 */ /* 0x000fea0003800000 */
[----:B--2---:R-:W-:-:S13]  /*0940*/  ISETP.GE.OR P1, PT, R15, R8, P0 ;  /* 0x000000080f00720c */ /* 0x004fda0000726670 */
[----:B------:R-:W-:Y:S05]  /*0950*/  @P1 BRA `(.L_x_2937) ;  /* 0x00000000000c1947 */ /* 0x000fea0003800000 */
[----:B------:R0:W-:Y:S01]  /*0960*/  STG.E.64 desc[UR4][R12.64], RZ ;  /* 0x000000ff0c007986 */ /* 0x0001e2000c101b04 */
[----:B------:R-:W-:Y:S05]  /*0970*/  BRA `(.L_x_2937) ;  /* 0x0000000000047947 */ /* 0x000fea0003800000 */
.L_x_2936:
[----:B-----5:R1:W-:Y:S02]  /*0980*/  @!P0 STG.E.64 desc[UR4][R12.64], R10 ;  /* 0x0000000a0c008986 */ /* 0x0203e4000c101b04 */
.L_x_2937:
[----:B------:R-:W-:Y:S05]  /*0990*/  BSYNC B0 ;  /* 0x0000000000007941 */ /* 0x000fea0003800000 */
.L_x_2935:
        /* <DEDUP_REMOVED lines=10> */
.L_x_2939:
[----:B------:R-:W-:Y:S05]  /*0a40*/  BSYNC B0 ;  /* 0x0000000000007941 */ /* 0x000fea0003800000 */
.L_x_2938:
[----:B------:R-:W-:Y:S01]  /*0a50*/  BSSY B0, `(.L_x_2940) ;  /* 0x0000008000007945 */ /* 0x000fe20003800000 */
[----:B------:R-:W-:-:S03]  /*0a60*/  IMAD.WIDE R12, R13, 0x8, R6 ;  /* 0x000000080d0c7825 */ /* 0x000fc600078e0206 */
[----:B------:R-:W-:Y:S05]  /*0a70*/  @!P2 BRA `(.L_x_2941) ;  /* 0x000000000010a947 */ /* 0x000fea0003800000 */
[----:B--2---:R-:W-:-:S13]  /*0a80*/  ISETP.GE.OR P1, PT, R15, R8, P0 ;  /* 0x000000080f00720c */ /* 0x004fda0000726670 */
[----:B------:R-:W-:Y:S05]  /*0a90*/  @P1 BRA `(.L_x_2942) ;  /* 0x00000000000c1947 */ /* 0x000fea0003800000 */
[----:B------:R0:W-:Y:S01]  /*0aa0*/  STG.E.64 desc[UR4][R12.64], RZ ;  /* 0x000000ff0c007986 */ /* 0x0001e2000c101b04 */
[----:B------:R-:W-:Y:S05]  /*0ab0*/  BRA `(.L_x_2942) ;  /* 0x0000000000047947 */ /* 0x000fea0003800000 */
.L_x_2941:
[----:B-----5:R1:W-:Y:S02]  /*0ac0*/  @!P0 STG.E.64 desc[UR4][R12.64], R10 ;  /* 0x0000000a0c008986 */ /* 0x0203e4000c101b04 */
.L_x_2942:
[----:B------:R-:W-:Y:S05]  /*0ad0*/  BSYNC B0 ;  /* 0x0000000000007941 */ /* 0x000fea0003800000 */
.L_x_2940:
        /* <DEDUP_REMOVED lines=10> */
.L_x_2944:
[----:B------:R-:W-:Y:S05]  /*0b80*/  BSYNC B0 ;  /* 0x0000000000007941 */ /* 0x000fea0003800000 */
.L_x_2943:
[----:B------:R-:W-:Y:S01]  /*0b90*/  BSSY B0, `(.L_x_2945) ;  /* 0x0000008000007945 */ /* 0x000fe20003800000 */
[----:B------:R-:W-:-:S03]  /*0ba0*/  IMAD.WIDE R12, R13, 0x8, R6 ;  /* 0x000000080d0c7825 */ /* 0x000fc600078e0206 */
[----:B------:R-:W-:Y:S05]  /*0bb0*/  @!P2 BRA `(.L_x_2946) ;  /* 0x000000000010a947 */ /* 0x000fea0003800000 */
[----:B--2---:R-:W-:-:S13]  /*0bc0*/  ISETP.GE.OR P1, PT, R15, R8, P0 ;  /* 0x000000080f00720c */ /* 0x004fda0000726670 */
[----:B------:R-:W-:Y:S05]  /*0bd0*/  @P1 BRA `(.L_x_2947) ;  /* 0x00000000000c1947 */ /* 0x000fea0003800000 */
[----:B------:R0:W-:Y:S01]  /*0be0*/  STG.E.64 desc[UR4][R12.64], RZ ;  /* 0x000000ff0c007986 */ /* 0x0001e2000c101b04 */
[----:B------:R-:W-:Y:S05]  /*0bf0*/  BRA `(.L_x_2947) ;  /* 0x0000000000047947 */ /* 0x000fea0003800000 */
.L_x_2946:
[----:B-----5:R1:W-:Y:S02]  /*0c00*/  @!P0 STG.E.64 desc[UR4][R12.64], R10 ;  /* 0x0000000a0c008986 */ /* 0x0203e4000c101b04 */
.L_x_2947:
[----:B------:R-:W-:Y:S05]  /*0c10*/  BSYNC B0 ;  /* 0x0000000000007941 */ /* 0x000fea0003800000 */
.L_x_2945:
[----:B------:R-:W-:Y:S01]  /*0c20*/  VIADD R9, R9, 0x1c ;  /* 0x0000001c09097836 */ /* 0x000fe20000000000 */
[----:B------:R-:W-:Y:S03]  /*0c30*/  BSSY B0, `(.L_x_2948) ;  /* 0x000000a000007945 */ /* 0x000fe60003800000 */
[----:B-1---5:R-:W-:Y:S01]  /*0c40*/  IMAD R11, R0, R9, R5 ;  /* 0x00000009000b7224 */ /* 0x022fe200078e0205 */
[CC--:B------:R-:W-:Y:S02]  /*0c50*/  ISETP.GE.OR P1, PT, R9.reuse, R4.reuse, P0 ;  /* 0x000000040900720c */ /* 0x0c0fe40000726670 */
[----:B------:R-:W-:Y:S01]  /*0c60*/  ISETP.GE.AND P2, PT, R9, R4, PT ;  /* 0x000000040900720c */ /* 0x000fe20003f46270 */
[----:B------:R-:W-:Y:S01]  /*0c70*/  IMAD.WIDE R10, R11, 0x8, R6 ;  /* 0x000000080b0a7825 */ /* 0x000fe200078e0206 */
[----:B------:R-:W-:-:S09]  /*0c80*/  CS2R R6, SRZ ;  /* 0x0000000000067805 */ /* 0x000fd2000001ff00 */
[----:B------:R-:W-:Y:S05]  /*0c90*/  @P1 BRA `(.L_x_2949) ;  /* 0x00000000000c1947 */ /* 0x000fea0003800000 */
[----:B------:R-:W-:-:S04]  /*0ca0*/  IMAD R5, R0, R9, R5 ;  /* 0x0000000900057224 */ /* 0x000fc800078e0205 */
[----:B------:R-:W-:-:S05]  /*0cb0*/  IMAD.WIDE R2, R5, 0x8, R2 ;  /* 0x0000000805027825 */ /* 0x000fca00078e0202 */
[----:B------:R1:W5:Y:S02]  /*0cc0*/  LDG.E.64 R6, desc[UR4][R2.64] ;  /* 0x0000000402067981 */ /* 0x000364000c1e1b00 */
.L_x_2949:
[----:B------:R-:W-:Y:S05]  /*0cd0*/  BSYNC B0 ;  /* 0x0000000000007941 */ /* 0x000fea0003800000 */
.L_x_2948:
[----:B------:R-:W-:Y:S05]  /*0ce0*/  @!P2 BRA `(.L_x_2950) ;  /* 0x000000000010a947 */ /* 0x000fea0003800000 */
[----:B--2---:R-:W-:-:S13]  /*0cf0*/  ISETP.GE.OR P0, PT, R9, R8, P0 ;  /* 0x000000080900720c */ /* 0x004fda0000706670 */
[----:B------:R-:W-:Y:S05]  /*0d00*/  @P0 EXIT ;  /* 0x000000000000094d */ /* 0x000fea0003800000 */
[----:B------:R-:W-:Y:S01]  /*0d10*/  STG.E.64 desc[UR4][R10.64], RZ ;  /* 0x000000ff0a007986 */ /* 0x000fe2000c101b04 */
[----:B------:R-:W-:Y:S05]  /*0d20*/  EXIT ;  /* 0x000000000000794d */ /* 0x000fea0003800000 */
.L_x_2950:
[----:B------:R-:W-:Y:S05]  /*0d30*/  @P0 EXIT ;  /* 0x000000000000094d */ /* 0x000fea0003800000 */
[----:B-----5:R-:W-:Y:S01]  /*0d40*/  STG.E.64 desc[UR4][R10.64], R6 ;  /* 0x000000060a007986 */ /* 0x020fe2000c101b04 */
[----:B------:R-:W-:Y:S05]  /*0d50*/  EXIT ;  /* 0x000000000000794d */ /* 0x000fea0003800000 */
.L_x_2951:
        /* <DEDUP_REMOVED lines=10> */
.L_x_3528:


//--------------------- .text._ZN18transformer_engine43_GLOBAL__N__bafe6ae4_10_padding_cu_3a96c89420multi_padding_kernelILi2EiEEvNS0_16MultiPaddingArgsE --------------------------
	.section	.text._ZN18transformer_engine43_GLOBAL__N__bafe6ae4_10_padding_cu_3a96c89420multi_padding_kernelILi2EiEEvNS0_16MultiPaddingArgsE,"ax",@progbits
	.align	128
.text._ZN18transformer_engine43_GLOBAL__N__bafe6ae4_10_padding_cu_3a96c89420multi_padding_kernelILi2EiEEvNS0_16MultiPaddingArgsE:
        .type           _ZN18transformer_engine43_GLOBAL__N__bafe6ae4_10_padding_cu_3a96c89420multi_padding_kernelILi2EiEEvNS0_16MultiPaddingArgsE,@function
        .size           _ZN18transformer_engine43_GLOBAL__N__bafe6ae4_10_padding_cu_3a96c89420multi_padding_kernelILi2EiEEvNS0_16MultiPaddingArgsE,(.L_x_3529 - _ZN18transformer_engine43_GLOBAL__N__bafe6ae4_10_padding_cu_3a96c89420multi_padding_kernelILi2EiEEvNS0_16MultiPaddingArgsE)
        .other          _ZN18transformer_engine43_GLOBAL__N__bafe6ae4_10_padding_cu_3a96c89420multi_padding_kernelILi2EiEEvNS0_16MultiPaddingArgsE,@"STO_CUDA_ENTRY STV_DEFAULT"
_ZN18transformer_engine43_GLOBAL__N__bafe6ae4_10_padding_cu_3a96c89420multi_padding_kernelILi2EiEEvNS0_16MultiPaddingArgsE:
        /* <DEDUP_REMOVED lines=9> */
.L_x_2952:
        /* <DEDUP_REMOVED lines=66> */
.L_x_2954:
[----:B------:R-:W-:Y:S05]  /*04b0*/  BSYNC B0 ;  /* 0x0000000000007941 */ /* 0x000fea0003800000 */
.L_x_2953:
        /* <DEDUP_REMOVED lines=12> */
.L_x_2956:
[C---:B------:R-:W-:Y:S01]  /*0580*/  VIADD R19, R11.reuse, 0x1 ;  /* 0x000000010b137836 */ /* 0x040fe20000000000 */
[----:B------:R-:W-:-:S04]  /*0590*/  ISETP.GE.AND P0, PT, R11, R0, PT ;  /* 0x000000000b00720c */ /* 0x000fc80003f06270 */
[----:B------:R-:W-:-:S09]  /*05a0*/  ISETP.GE.AND P1, PT, R19, R0, PT ;  /* 0x000000001300720c */ /* 0x000fd20003f26270 */
[----:B-----5:R0:W-:Y:S04]  /*05b0*/  @!P0 STG.E desc[UR4][R12.64], R17 ;  /* 0x000000110c008986 */ /* 0x0201e8000c101904 */
[----:B------:R0:W-:Y:S02]  /*05c0*/  @!P1 STG.E desc[UR4][R12.64+0x4], R15 ;  /* 0x0000040f0c009986 */ /* 0x0001e4000c101904 */
.L_x_2957:
[----:B------:R-:W-:Y:S05]  /*05d0*/  BSYNC B0 ;  /* 0x0000000000007941 */ /* 0x000fea0003800000 */
.L_x_2955:
        /* <DEDUP_REMOVED lines=16> */
.L_x_2959:
[----:B------:R-:W-:Y:S05]  /*06e0*/  BSYNC B0 ;  /* 0x0000000000007941 */ /* 0x000fea0003800000 */
.L_x_2958:
        /* <DEDUP_REMOVED lines=12> */
.L_x_2961:
[C---:B------:R-:W-:Y:S01]  /*07b0*/  VIADD R19, R11.reuse, 0x1 ;  /* 0x000000010b137836 */ /* 0x040fe20000000000 */
[----:B------:R-:W-:-:S04]  /*07c0*/  ISETP.GE.AND P0, PT, R11, R0, PT ;  /* 0x000000000b00720c */ /* 0x000fc80003f06270 */
[----:B------:R-:W-:-:S09]  /*07d0*/  ISETP.GE.AND P1, PT, R19, R0, PT ;  /* 0x000000001300720c */ /* 0x000fd20003f26270 */
[----:B-----5:R0:W-:Y:S04]  /*07e0*/  @!P0 STG.E desc[UR4][R12.64], R17 ;  /* 0x000000110c008986 */ /* 0x0201e8000c101904 */
[----:B------:R0:W-:Y:S02]  /*07f0*/  @!P1 STG.E desc[UR4][R12.64+0x4], R15 ;  /* 0x0000040f0c009986 */ /* 0x0001e4000c101904 */
.L_x_2962:
[----:B------:R-:W-:Y:S05]  /*0800*/  BSYNC B0 ;  /* 0x0000000000007941 */ /* 0x000fea0003800000 */
.L_x_2960:
        /* <DEDUP_REMOVED lines=16> */
.L_x_2964:
[----:B------:R-:W-:Y:S05]  /*0910*/  BSYNC B0 ;  /* 0x0000000000007941 */ /* 0x000fea0003800000 */
.L_x_2963:
        /* <DEDUP_REMOVED lines=12> */
.L_x_2966:
[C---:B------:R-:W-:Y:S01]  /*09e0*/  VIADD R19, R11.reuse, 0x1 ;  /* 0x000000010b137836 */ /* 0x040fe20000000000 */
[----:B------:R-:W-:-:S04]  /*09f0*/  ISETP.GE.AND P0, PT, R11, R0, PT ;  /* 0x000000000b00720c */ /* 0x000fc80003f06270 */
[----:B------:R-:W-:-:S09]  /*0a00*/  ISETP.GE.AND P1, PT, R19, R0, PT ;  /* 0x000000001300720c */ /* 0x000fd20003f26270 */
[----:B-----5:R0:W-:Y:S04]  /*0a10*/  @!P0 STG.E desc[UR4][R12.64], R17 ;  /* 0x000000110c008986 */ /* 0x0201e8000c101904 */
[----:B------:R0:W-:Y:S02]  /*0a20*/  @!P1 STG.E desc[UR4][R12.64+0x4], R15 ;  /* 0x0000040f0c009986 */ /* 0x0001e4000c101904 */
.L_x_2967:
[----:B------:R-:W-:Y:S05]  /*0a30*/  BSYNC B0 ;  /* 0x0000000000007941 */ /* 0x000fea0003800000 */
.L_x_2965:
        /* <DEDUP_REMOVED lines=16> */
.L_x_2969:
[----:B------:R-:W-:Y:S05]  /*0b40*/  BSYNC B0 ;  /* 0x0000000000007941 */ /* 0x000fea0003800000 */
.L_x_2968:
        /* <DEDUP_REMOVED lines=12> */
.L_x_2971:
[C---:B------:R-:W-:Y:S01]  /*0c10*/  VIADD R19, R11.reuse, 0x1 ;  /* 0x000000010b137836 */ /* 0x040fe20000000000 */
[----:B------:R-:W-:-:S04]  /*0c20*/  ISETP.GE.AND P0, PT, R11, R0, PT ;  /* 0x000000000b00720c */ /* 0x000fc80003f06270 */
[----:B------:R-:W-:-:S09]  /*0c30*/  ISETP.GE.AND P1, PT, R19, R0, PT ;  /* 0x000000001300720c */ /* 0x000fd20003f26270 */
[----:B-----5:R1:W-:Y:S04]  /*0c40*/  @!P0 STG.E desc[UR4][R12.64], R17 ;  /* 0x000000110c008986 */ /* 0x0203e8000c101904 */
[----:B------:R1:W-:Y:S02]  /*0c50*/  @!P1 STG.E desc[UR4][R12.64+0x4], R15 ;  /* 0x0000040f0c009986 */ /* 0x0003e4000c101904 */
.L_x_2972:
[----:B------:R-:W-:Y:S05]  /*0c60*/  BSYNC B0 ;  /* 0x0000000000007941 */ /* 0x000fea0003800000 */
.L_x_2970:
        /* <DEDUP_REMOVED lines=16> */
.L_x_2974:
[----:B------:R-:W-:Y:S05]  /*0d70*/  BSYNC B0 ;  /* 0x0000000000007941 */ /* 0x000fea0003800000 */
.L_x_2973:
        /* <DEDUP_REMOVED lines=12> */
.L_x_2976:
[C---:B------:R-:W-:Y:S01]  /*0e40*/  VIADD R19, R11.reuse, 0x1 ;  /* 0x000000010b137836 */ /* 0x040fe20000000000 */
[----:B------:R-:W-:-:S04]  /*0e50*/  ISETP.GE.AND P0, PT, R11, R0, PT ;  /* 0x000000000b00720c */ /* 0x000fc80003f06270 */
[----:B------:R-:W-:-:S09]  /*0e60*/  ISETP.GE.AND P1, PT, R19, R0, PT ;  /* 0x000000001300720c */ /* 0x000fd20003f26270 */
[----:B-----5:R1:W-:Y:S04]  /*0e70*/  @!P0 STG.E desc[UR4][R12.64], R17 ;  /* 0x000000110c008986 */ /* 0x0203e8000c101904 */
[----:B------:R1:W-:Y:S02]  /*0e80*/  @!P1 STG.E desc[UR4][R12.64+0x4], R15 ;  /* 0x0000040f0c009986 */ /* 0x0003e4000c101904 */
.L_x_2977:
[----:B------:R-:W-:Y:S05]  /*0e90*/  BSYNC B0 ;  /* 0x0000000000007941 */ /* 0x000fea0003800000 */
.L_x_2975:
        /* <DEDUP_REMOVED lines=16> */
.L_x_2979:
[----:B------:R-:W-:Y:S05]  /*0fa0*/  BSYNC B0 ;  /* 0x0000000000007941 */ /* 0x000fea0003800000 */
.L_x_2978:
        /* <DEDUP_REMOVED lines=12> */
.L_x_2981:
[C---:B------:R-:W-:Y:S02]  /*1070*/  IADD3 R19, R11.reuse, 0x1, RZ ;  /* 0x000000010b137810 */ /* 0x040fe40007ffe0ff */
[-C--:B------:R-:W-:Y:S02]  /*1080*/  ISETP.GE.AND P0, PT, R11, R0.reuse, PT ;  /* 0x000000000b00720c */ /* 0x080fe40003f06270 */
[----:B------:R-:W-:-:S11]  /*1090*/  ISETP.GE.AND P1, PT, R19, R0, PT ;  /* 0x000000001300720c */ /* 0x000fd60003f26270 */
[----:B-----5:R1:W-:Y:S04]  /*10a0*/  @!P0 STG.E desc[UR4][R12.64], R17 ;  /* 0x000000110c008986 */ /* 0x0203e8000c101904 */
[----:B------:R1:W-:Y:S02]  /*10b0*/  @!P1 STG.E desc[UR4][R12.64+0x4], R15 ;  /* 0x0000040f0c009986 */ /* 0x0003e4000c101904 */
.L_x_2982:
[----:B------:R-:W-:Y:S05]  /*10c0*/  BSYNC B0 ;  /* 0x0000000000007941 */ /* 0x000fea0003800000 */
.L_x_2980:
        /* <DEDUP_REMOVED lines=16> */
.L_x_2984:
[----:B------:R-:W-:Y:S05]  /*11d0*/  BSYNC B0 ;  /* 0x0000000000007941 */ /* 0x000fea0003800000 */
.L_x_2983:
        /* <DEDUP_REMOVED lines=12> */
.L_x_2986:
[C---:B------:R-:W-:Y:S01]  /*12a0*/  VIADD R19, R11.reuse, 0x1 ;  /* 0x000000010b137836 */ /* 0x040fe20000000000 */
[----:B------:R-:W-:-:S04]  /*12b0*/  ISETP.GE.AND P0, PT, R11, R0, PT ;  /* 0x000000000b00720c */ /* 0x000fc80003f06270 */
[----:B------:R-:W-:-:S09]  /*12c0*/  ISETP.GE.AND P1, PT, R19, R0, PT ;  /* 0x000000001300720c */ /* 0x000fd20003f26270 */
[----:B-----5:R0:W-:Y:S04]  /*12d0*/  @!P0 STG.E desc[UR4][R12.64], R17 ;  /* 0x000000110c008986 */ /* 0x0201e8000c101904 */
[----:B------:R0:W-:Y:S02]  /*12e0*/  @!P1 STG.E desc[UR4][R12.64+0x4], R15 ;  /* 0x0000040f0c009986 */ /* 0x0001e4000c101904 */
.L_x_2987:
[----:B------:R-:W-:Y:S05]  /*12f0*/  BSYNC B0 ;  /* 0x0000000000007941 */ /* 0x000fea0003800000 */
.L_x_2985:
        /* <DEDUP_REMOVED lines=16> */
.L_x_2989:
[----:B------:R-:W-:Y:S05]  /*1400*/  BSYNC B0 ;  /* 0x0000000000007941 */ /* 0x000fea0003800000 */
.L_x_2988:
        /* <DEDUP_REMOVED lines=12> */
.L_x_2991:
[C---:B------:R-:W-:Y:S01]  /*14d0*/  VIADD R19, R11.reuse, 0x1 ;  /* 0x000000010b137836 */ /* 0x040fe20000000000 */
[----:B------:R-:W-:-:S04]  /*14e0*/  ISETP.GE.AND P0, PT, R11, R0, PT ;  /* 0x000000000b00720c */ /* 0x000fc80003f06270 */
[----:B------:R-:W-:-:S09]  /*14f0*/  ISETP.GE.AND P1, PT, R19, R0, PT ;  /* 0x000000001300720c */ /* 0x000fd20003f26270 */
[----:B-----5:R0:W-:Y:S04]  /*1500*/  @!P0 STG.E desc[UR4][R12.64], R17 ;  /* 0x000000110c008986 */ /* 0x0201e8000c101904 */
[----:B------:R0:W-:Y:S02]  /*1510*/  @!P1 STG.E desc[UR4][R12.64+0x4], R15 ;  /* 0x0000040f0c009986 */ /* 0x0001e4000c101904 */
.L_x_2992:
[----:B------:R-:W-:Y:S05]  /*1520*/  BSYNC B0 ;  /* 0x0000000000007941 */ /* 0x000fea0003800000 */
.L_x_2990:
        /* <DEDUP_REMOVED lines=16> */
.L_x_2994:
[----:B------:R-:W-:Y:S05]  /*1630*/  BSYNC B0 ;  /* 0x0000000000007941 */ /* 0x000fea0003800000 */
.L_x_2993:
        /* <DEDUP_REMOVED lines=12> */
.L_x_2996:
[C---:B------:R-:W-:Y:S01]  /*1700*/  VIADD R19, R11.reuse, 0x1 ;  /* 0x000000010b137836 */ /* 0x040fe20000000000 */
[----:B------:R-:W-:-:S04]  /*1710*/  ISETP.GE.AND P0, PT, R11, R0, PT ;  /* 0x000000000b00720c */ /* 0x000fc80003f06270 */
[----:B------:R-:W-:-:S09]  /*1720*/  ISETP.GE.AND P1, PT, R19, R0, PT ;  /* 0x000000001300720c */ /* 0x000fd20003f26270 */
[----:B-----5:R0:W-:Y:S04]  /*1730*/  @!P0 STG.E desc[UR4][R12.64], R17 ;  /* 0x000000110c008986 */ /* 0x0201e8000c101904 */
[----:B------:R0:W-:Y:S02]  /*1740*/  @!P1 STG.E desc[UR4][R12.64+0x4], R15 ;  /* 0x0000040f0c009986 */ /* 0x0001e4000c101904 */
.L_x_2997:
[----:B------:R-:W-:Y:S05]  /*1750*/  BSYNC B0 ;  /* 0x0000000000007941 */ /* 0x000fea0003800000 */
.L_x_2995:
        /* <DEDUP_REMOVED lines=16> */
.L_x_2999:
[----:B------:R-:W-:Y:S05]  /*1860*/  BSYNC B0 ;  /* 0x0000000000007941 */ /* 0x000fea0003800000 */
.L_x_2998:
        /* <DEDUP_REMOVED lines=12> */
.L_x_3001:
[C---:B------:R-:W-:Y:S01]  /*1930*/  VIADD R19, R11.reuse, 0x1 ;  /* 0x000000010b137836 */ /* 0x040fe20000000000 */
[----:B------:R-:W-:-:S04]  /*1940*/  ISETP.GE.AND P0, PT, R11, R0, PT ;  /* 0x000000000b00720c */ /* 0x000fc80003f06270 */
[----:B------:R-:W-:-:S09]  /*1950*/  ISETP.GE.AND P1, PT, R19, R0, PT ;  /* 0x000000001300720c */ /* 0x000fd20003f26270 */
[----:B-----5:R0:W-:Y:S04]  /*1960*/  @!P0 STG.E desc[UR4][R12.64], R17 ;  /* 0x000000110c008986 */ /* 0x0201e8000c101904 */
[----:B------:R0:W-:Y:S02]  /*1970*/  @!P1 STG.E desc[UR4][R12.64+0x4], R15 ;  /* 0x0000040f0c009986 */ /* 0x0001e4000c101904 */
.L_x_3002:
[----:B------:R-:W-:Y:S05]  /*1980*/  BSYNC B0 ;  /* 0x0000000000007941 */ /* 0x000fea0003800000 */
.L_x_3000:
        /* <DEDUP_REMOVED lines=16> */
.L_x_3004:
[----:B------:R-:W-:Y:S05]  /*1a90*/  BSYNC B0 ;  /* 0x0000000000007941 */ /* 0x000fea0003800000 */
.L_x_3003:
        /* <DEDUP_REMOVED lines=12> */
.L_x_3006:
[C---:B------:R-:W-:Y:S01]  /*1b60*/  VIADD R19, R11.reuse, 0x1 ;  /* 0x000000010b137836 */ /* 0x040fe20000000000 */
[----:B------:R-:W-:-:S04]  /*1b70*/  ISETP.GE.AND P0, PT, R11, R0, PT ;  /* 0x000000000b00720c */ /* 0x000fc80003f06270 */
[----:B------:R-:W-:-:S09]  /*1b80*/  ISETP.GE.AND P1, PT, R19, R0, PT ;  /* 0x000000001300720c */ /* 0x000fd20003f26270 */
[----:B-----5:R0:W-:Y:S04]  /*1b90*/  @!P0 STG.E desc[UR4][R12.64], R17 ;  /* 0x000000110c008986 */ /* 0x0201e8000c101904 */
[----:B------:R0:W-:Y:S02]  /*1ba0*/  @!P1 STG.E desc[UR4][R12.64+0x4], R15 ;  /* 0x0000040f0c009986 */ /* 0x0001e4000c101904 */
.L_x_3007:
[----:B------:R-:W-:Y:S05]  /*1bb0*/  BSYNC B0 ;  /* 0x0000000000007941 */ /* 0x000fea0003800000 */
.L_x_3005:
        /* <DEDUP_REMOVED lines=16> */
.L_x_3009:
[----:B------:R-:W-:Y:S05]  /*1cc0*/  BSYNC B0 ;  /* 0x0000000000007941 */ /* 0x000fea0003800000 */
.L_x_3008:
        /* <DEDUP_REMOVED lines=12> */
.L_x_3011:
[C---:B------:R-:W-:Y:S02]  /*1d90*/  IADD3 R19, R11.reuse, 0x1, RZ ;  /* 0x000000010b137810 */ /* 0x040fe40007ffe0ff */
[-C--:B------:R-:W-:Y:S02]  /*1da0*/  ISETP.GE.AND P0, PT, R11, R0.reuse, PT ;  /* 0x000000000b00720c */ /* 0x080fe40003f06270 */
[----:B------:R-:W-:-:S11]  /*1db0*/  ISETP.GE.AND P1, PT, R19, R0, PT ;  /* 0x000000001300720c */ /* 0x000fd60003f26270 */
[----:B-----5:R1:W-:Y:S04]  /*1dc0*/  @!P0 STG.E desc[UR4][R12.64], R17 ;  /* 0x000000110c008986 */ /* 0x0203e8000c101904 */
[----:B------:R1:W-:Y:S02]  /*1dd0*/  @!P1 STG.E desc[UR4][R12.64+0x4], R15 ;  /* 0x0000040f0c009986 */ /* 0x0003e4000c101904 */
.L_x_3012:
[----:B------:R-:W-:Y:S05]  /*1de0*/  BSYNC B0 ;  /* 0x0000000000007941 */ /* 0x000fea0003800000 */
.L_x_3010:
        /* <DEDUP_REMOVED lines=16> */
.L_x_3014:
[----:B------:R-:W-:Y:S05]  /*1ef0*/  BSYNC B0 ;  /* 0x0000000000007941 */ /* 0x000fea0003800000 */
.L_x_3013:
        /* <DEDUP_REMOVED lines=12> */
.L_x_3016:
[C---:B------:R-:W-:Y:S01]  /*1fc0*/  VIADD R19, R11.reuse, 0x1 ;  /* 0x000000010b137836 */ /* 0x040fe20000000000 */
[----:B------:R-:W-:-:S04]  /*1fd0*/  ISETP.GE.AND P0, PT, R11, R0, PT ;  /* 0x000000000b00720c */ /* 0x000fc80003f06270 */
[----:B------:R-:W-:-:S09]  /*1fe0*/  ISETP.GE.AND P1, PT, R19, R0, PT ;  /* 0x000000001300720c */ /* 0x000fd20003f26270 */
[----:B-----5:R1:W-:Y:S04]  /*1ff0*/  @!P0 STG.E desc[UR4][R12.64], R17 ;  /* 0x000000110c008986 */ /* 0x0203e8000c101904 */
[----:B------:R1:W-:Y:S02]  /*2000*/  @!P1 STG.E desc[UR4][R12.64+0x4], R15 ;  /* 0x0000040f0c009986 */ /* 0x0003e4000c101904 */
.L_x_3017:
[----:B------:R-:W-:Y:S05]  /*2010*/  BSYNC B0 ;  /* 0x0000000000007941 */ /* 0x000fea0003800000 */
.L_x_3015:
        /* <DEDUP_REMOVED lines=16> */
.L_x_3019:
[----:B------:R-:W-:Y:S05]  /*2120*/  BSYNC B0 ;  /* 0x0000000000007941 */ /* 0x000fea0003800000 */
.L_x_3018:
        /* <DEDUP_REMOVED lines=12> */
.L_x_3021:
[C---:B------:R-:W-:Y:S01]  /*21f0*/  VIADD R19, R11.reuse, 0x1 ;  /* 0x000000010b137836 */ /* 0x040fe20000000000 */
[----:B------:R-:W-:-:S04]  /*2200*/  ISETP.GE.AND P0, PT, R11, R0, PT ;  /* 0x000000000b00720c */ /* 0x000fc80003f06270 */
[----:B------:R-:W-:-:S09]  /*2210*/  ISETP.GE.AND P1, PT, R19, R0, PT ;  /* 0x000000001300720c */ /* 0x000fd20003f26270 */
[----:B-----5:R1:W-:Y:S04]  /*2220*/  @!P0 STG.E desc[UR4][R12.64], R17 ;  /* 0x000000110c008986 */ /* 0x0203e8000c101904 */
[----:B------:R1:W-:Y:S02]  /*2230*/  @!P1 STG.E desc[UR4][R12.64+0x4], R15 ;  /* 0x0000040f0c009986 */ /* 0x0003e4000c101904 */
.L_x_3022:
[----:B------:R-:W-:Y:S05]  /*2240*/  BSYNC B0 ;  /* 0x0000000000007941 */ /* 0x000fea0003800000 */
.L_x_3020:
        /* <DEDUP_REMOVED lines=16> */
.L_x_3024:
[----:B------:R-:W-:Y:S05]  /*2350*/  BSYNC B0 ;  /* 0x0000000000007941 */ /* 0x000fea0003800000 */
.L_x_3023:
        /* <DEDUP_REMOVED lines=12> */
.L_x_3026:
[C---:B------:R-:W-:Y:S01]  /*2420*/  VIADD R19, R11.reuse, 0x1 ;  /* 0x000000010b137836 */ /* 0x040fe20000000000 */
[----:B------:R-:W-:-:S04]  /*2430*/  ISETP.GE.AND P0, PT, R11, R0, PT ;  /* 0x000000000b00720c */ /* 0x000fc80003f06270 */
[----:B------:R-:W-:-:S09]  /*2440*/  ISETP.GE.AND P1, PT, R19, R0, PT ;  /* 0x000000001300720c */ /* 0x000fd20003f26270 */
[----:B-----5:R0:W-:Y:S04]  /*2450*/  @!P0 STG.E desc[UR4][R12.64], R17 ;  /* 0x000000110c008986 */ /* 0x0201e8000c101904 */
[----:B------:R0:W-:Y:S02]  /*2460*/  @!P1 STG.E desc[UR4][R12.64+0x4], R15 ;  /* 0x0000040f0c009986 */ /* 0x0001e4000c101904 */
.L_x_3027:
[----:B------:R-:W-:Y:S05]  /*2470*/  BSYNC B0 ;  /* 0x0000000000007941 */ /* 0x000fea0003800000 */
.L_x_3025:
        /* <DEDUP_REMOVED lines=16> */
.L_x_3029:
[----:B------:R-:W-:Y:S05]  /*2580*/  BSYNC B0 ;  /* 0x0000000000007941 */ /* 0x000fea0003800000 */
.L_x_3028:
        /* <DEDUP_REMOVED lines=11> */
.L_x_3030:
[C---:B------:R-:W-:Y:S01]  /*2640*/  ISETP.GE.AND P0, PT, R11.reuse, R0, PT ;  /* 0x000000000b00720c */ /* 0x040fe20003f06270 */
[----:B------:R-:W-:-:S05]  /*2650*/  VIADD R11, R11, 0x1 ;  /* 0x000000010b0b7836 */ /* 0x000fca0000000000 */
[----:B------:R-:W-:-:S07]  /*2660*/  ISETP.GE.AND P1, PT, R11, R0, PT ;  /* 0x000000000b00720c */ /* 0x000fce0003f26270 */
[----:B-----5:R1:W-:Y:S06]  /*2670*/  @!P0 STG.E desc[UR4][R2.64], R13 ;  /* 0x0000000d02008986 */ /* 0x0203ec000c101904 */
[----:B------:R-:W-:Y:S05]  /*2680*/  @P1 EXIT ;  /* 0x000000000000194d */ /* 0x000fea0003800000 */
[----:B------:R-:W-:Y:S01]  /*2690*/  STG.E desc[UR4][R2.64+0x4], R9 ;  /* 0x0000040902007986 */ /* 0x000fe2000c101904 */
[----:B------:R-:W-:Y:S05]  /*26a0*/  EXIT ;  /* 0x000000000000794d */ /* 0x000fea0003800000 */
.L_x_3031:
        /* <DEDUP_REMOVED lines=13> */
.L_x_3529:


//--------------------- .text._ZN18transformer_engine43_GLOBAL__N__bafe6ae4_10_padding_cu_3a96c89420multi_padding_kernelILi4EsEEvNS0_16MultiPaddingArgsE --------------------------
	.section	.text._ZN18transformer_engine43_GLOBAL__N__bafe6ae4_10_padding_cu_3a96c89420multi_padding_kernelILi4EsEEvNS0_16MultiPaddingArgsE,"ax",@progbits
	.align	128
.text._ZN18transformer_engine43_GLOBAL__N__bafe6ae4_10_padding_cu_3a96c89420multi_padding_kernelILi4EsEEvNS0_16MultiPaddingArgsE:
        .type           _ZN18transformer_engine43_GLOBAL__N__bafe6ae4_10_padding_cu_3a96c89420multi_padding_kernelILi4EsEEvNS0_16MultiPaddingArgsE,@function
        .size           _ZN18transformer_engine43_GLOBAL__N__bafe6ae4_10_padding_cu_3a96c89420multi_padding_kernelILi4EsEEvNS0_16MultiPaddingArgsE,(.L_x_3530 - _ZN18transformer_engine43_GLOBAL__N__bafe6ae4_10_padding_cu_3a96c89420multi_padding_kernelILi4EsEEvNS0_16MultiPaddingArgsE)
        .other          _ZN18transformer_engine43_GLOBAL__N__bafe6ae4_10_padding_cu_3a96c89420multi_padding_kernelILi4EsEEvNS0_16MultiPaddingArgsE,@"STO_CUDA_ENTRY STV_DEFAULT"
_ZN18transformer_engine43_GLOBAL__N__bafe6ae4_10_padding_cu_3a96c89420multi_padding_kernelILi4EsEEvNS0_16MultiPaddingArgsE:
        /* <DEDUP_REMOVED lines=9> */
.L_x_3032:
        /* <DEDUP_REMOVED lines=62> */
[C---:B------:R-:W-:Y:S01]  /*0470*/  VIADD R10, R6.reuse, 0x2 ;  /* 0x00000002060a7836 */ /* 0x040fe20000000000 */
[----:B------:R-:W-:Y:S01]  /*0480*/  PRMT R21, RZ, 0x7610, R21 ;  /* 0x00007610ff157816 */ /* 0x000fe20000000015 */
[----:B------:R-:W-:Y:S01]  /*0490*/  VIADD R12, R6, 0x3 ;  /* 0x00000003060c7836 */ /* 0x000fe20000000000 */
[-C--:B------:R-:W-:Y:S01]  /*04a0*/  ISETP.GE.AND P2, PT, R8, R11.reuse, PT ;  /* 0x0000000b0800720c */ /* 0x080fe20003f46270 */
[----:B------:R-:W-:Y:S01]  /*04b0*/  IMAD R13, R11, R0, R6 ;  /* 0x000000000b0d7224 */ /* 0x000fe200078e0206 */
[-C--:B------:R-:W-:Y:S02]  /*04c0*/  ISETP.GE.AND P3, PT, R10, R11.reuse, PT ;  /* 0x0000000b0a00720c */ /* 0x080fe40003f66270 */
[----:B------:R-:W-:Y:S01]  /*04d0*/  ISETP.GE.AND P4, PT, R12, R11, PT ;  /* 0x0000000b0c00720c */ /* 0x000fe20003f86270 */
[----:B----4-:R-:W-:Y:S01]  /*04e0*/  IMAD.WIDE R12, R13, 0x2, R4 ;  /* 0x000000020d0c7825 */ /* 0x010fe200078e0204 */
[----:B------:R-:W-:-:S02]  /*04f0*/  PRMT R19, RZ, 0x7610, R19 ;  /* 0x00007610ff137816 */ /* 0x000fc40000000013 */
[----:B------:R-:W-:Y:S02]  /*0500*/  PRMT R17, RZ, 0x7610, R17 ;  /* 0x00007610ff117816 */ /* 0x000fe40000000011 */
[----:B------:R-:W-:Y:S01]  /*0510*/  PRMT R15, RZ, 0x7610, R15 ;  /* 0x00007610ff0f7816 */ /* 0x000fe2000000000f */
[----:B------:R0:W5:Y:S04]  /*0520*/  @!P1 LDG.E.U16 R21, desc[UR4][R12.64] ;  /* 0x000000040c159981 */ /* 0x000168000c1e1500 */
[----:B------:R0:W5:Y:S04]  /*0530*/  @!P2 LDG.E.U16 R19, desc[UR4][R12.64+0x2] ;  /* 0x000002040c13a981 */ /* 0x000168000c1e1500 */
[----:B------:R0:W5:Y:S04]  /*0540*/  @!P3 LDG.E.U16 R17, desc[UR4][R12.64+0x4] ;  /* 0x000004040c11b981 */ /* 0x000168000c1e1500 */
[----:B------:R0:W5:Y:S02]  /*0550*/  @!P4 LDG.E.U16 R15, desc[UR4][R12.64+0x6] ;  /* 0x000006040c0fc981 */ /* 0x000164000c1e1500 */
.L_x_3034:
[----:B------:R-:W-:Y:S05]  /*0560*/  BSYNC B0 ;  /* 0x0000000000007941 */ /* 0x000fea0003800000 */
.L_x_3033:
        /* <DEDUP_REMOVED lines=18> */
.L_x_3036:
        /* <DEDUP_REMOVED lines=11> */
.L_x_3037:
[----:B------:R-:W-:Y:S05]  /*0740*/  BSYNC B0 ;  /* 0x0000000000007941 */ /* 0x000fea0003800000 */
.L_x_3035:
        /* <DEDUP_REMOVED lines=12> */
[C---:B-12---:R-:W-:Y:S01]  /*0810*/  VIADD R12, R6.reuse, 0x2 ;  /* 0x00000002060c7836 */ /* 0x046fe20000000000 */
        /* <DEDUP_REMOVED lines=14> */
.L_x_3039:
[----:B------:R-:W-:Y:S05]  /*0900*/  BSYNC B0 ;  /* 0x0000000000007941 */ /* 0x000fea0003800000 */
.L_x_3038:
        /* <DEDUP_REMOVED lines=18> */
.L_x_3041:
        /* <DEDUP_REMOVED lines=11> */
.L_x_3042:
[----:B------:R-:W-:Y:S05]  /*0ae0*/  BSYNC B0 ;  /* 0x0000000000007941 */ /* 0x000fea0003800000 */
.L_x_3040:
        /* <DEDUP_REMOVED lines=27> */
.L_x_3044:
[----:B------:R-:W-:Y:S05]  /*0ca0*/  BSYNC B0 ;  /* 0x0000000000007941 */ /* 0x000fea0003800000 */
.L_x_3043:
        /* <DEDUP_REMOVED lines=18> */
.L_x_3046:
        /* <DEDUP_REMOVED lines=11> */
.L_x_3047:
[----:B------:R-:W-:Y:S05]  /*0e80*/  BSYNC B0 ;  /* 0x0000000000007941 */ /* 0x000fea0003800000 */
.L_x_3045:
        /* <DEDUP_REMOVED lines=27> */
.L_x_3049:
[----:B------:R-:W-:Y:S05]  /*1040*/  BSYNC B0 ;  /* 0x0000000000007941 */ /* 0x000fea0003800000 */
.L_x_3048:
        /* <DEDUP_REMOVED lines=18> */
.L_x_3051:
        /* <DEDUP_REMOVED lines=11> */
.L_x_3052:
[----:B------:R-:W-:Y:S05]  /*1220*/  BSYNC B0 ;  /* 0x0000000000007941 */ /* 0x000fea0003800000 */
.L_x_3050:
        /* <DEDUP_REMOVED lines=12> */
[C---:B01----:R-:W-:Y:S01]  /*12f0*/  VIADD R12, R6.reuse, 0x2 ;  /* 0x00000002060c7836 */ /* 0x043fe20000000000 */
        /* <DEDUP_REMOVED lines=14> */
.L_x_3054:
[----:B------:R-:W-:Y:S05]  /*13e0*/  BSYNC B0 ;  /* 0x0000000000007941 */ /* 0x000fea0003800000 */
.L_x_3053:
        /* <DEDUP_REMOVED lines=18> */
.L_x_3056:
        /* <DEDUP_REMOVED lines=11> */
.L_x_3057:
[----:B------:R-:W-:Y:S05]  /*15c0*/  BSYNC B0 ;  /* 0x0000000000007941 */ /* 0x000fea0003800000 */
.L_x_3055:
        /* <DEDUP_REMOVED lines=27> */
.L_x_3059:
[----:B------:R-:W-:Y:S05]  /*1780*/  BSYNC B0 ;  /* 0x0000000000007941 */ /* 0x000fea0003800000 */
.L_x_3058:
        /* <DEDUP_REMOVED lines=18> */
.L_x_3061:
        /* <DEDUP_REMOVED lines=11> */
.L_x_3062:
[----:B------:R-:W-:Y:S05]  /*1960*/  BSYNC B0 ;  /* 0x0000000000007941 */ /* 0x000fea0003800000 */
.L_x_3060:
        /* <DEDUP_REMOVED lines=27> */
.L_x_3064:
[----:B------:R-:W-:Y:S05]  /*1b20*/  BSYNC B0 ;  /* 0x0000000000007941 */ /* 0x000fea0003800000 */
.L_x_3063:
        /* <DEDUP_REMOVED lines=18> */
.L_x_3066:
        /* <DEDUP_REMOVED lines=11> */
.L_x_3067:
[----:B------:R-:W-:Y:S05]  /*1d00*/  BSYNC B0 ;  /* 0x0000000000007941 */ /* 0x000fea0003800000 */
.L_x_3065:
        /* <DEDUP_REMOVED lines=27> */
.L_x_3069:
[----:B------:R-:W-:Y:S05]  /*1ec0*/  BSYNC B0 ;  /* 0x0000000000007941 */ /* 0x000fea0003800000 */
.L_x_3068:
        /* <DEDUP_REMOVED lines=18> */
.L_x_3071:
        /* <DEDUP_REMOVED lines=11> */
.L_x_3072:
[----:B------:R-:W-:Y:S05]  /*20a0*/  BSYNC B0 ;  /* 0x0000000000007941 */ /* 0x000fea0003800000 */
.L_x_3070:
        /* <DEDUP_REMOVED lines=27> */
.L_x_3074:
[----:B------:R-:W-:Y:S05]  /*2260*/  BSYNC B0 ;  /* 0x0000000000007941 */ /* 0x000fea0003800000 */
.L_x_3073:
        /* <DEDUP_REMOVED lines=18> */
.L_x_3076:
        /* <DEDUP_REMOVED lines=11> */
.L_x_3077:
[----:B------:R-:W-:Y:S05]  /*2440*/  BSYNC B0 ;  /* 0x0000000000007941 */ /* 0x000fea0003800000 */
.L_x_3075:
        /* <DEDUP_REMOVED lines=27> */
.L_x_3079:
[----:B------:R-:W-:Y:S05]  /*2600*/  BSYNC B0 ;  /* 0x0000000000007941 */ /* 0x000fea0003800000 */
.L_x_3078:
        /* <DEDUP_REMOVED lines=18> */
.L_x_3081:
        /* <DEDUP_REMOVED lines=11> */
.L_x_3082:
[----:B------:R-:W-:Y:S05]  /*27e0*/  BSYNC B0 ;  /* 0x0000000000007941 */ /* 0x000fea0003800000 */
.L_x_3080:
        /* <DEDUP_REMOVED lines=27> */
.L_x_3084:
[----:B------:R-:W-:Y:S05]  /*29a0*/  BSYNC B0 ;  /* 0x0000000000007941 */ /* 0x000fea0003800000 */
.L_x_3083:
        /* <DEDUP_REMOVED lines=18> */
.L_x_3086:
        /* <DEDUP_REMOVED lines=11> */
.L_x_3087:
[----:B------:R-:W-:Y:S05]  /*2b80*/  BSYNC B0 ;  /* 0x0000000000007941 */ /* 0x000fea0003800000 */
.L_x_3085:
        /* <DEDUP_REMOVED lines=27> */
.L_x_3089:
[----:B------:R-:W-:Y:S05]  /*2d40*/  BSYNC B0 ;  /* 0x0000000000007941 */ /* 0x000fea0003800000 */
.L_x_3088:
        /* <DEDUP_REMOVED lines=18> */
.L_x_3091:
        /* <DEDUP_REMOVED lines=11> */
.L_x_3092:
[----:B------:R-:W-:Y:S05]  /*2f20*/  BSYNC B0 ;  /* 0x0000000000007941 */ /* 0x000fea0003800000 */
.L_x_3090:
        /* <DEDUP_REMOVED lines=27> */
.L_x_3094:
[----:B------:R-:W-:Y:S05]  /*30e0*/  BSYNC B0 ;  /* 0x0000000000007941 */ /* 0x000fea0003800000 */
.L_x_3093:
        /* <DEDUP_REMOVED lines=18> */
.L_x_3096:
        /* <DEDUP_REMOVED lines=11> */
.L_x_3097:
[----:B------:R-:W-:Y:S05]  /*32c0*/  BSYNC B0 ;  /* 0x0000000000007941 */ /* 0x000fea0003800000 */
.L_x_3095:
        /* <DEDUP_REMOVED lines=27> */
.L_x_3099:
[----:B------:R-:W-:Y:S05]  /*3480*/  BSYNC B0 ;  /* 0x0000000000007941 */ /* 0x000fea0003800000 */
.L_x_3098:
        /* <DEDUP_REMOVED lines=18> */
.L_x_3101:
        /* <DEDUP_REMOVED lines=11> */
.L_x_3102:
[----:B------:R-:W-:Y:S05]  /*3660*/  BSYNC B0 ;  /* 0x0000000000007941 */ /* 0x000fea0003800000 */
.L_x_3100:
        /* <DEDUP_REMOVED lines=27> */
.L_x_3104:
[----:B------:R-:W-:Y:S05]  /*3820*/  BSYNC B0 ;  /* 0x0000000000007941 */ /* 0x000fea0003800000 */
.L_x_3103:
        /* <DEDUP_REMOVED lines=18> */
.L_x_3106:
        /* <DEDUP_REMOVED lines=11> */
.L_x_3107:
[----:B------:R-:W-:Y:S05]  /*3a00*/  BSYNC B0 ;  /* 0x0000000000007941 */ /* 0x000fea0003800000 */
.L_x_3105:
        /* <DEDUP_REMOVED lines=27> */
.L_x_3109:
[----:B------:R-:W-:Y:S05]  /*3bc0*/  BSYNC B0 ;  /* 0x0000000000007941 */ /* 0x000fea0003800000 */
.L_x_3108:
        /* <DEDUP_REMOVED lines=18> */
.L_x_3111:
        /* <DEDUP_REMOVED lines=11> */
.L_x_3112:
[----:B------:R-:W-:Y:S05]  /*3da0*/  BSYNC B0 ;  /* 0x0000000000007941 */ /* 0x000fea0003800000 */
.L_x_3110:
        /* <DEDUP_REMOVED lines=27> */
.L_x_3114:
[----:B------:R-:W-:Y:S05]  /*3f60*/  BSYNC B0 ;  /* 0x0000000000007941 */ /* 0x000fea0003800000 */
.L_x_3113:
        /* <DEDUP_REMOVED lines=18> */
.L_x_3116:
        /* <DEDUP_REMOVED lines=11> */
.L_x_3117:
[----:B------:R-:W-:Y:S05]  /*4140*/  BSYNC B0 ;  /* 0x0000000000007941 */ /* 0x000fea0003800000 */
.L_x_3115:
        /* <DEDUP_REMOVED lines=27> */
.L_x_3119:
[----:B------:R-:W-:Y:S05]  /*4300*/  BSYNC B0 ;  /* 0x0000000000007941 */ /* 0x000fea0003800000 */
.L_x_3118:
        /* <DEDUP_REMOVED lines=18> */
.L_x_3121:
        /* <DEDUP_REMOVED lines=11> */
.L_x_3122:
[----:B------:R-:W-:Y:S05]  /*44e0*/  BSYNC B0 ;  /* 0x0000000000007941 */ /* 0x000fea0003800000 */
.L_x_3120:
        /* <DEDUP_REMOVED lines=27> */
.L_x_3124:
[----:B------:R-:W-:Y:S05]  /*46a0*/  BSYNC B0 ;  /* 0x0000000000007941 */ /* 0x000fea0003800000 */
.L_x_3123:
        /* <DEDUP_REMOVED lines=18> */
.L_x_3126:
        /* <DEDUP_REMOVED lines=11> */
.L_x_3127:
[----:B------:R-:W-:Y:S05]  /*4880*/  BSYNC B0 ;  /* 0x0000000000007941 */ /* 0x000fea0003800000 */
.L_x_3125:
        /* <DEDUP_REMOVED lines=27> */
.L_x_3129:
[----:B------:R-:W-:Y:S05]  /*4a40*/  BSYNC B0 ;  /* 0x0000000000007941 */ /* 0x000fea0003800000 */
.L_x_3128:
        /* <DEDUP_REMOVED lines=18> */
.L_x_3131:
        /* <DEDUP_REMOVED lines=11> */
.L_x_3132:
[----:B------:R-:W-:Y:S05]  /*4c20*/  BSYNC B0 ;  /* 0x0000000000007941 */ /* 0x000fea0003800000 */
.L_x_3130:
        /* <DEDUP_REMOVED lines=27> */
.L_x_3134:
[----:B------:R-:W-:Y:S05]  /*4de0*/  BSYNC B0 ;  /* 0x0000000000007941 */ /* 0x000fea0003800000 */
.L_x_3133:
        /* <DEDUP_REMOVED lines=18> */
.L_x_3136:
        /* <DEDUP_REMOVED lines=11> */
.L_x_3137:
[----:B------:R-:W-:Y:S05]  /*4fc0*/  BSYNC B0 ;  /* 0x0000000000007941 */ /* 0x000fea0003800000 */
.L_x_3135:
        /* <DEDUP_REMOVED lines=27> */
.L_x_3139:
[----:B------:R-:W-:Y:S05]  /*5180*/  BSYNC B0 ;  /* 0x0000000000007941 */ /* 0x000fea0003800000 */
.L_x_3138:
        /* <DEDUP_REMOVED lines=18> */
.L_x_3141:
        /* <DEDUP_REMOVED lines=11> */
.L_x_3142:
[----:B------:R-:W-:Y:S05]  /*5360*/  BSYNC B0 ;  /* 0x0000000000007941 */ /* 0x000fea0003800000 */
.L_x_3140:
        /* <DEDUP_REMOVED lines=27> */
.L_x_3144:
[----:B------:R-:W-:Y:S05]  /*5520*/  BSYNC B0 ;  /* 0x0000000000007941 */ /* 0x000fea0003800000 */
.L_x_3143:
        /* <DEDUP_REMOVED lines=18> */
.L_x_3146:
        /* <DEDUP_REMOVED lines=11> */
.L_x_3147:
[----:B------:R-:W-:Y:S05]  /*5700*/  BSYNC B0 ;  /* 0x0000000000007941 */ /* 0x000fea0003800000 */
.L_x_3145:
        /* <DEDUP_REMOVED lines=27> */
.L_x_3149:
[----:B------:R-:W-:Y:S05]  /*58c0*/  BSYNC B0 ;  /* 0x0000000000007941 */ /* 0x000fea0003800000 */
.L_x_3148:
        /* <DEDUP_REMOVED lines=18> */
.L_x_3151:
        /* <DEDUP_REMOVED lines=11> */
.L_x_3152:
[----:B------:R-:W-:Y:S05]  /*5aa0*/  BSYNC B0 ;  /* 0x0000000000007941 */ /* 0x000fea0003800000 */
.L_x_3150:
        /* <DEDUP_REMOVED lines=27> */
.L_x_3154:
[----:B------:R-:W-:Y:S05]  /*5c60*/  BSYNC B0 ;  /* 0x0000000000007941 */ /* 0x000fea0003800000 */
.L_x_3153:
        /* <DEDUP_REMOVED lines=18> */
.L_x_3156:
        /* <DEDUP_REMOVED lines=11> */
.L_x_3157:
[----:B------:R-:W-:Y:S05]  /*5e40*/  BSYNC B0 ;  /* 0x0000000000007941 */ /* 0x000fea0003800000 */
.L_x_3155:
        /* <DEDUP_REMOVED lines=27> */
.L_x_3159:
[----:B------:R-:W-:Y:S05]  /*6000*/  BSYNC B0 ;  /* 0x0000000000007941 */ /* 0x000fea0003800000 */
.L_x_3158:
        /* <DEDUP_REMOVED lines=18> */
.L_x_3161:
        /* <DEDUP_REMOVED lines=11> */
.L_x_3162:
[----:B------:R-:W-:Y:S05]  /*61e0*/  BSYNC B0 ;  /* 0x0000000000007941 */ /* 0x000fea0003800000 */
.L_x_3160:
        /* <DEDUP_REMOVED lines=27> */
.L_x_3164:
[----:B------:R-:W-:Y:S05]  /*63a0*/  BSYNC B0 ;  /* 0x0000000000007941 */ /* 0x000fea0003800000 */
.L_x_3163:
        /* <DEDUP_REMOVED lines=18> */
.L_x_3166:
        /* <DEDUP_REMOVED lines=11> */
.L_x_3167:
[----:B------:R-:W-:Y:S05]  /*6580*/  BSYNC B0 ;  /* 0x0000000000007941 */ /* 0x000fea0003800000 */
.L_x_3165:
        /* <DEDUP_REMOVED lines=27> */
.L_x_3169:
[----:B------:R-:W-:Y:S05]  /*6740*/  BSYNC B0 ;  /* 0x0000000000007941 */ /* 0x000fea0003800000 */
.L_x_3168:
        /* <DEDUP_REMOVED lines=18> */
.L_x_3171:
        /* <DEDUP_REMOVED lines=11> */
.L_x_3172:
[----:B------:R-:W-:Y:S05]  /*6920*/  BSYNC B0 ;  /* 0x0000000000007941 */ /* 0x000fea0003800000 */
.L_x_3170:
        /* <DEDUP_REMOVED lines=27> */
.L_x_3174:
[----:B------:R-:W-:Y:S05]  /*6ae0*/  BSYNC B0 ;  /* 0x0000000000007941 */ /* 0x000fea0003800000 */
.L_x_3173:
        /* <DEDUP_REMOVED lines=18> */
.L_x_3176:
        /* <DEDUP_REMOVED lines=11> */
.L_x_3177:
[----:B------:R-:W-:Y:S05]  /*6cc0*/  BSYNC B0 ;  /* 0x0000000000007941 */ /* 0x000fea0003800000 */
.L_x_3175:
        /* <DEDUP_REMOVED lines=27> */
.L_x_3179:
[----:B------:R-:W-:Y:S05]  /*6e80*/  BSYNC B0 ;  /* 0x0000000000007941 */ /* 0x000fea0003800000 */
.L_x_3178:
        /* <DEDUP_REMOVED lines=18> */
.L_x_3181:
        /* <DEDUP_REMOVED lines=11> */
.L_x_3182:
[----:B------:R-:W-:Y:S05]  /*7060*/  BSYNC B0 ;  /* 0x0000000000007941 */ /* 0x000fea0003800000 */
.L_x_3180:
        /* <DEDUP_REMOVED lines=27> */
.L_x_3184:
[----:B------:R-:W-:Y:S05]  /*7220*/  BSYNC B0 ;  /* 0x0000000000007941 */ /* 0x000fea0003800000 */
.L_x_3183:
        /* <DEDUP_REMOVED lines=18> */
.L_x_3186:
        /* <DEDUP_REMOVED lines=11> */
.L_x_3187:
[----:B------:R-:W-:Y:S05]  /*7400*/  BSYNC B0 ;  /* 0x0000000000007941 */ /* 0x000fea0003800000 */
.L_x_3185:
        /* <DEDUP_REMOVED lines=27> */
.L_x_3189:
[----:B------:R-:W-:Y:S05]  /*75c0*/  BSYNC B0 ;  /* 0x0000000000007941 */ /* 0x000fea0003800000 */
.L_x_3188:
        /* <DEDUP_REMOVED lines=17> */
.L_x_3190:
        /* <DEDUP_REMOVED lines=13> */
.L_x_3191:
        /* <DEDUP_REMOVED lines=13> */
.L_x_3530:


//--------------------- .text._ZN18transformer_engine43_GLOBAL__N__bafe6ae4_10_padding_cu_3a96c89420multi_padding_kernelILi8EhEEvNS0_16MultiPaddingArgsE --------------------------
	.section	.text._ZN18transformer_engine43_GLOBAL__N__bafe6ae4_10_padding_cu_3a96c89420multi_padding_kernelILi8EhEEvNS0_16MultiPaddingArgsE,"ax",@progbits
	.align	128
.text._ZN18transformer_engine43_GLOBAL__N__bafe6ae4_10_padding_cu_3a96c89420multi_padding_kernelILi8EhEEvNS0_16MultiPaddingArgsE:
        .type           _ZN18transformer_engine43_GLOBAL__N__bafe6ae4_10_padding_cu_3a96c89420multi_padding_kernelILi8EhEEvNS0_16MultiPaddingArgsE,@function
        .size           _ZN18transformer_engine43_GLOBAL__N__bafe6ae4_10_padding_cu_3a96c89420multi_padding_kernelILi8EhEEvNS0_16MultiPaddingArgsE,(.L_x_3531 - _ZN18transformer_engine43_GLOBAL__N__bafe6ae4_10_padding_cu_3a96c89420multi_padding_kernelILi8EhEEvNS0_16MultiPaddingArgsE)
        .other          _ZN18transformer_engine43_GLOBAL__N__bafe6ae4_10_padding_cu_3a96c89420multi_padding_kernelILi8EhEEvNS0_16MultiPaddingArgsE,@"STO_CUDA_ENTRY STV_DEFAULT"
_ZN18transformer_engine43_GLOBAL__N__bafe6ae4_10_padding_cu_3a96c89420multi_padding_kernelILi8EhEEvNS0_16MultiPaddingArgsE:
[----:B------:R-:W-:Y:S08]  /*0000*/  LDC R1, c[0x0][0x28] ;  /* 0x00000a00ff017b82 */ /* 0x000ff00000000800 */
[----:B------:R-:W0:Y:S01]  /*0010*/  S2UR UR4, SR_CTAID.X ;  /* 0x00000000000479c3 */ /* 0x000e220000002500 */
[----:B------:R-:W-:Y:S02]  /*0020*/  IMAD.MOV.U32 R0, RZ, RZ, RZ ;  /* 0x000000ffff007224 */ /* 0x000fe400078e00ff */
[----:B------:R-:W-:-:S07]  /*0030*/  IMAD.MOV.U32 R3, RZ, RZ, 0x700 ;  /* 0x00000700ff037424 */ /* 0x000fce00078e00ff */
.L_x_3192:
        /* <DEDUP_REMOVED lines=104> */
.L_x_3194:
[----:B------:R-:W-:Y:S05]  /*06c0*/  BSYNC B0 ;  /* 0x0000000000007941 */ /* 0x000fea0003800000 */
.L_x_3193:
        /* <DEDUP_REMOVED lines=29> */
.L_x_3196:
        /* <DEDUP_REMOVED lines=23> */
.L_x_3197:
[----:B------:R-:W-:Y:S05]  /*0a10*/  BSYNC B0 ;  /* 0x0000000000007941 */ /* 0x000fea0003800000 */
.L_x_3195:
        /* <DEDUP_REMOVED lines=50> */
.L_x_3199:
[----:B------:R-:W-:Y:S05]  /*0d40*/  BSYNC B0 ;  /* 0x0000000000007941 */ /* 0x000fea0003800000 */
.L_x_3198:
        /* <DEDUP_REMOVED lines=29> */
.L_x_3201:
        /* <DEDUP_REMOVED lines=23> */
.L_x_3202:
[----:B------:R-:W-:Y:S05]  /*1090*/  BSYNC B0 ;  /* 0x0000000000007941 */ /* 0x000fea0003800000 */
.L_x_3200:
        /* <DEDUP_REMOVED lines=50> */
.L_x_3204:
[----:B------:R-:W-:Y:S05]  /*13c0*/  BSYNC B0 ;  /* 0x0000000000007941 */ /* 0x000fea0003800000 */
.L_x_3203:
        /* <DEDUP_REMOVED lines=29> */
.L_x_3206:
        /* <DEDUP_REMOVED lines=23> */
.L_x_3207:
[----:B------:R-:W-:Y:S05]  /*1710*/  BSYNC B0 ;  /* 0x0000000000007941 */ /* 0x000fea0003800000 */
.L_x_3205:
        /* <DEDUP_REMOVED lines=50> */
.L_x_3209:
[----:B------:R-:W-:Y:S05]  /*1a40*/  BSYNC B0 ;  /* 0x0000000000007941 */ /* 0x000fea0003800000 */
.L_x_3208:
        /* <DEDUP_REMOVED lines=29> */
.L_x_3211:
        /* <DEDUP_REMOVED lines=23> */
.L_x_3212:
[----:B------:R-:W-:Y:S05]  /*1d90*/  BSYNC B0 ;  /* 0x0000000000007941 */ /* 0x000fea0003800000 */
.L_x_3210:
        /* <DEDUP_REMOVED lines=50> */
.L_x_3214:
[----:B------:R-:W-:Y:S05]  /*20c0*/  BSYNC B0 ;  /* 0x0000000000007941 */ /* 0x000fea0003800000 */
.L_x_3213:
        /* <DEDUP_REMOVED lines=29> */
.L_x_3216:
        /* <DEDUP_REMOVED lines=23> */
.L_x_3217:
[----:B------:R-:W-:Y:S05]  /*2410*/  BSYNC B0 ;  /* 0x0000000000007941 */ /* 0x000fea0003800000 */
.L_x_3215:
        /* <DEDUP_REMOVED lines=50> */
.L_x_3219:
[----:B------:R-:W-:Y:S05]  /*2740*/  BSYNC B0 ;  /* 0x0000000000007941 */ /* 0x000fea0003800000 */
.L_x_3218:
        /* <DEDUP_REMOVED lines=29> */
.L_x_3221:
        /* <DEDUP_REMOVED lines=23> */
.L_x_3222:
[----:B------:R-:W-:Y:S05]  /*2a90*/  BSYNC B0 ;  /* 0x0000000000007941 */ /* 0x000fea0003800000 */
.L_x_3220:
        /* <DEDUP_REMOVED lines=50> */
.L_x_3224:
[----:B------:R-:W-:Y:S05]  /*2dc0*/  BSYNC B0 ;  /* 0x0000000000007941 */ /* 0x000fea0003800000 */
.L_x_3223:
        /* <DEDUP_REMOVED lines=29> */
.L_x_3226:
        /* <DEDUP_REMOVED lines=23> */
.L_x_3227:
[----:B------:R-:W-:Y:S05]  /*3110*/  BSYNC B0 ;  /* 0x0000000000007941 */ /* 0x000fea0003800000 */
.L_x_3225:
        /* <DEDUP_REMOVED lines=50> */
.L_x_3229:
[----:B------:R-:W-:Y:S05]  /*3440*/  BSYNC B0 ;  /* 0x0000000000007941 */ /* 0x000fea0003800000 */
.L_x_3228:
        /* <DEDUP_REMOVED lines=29> */
.L_x_3231:
        /* <DEDUP_REMOVED lines=23> */
.L_x_3232:
[----:B------:R-:W-:Y:S05]  /*3790*/  BSYNC B0 ;  /* 0x0000000000007941 */ /* 0x000fea0003800000 */
.L_x_3230:
        /* <DEDUP_REMOVED lines=50> */
.L_x_3234:
[----:B------:R-:W-:Y:S05]  /*3ac0*/  BSYNC B0 ;  /* 0x0000000000007941 */ /* 0x000fea0003800000 */
.L_x_3233:
        /* <DEDUP_REMOVED lines=29> */
.L_x_3236:
        /* <DEDUP_REMOVED lines=23> */
.L_x_3237:
[----:B------:R-:W-:Y:S05]  /*3e10*/  BSYNC B0 ;  /* 0x0000000000007941 */ /* 0x000fea0003800000 */
.L_x_3235:
        /* <DEDUP_REMOVED lines=50> */
.L_x_3239:
[----:B------:R-:W-:Y:S05]  /*4140*/  BSYNC B0 ;  /* 0x0000000000007941 */ /* 0x000fea0003800000 */
.L_x_3238:
        /* <DEDUP_REMOVED lines=29> */
.L_x_3241:
        /* <DEDUP_REMOVED lines=23> */
.L_x_3242:
[----:B------:R-:W-:Y:S05]  /*4490*/  BSYNC B0 ;  /* 0x0000000000007941 */ /* 0x000fea0003800000 */
.L_x_3240:
        /* <DEDUP_REMOVED lines=50> */
.L_x_3244:
[----:B------:R-:W-:Y:S05]  /*47c0*/  BSYNC B0 ;  /* 0x0000000000007941 */ /* 0x000fea0003800000 */
.L_x_3243:
        /* <DEDUP_REMOVED lines=29> */
.L_x_3246:
        /* <DEDUP_REMOVED lines=23> */
.L_x_3247:
[----:B------:R-:W-:Y:S05]  /*4b10*/  BSYNC B0 ;  /* 0x0000000000007941 */ /* 0x000fea0003800000 */
.L_x_3245:
        /* <DEDUP_REMOVED lines=50> */
.L_x_3249:
[----:B------:R-:W-:Y:S05]  /*4e40*/  BSYNC B0 ;  /* 0x0000000000007941 */ /* 0x000fea0003800000 */
.L_x_3248:
        /* <DEDUP_REMOVED lines=29> */
.L_x_3251:
        /* <DEDUP_REMOVED lines=23> */
.L_x_3252:
[----:B------:R-:W-:Y:S05]  /*5190*/  BSYNC B0 ;  /* 0x0000000000007941 */ /* 0x000fea0003800000 */
.L_x_3250:
        /* <DEDUP_REMOVED lines=50> */
.L_x_3254:
[----:B------:R-:W-:Y:S05]  /*54c0*/  BSYNC B0 ;  /* 0x0000000000007941 */ /* 0x000fea0003800000 */
.L_x_3253:
        /* <DEDUP_REMOVED lines=29> */
.L_x_3256:
        /* <DEDUP_REMOVED lines=23> */
.L_x_3257:
[----:B------:R-:W-:Y:S05]  /*5810*/  BSYNC B0 ;  /* 0x0000000000007941 */ /* 0x000fea0003800000 */
.L_x_3255:
        /* <DEDUP_REMOVED lines=50> */
.L_x_3259:
[----:B------:R-:W-:Y:S05]  /*5b40*/  BSYNC B0 ;  /* 0x0000000000007941 */ /* 0x000fea0003800000 */
.L_x_3258:
        /* <DEDUP_REMOVED lines=29> */
.L_x_3261:
        /* <DEDUP_REMOVED lines=23> */
.L_x_3262:
[----:B------:R-:W-:Y:S05]  /*5e90*/  BSYNC B0 ;  /* 0x0000000000007941 */ /* 0x000fea0003800000 */
.L_x_3260:
        /* <DEDUP_REMOVED lines=50> */
.L_x_3264:
[----:B------:R-:W-:Y:S05]  /*61c0*/  BSYNC B0 ;  /* 0x0000000000007941 */ /* 0x000fea0003800000 */
.L_x_3263:
        /* <DEDUP_REMOVED lines=29> */
.L_x_3266:
        /* <DEDUP_REMOVED lines=23> */
.L_x_3267:
[----:B------:R-:W-:Y:S05]  /*6510*/  BSYNC B0 ;  /* 0x0000000000007941 */ /* 0x000fea0003800000 */
.L_x_3265:
        /* <DEDUP_REMOVED lines=50> */
.L_x_3269:
[----:B------:R-:W-:Y:S05]  /*6840*/  BSYNC B0 ;  /* 0x0000000000007941 */ /* 0x000fea0003800000 */
.L_x_3268:
        /* <DEDUP_REMOVED lines=29> */
.L_x_3271:
        /* <DEDUP_REMOVED lines=23> */
.L_x_3272:
[----:B------:R-:W-:Y:S05]  /*6b90*/  BSYNC B0 ;  /* 0x0000000000007941 */ /* 0x000fea0003800000 */
.L_x_3270:
        /* <DEDUP_REMOVED lines=50> */
.L_x_3274:
[----:B------:R-:W-:Y:S05]  /*6ec0*/  BSYNC B0 ;  /* 0x0000000000007941 */ /* 0x000fea0003800000 */
.L_x_3273:
        /* <DEDUP_REMOVED lines=29> */
.L_x_3276:
        /* <DEDUP_REMOVED lines=23> */
.L_x_3277:
[----:B------:R-:W-:Y:S05]  /*7210*/  BSYNC B0 ;  /* 0x0000000000007941 */ /* 0x000fea0003800000 */
.L_x_3275:
        /* <DEDUP_REMOVED lines=50> */
.L_x_3279:
[----:B------:R-:W-:Y:S05]  /*7540*/  BSYNC B0 ;  /* 0x0000000000007941 */ /* 0x000fea0003800000 */
.L_x_3278:
        /* <DEDUP_REMOVED lines=29> */
.L_x_3281:
        /* <DEDUP_REMOVED lines=23> */
.L_x_3282:
[----:B------:R-:W-:Y:S05]  /*7890*/  BSYNC B0 ;  /* 0x0000000000007941 */ /* 0x000fea0003800000 */
.L_x_3280:
        /* <DEDUP_REMOVED lines=50> */
.L_x_3284:
[----:B------:R-:W-:Y:S05]  /*7bc0*/  BSYNC B0 ;  /* 0x0000000000007941 */ /* 0x000fea0003800000 */
.L_x_3283:
        /* <DEDUP_REMOVED lines=29> */
.L_x_3286:
        /* <DEDUP_REMOVED lines=23> */
.L_x_3287:
[----:B------:R-:W-:Y:S05]  /*7f10*/  BSYNC B0 ;  /* 0x0000000000007941 */ /* 0x000fea0003800000 */
.L_x_3285:
        /* <DEDUP_REMOVED lines=50> */
.L_x_3289:
[----:B------:R-:W-:Y:S05]  /*8240*/  BSYNC B0 ;  /* 0x0000000000007941 */ /* 0x000fea0003800000 */
.L_x_3288:
        /* <DEDUP_REMOVED lines=29> */
.L_x_3291:
        /* <DEDUP_REMOVED lines=23> */
.L_x_3292:
[----:B------:R-:W-:Y:S05]  /*8590*/  BSYNC B0 ;  /* 0x0000000000007941 */ /* 0x000fea0003800000 */
.L_x_3290:
        /* <DEDUP_REMOVED lines=50> */
.L_x_3294:
[----:B------:R-:W-:Y:S05]  /*88c0*/  BSYNC B0 ;  /* 0x0000000000007941 */ /* 0x000fea0003800000 */
.L_x_3293:
        /* <DEDUP_REMOVED lines=29> */
.L_x_3296:
        /* <DEDUP_REMOVED lines=23> */
.L_x_3297:
[----:B------:R-:W-:Y:S05]  /*8c10*/  BSYNC B0 ;  /* 0x0000000000007941 */ /* 0x000fea0003800000 */
.L_x_3295:
        /* <DEDUP_REMOVED lines=50> */
.L_x_3299:
[----:B------:R-:W-:Y:S05]  /*8f40*/  BSYNC B0 ;  /* 0x0000000000007941 */ /* 0x000fea0003800000 */
.L_x_3298:
        /* <DEDUP_REMOVED lines=29> */
.L_x_3301:
        /* <DEDUP_REMOVED lines=23> */
.L_x_3302:
[----:B------:R-:W-:Y:S05]  /*9290*/  BSYNC B0 ;  /* 0x0000000000007941 */ /* 0x000fea0003800000 */
.L_x_3300:
        /* <DEDUP_REMOVED lines=50> */
.L_x_3304:
[----:B------:R-:W-:Y:S05]  /*95c0*/  BSYNC B0 ;  /* 0x0000000000007941 */ /* 0x000fea0003800000 */
.L_x_3303:
        /* <DEDUP_REMOVED lines=29> */
.L_x_3306:
        /* <DEDUP_REMOVED lines=23> */
.L_x_3307:
[----:B------:R-:W-:Y:S05]  /*9910*/  BSYNC B0 ;  /* 0x0000000000007941 */ /* 0x000fea0003800000 */
.L_x_3305:
        /* <DEDUP_REMOVED lines=50> */
.L_x_3309:
[----:B------:R-:W-:Y:S05]  /*9c40*/  BSYNC B0 ;  /* 0x0000000000007941 */ /* 0x000fea0003800000 */
.L_x_3308:
        /* <DEDUP_REMOVED lines=29> */
.L_x_3311:
        /* <DEDUP_REMOVED lines=23> */
.L_x_3312:
[----:B------:R-:W-:Y:S05]  /*9f90*/  BSYNC B0 ;  /* 0x0000000000007941 */ /* 0x000fea0003800000 */
.L_x_3310:
        /* <DEDUP_REMOVED lines=50> */
.L_x_3314:
[----:B------:R-:W-:Y:S05]  /*a2c0*/  BSYNC B0 ;  /* 0x0000000000007941 */ /* 0x000fea0003800000 */
.L_x_3313:
        /* <DEDUP_REMOVED lines=29> */
.L_x_3316:
        /* <DEDUP_REMOVED lines=23> */
.L_x_3317:
[----:B------:R-:W-:Y:S05]  /*a610*/  BSYNC B0 ;  /* 0x0000000000007941 */ /* 0x000fea0003800000 */
.L_x_3315:
        /* <DEDUP_REMOVED lines=50> */
.L_x_3319:
[----:B------:R-:W-:Y:S05]  /*a940*/  BSYNC B0 ;  /* 0x0000000000007941 */ /* 0x000fea0003800000 */
.L_x_3318:
        /* <DEDUP_REMOVED lines=29> */
.L_x_3321:
        /* <DEDUP_REMOVED lines=23> */
.L_x_3322:
[----:B------:R-:W-:Y:S05]  /*ac90*/  BSYNC B0 ;  /* 0x0000000000007941 */ /* 0x000fea0003800000 */
.L_x_3320:
        /* <DEDUP_REMOVED lines=50> */
.L_x_3324:
[----:B------:R-:W-:Y:S05]  /*afc0*/  BSYNC B0 ;  /* 0x0000000000007941 */ /* 0x000fea0003800000 */
.L_x_3323:
        /* <DEDUP_REMOVED lines=29> */
.L_x_3326:
        /* <DEDUP_REMOVED lines=23> */
.L_x_3327:
[----:B------:R-:W-:Y:S05]  /*b310*/  BSYNC B0 ;  /* 0x0000000000007941 */ /* 0x000fea0003800000 */
.L_x_3325:
        /* <DEDUP_REMOVED lines=50> */
.L_x_3329:
[----:B------:R-:W-:Y:S05]  /*b640*/  BSYNC B0 ;  /* 0x0000000000007941 */ /* 0x000fea0003800000 */
.L_x_3328:
        /* <DEDUP_REMOVED lines=29> */
.L_x_3331:
        /* <DEDUP_REMOVED lines=23> */
.L_x_3332:
[----:B------:R-:W-:Y:S05]  /*b990*/  BSYNC B0 ;  /* 0x0000000000007941 */ /* 0x000fea0003800000 */
.L_x_3330:
        /* <DEDUP_REMOVED lines=50> */
.L_x_3334:
[----:B------:R-:W-:Y:S05]  /*bcc0*/  BSYNC B0 ;  /* 0x0000000000007941 */ /* 0x000fea0003800000 */
.L_x_3333:
        /* <DEDUP_REMOVED lines=29> */
.L_x_3336:
        /* <DEDUP_REMOVED lines=23> */
.L_x_3337:
[----:B------:R-:W-:Y:S05]  /*c010*/  BSYNC B0 ;  /* 0x0000000000007941 */ /* 0x000fea0003800000 */
.L_x_3335:
        /* <DEDUP_REMOVED lines=50> */
.L_x_3339:
[----:B------:R-:W-:Y:S05]  /*c340*/  BSYNC B0 ;  /* 0x0000000000007941 */ /* 0x000fea0003800000 */
.L_x_3338:
        /* <DEDUP_REMOVED lines=29> */
.L_x_3341:
        /* <DEDUP_REMOVED lines=23> */
.L_x_3342:
[----:B------:R-:W-:Y:S05]  /*c690*/  BSYNC B0 ;  /* 0x0000000000007941 */ /* 0x000fea0003800000 */
.L_x_3340:
        /* <DEDUP_REMOVED lines=50> */
.L_x_3344:
[----:B------:R-:W-:Y:S05]  /*c9c0*/  BSYNC B0 ;  /* 0x0000000000007941 */ /* 0x000fea0003800000 */
.L_x_3343:
        /* <DEDUP_REMOVED lines=29> */
.L_x_3346:
        /* <DEDUP_REMOVED lines=23> */
.L_x_3347:
[----:B------:R-:W-:Y:S05]  /*cd10*/  BSYNC B0 ;  /* 0x0000000000007941 */ /* 0x000fea0003800000 */
.L_x_3345:
        /* <DEDUP_REMOVED lines=50> */
.L_x_3349:
[----:B------:R-:W-:Y:S05]  /*d040*/  BSYNC B0 ;  /* 0x0000000000007941 */ /* 0x000fea0003800000 */
.L_x_3348:
        /* <DEDUP_REMOVED lines=29> */
.L_x_3351:
        /* <DEDUP_REMOVED lines=23> */
.L_x_3352:
[----:B------:R-:W-:Y:S05]  /*d390*/  BSYNC B0 ;  /* 0x0000000000007941 */ /* 0x000fea0003800000 */
.L_x_3350:
        /* <DEDUP_REMOVED lines=50> */
.L_x_3354:
[----:B------:R-:W-:Y:S05]  /*d6c0*/  BSYNC B0 ;  /* 0x0000000000007941 */ /* 0x000fea0003800000 */
.L_x_3353:
        /* <DEDUP_REMOVED lines=29> */
.L_x_3356:
        /* <DEDUP_REMOVED lines=23> */
.L_x_3357:
[----:B------:R-:W-:Y:S05]  /*da10*/  BSYNC B0 ;  /* 0x0000000000007941 */ /* 0x000fea0003800000 */
.L_x_3355:
        /* <DEDUP_REMOVED lines=50> */
.L_x_3359:
[----:B------:R-:W-:Y:S05]  /*dd40*/  BSYNC B0 ;  /* 0x0000000000007941 */ /* 0x000fea0003800000 */
.L_x_3358:
        /* <DEDUP_REMOVED lines=29> */
.L_x_3361:
        /* <DEDUP_REMOVED lines=23> */
.L_x_3362:
[----:B------:R-:W-:Y:S05]  /*e090*/  BSYNC B0 ;  /* 0x0000000000007941 */ /* 0x000fea0003800000 */
.L_x_3360:
        /* <DEDUP_REMOVED lines=50> */
.L_x_3364:
[----:B------:R-:W-:Y:S05]  /*e3c0*/  BSYNC B0 ;  /* 0x0000000000007941 */ /* 0x000fea0003800000 */
.L_x_3363:
        /* <DEDUP_REMOVED lines=29> */
.L_x_3366:
        /* <DEDUP_REMOVED lines=23> */
.L_x_3367:
[----:B------:R-:W-:Y:S05]  /*e710*/  BSYNC B0 ;  /* 0x0000000000007941 */ /* 0x000fea0003800000 */
.L_x_3365:
        /* <DEDUP_REMOVED lines=50> */
.L_x_3369:
[----:B------:R-:W-:Y:S05]  /*ea40*/  BSYNC B0 ;  /* 0x0000000000007941 */ /* 0x000fea0003800000 */
.L_x_3368:
        /* <DEDUP_REMOVED lines=29> */
.L_x_3371:
        /* <DEDUP_REMOVED lines=23> */
.L_x_3372:
[----:B------:R-:W-:Y:S05]  /*ed90*/  BSYNC B0 ;  /* 0x0000000000007941 */ /* 0x000fea0003800000 */
.L_x_3370:
        /* <DEDUP_REMOVED lines=50> */
.L_x_3374:
[----:B------:R-:W-:Y:S05]  /*f0c0*/  BSYNC B0 ;  /* 0x0000000000007941 */ /* 0x000fea0003800000 */
.L_x_3373:
        /* <DEDUP_REMOVED lines=29> */
.L_x_3376:
        /* <DEDUP_REMOVED lines=23> */
.L_x_3377:
[----:B------:R-:W-:Y:S05]  /*f410*/  BSYNC B0 ;  /* 0x0000000000007941 */ /* 0x000fea0003800000 */
.L_x_3375:
        /* <DEDUP_REMOVED lines=50> */
.L_x_3379:
[----:B------:R-:W-:Y:S05]  /*f740*/  BSYNC B0 ;  /* 0x0000000000007941 */ /* 0x000fea0003800000 */
.L_x_3378:
        /* <DEDUP_REMOVED lines=29> */
.L_x_3381:
        /* <DEDUP_REMOVED lines=23> */
.L_x_3382:
[----:B------:R-:W-:Y:S05]  /*fa90*/  BSYNC B0 ;  /* 0x0000000000007941 */ /* 0x000fea0003800000 */
.L_x_3380:
        /* <DEDUP_REMOVED lines=50> */
.L_x_3384:
[----:B------:R-:W-:Y:S05]  /*fdc0*/  BSYNC B0 ;  /* 0x0000000000007941 */ /* 0x000fea0003800000 */
.L_x_3383:
        /* <DEDUP_REMOVED lines=29> */
.L_x_3386:
        /* <DEDUP_REMOVED lines=23> */
.L_x_3387:
[----:B------:R-:W-:Y:S05]  /*10110*/  BSYNC B0 ;  /* 0x0000000000007941 */ /* 0x000fea0003800000 */
.L_x_3385:
        /* <DEDUP_REMOVED lines=50> */
.L_x_3389:
[----:B------:R-:W-:Y:S05]  /*10440*/  BSYNC B0 ;  /* 0x0000000000007941 */ /* 0x000fea0003800000 */
.L_x_3388:
        /* <DEDUP_REMOVED lines=29> */
.L_x_3391:
        /* <DEDUP_REMOVED lines=23> */
.L_x_3392:
[----:B------:R-:W-:Y:S05]  /*10790*/  BSYNC B0 ;  /* 0x0000000000007941 */ /* 0x000fea0003800000 */
.L_x_3390:
        /* <DEDUP_REMOVED lines=50> */
.L_x_3394:
[----:B------:R-:W-:Y:S05]  /*10ac0*/  BSYNC B0 ;  /* 0x0000000000007941 */ /* 0x000fea0003800000 */
.L_x_3393:
        /* <DEDUP_REMOVED lines=29> */
.L_x_3396:
        /* <DEDUP_REMOVED lines=23> */
.L_x_3397:
[----:B------:R-:W-:Y:S05]  /*10e10*/  BSYNC B0 ;  /* 0x0000000000007941 */ /* 0x000fea0003800000 */
.L_x_3395:
        /* <DEDUP_REMOVED lines=50> */
.L_x_3399:
[----:B------:R-:W-:Y:S05]  /*11140*/  BSYNC B0 ;  /* 0x0000000000007941 */ /* 0x000fea0003800000 */
.L_x_3398:
        /* <DEDUP_REMOVED lines=29> */
.L_x_3401:
        /* <DEDUP_REMOVED lines=23> */
.L_x_3402:
[----:B------:R-:W-:Y:S05]  /*11490*/  BSYNC B0 ;  /* 0x0000000000007941 */ /* 0x000fea0003800000 */
.L_x_3400:
        /* <DEDUP_REMOVED lines=50> */
.L_x_3404:
[----:B------:R-:W-:Y:S05]  /*117c0*/  BSYNC B0 ;  /* 0x0000000000007941 */ /* 0x000fea0003800000 */
.L_x_3403:
        /* <DEDUP_REMOVED lines=29> */
.L_x_3406:
        /* <DEDUP_REMOVED lines=23> */
.L_x_3407:
[----:B------:R-:W-:Y:S05]  /*11b10*/  BSYNC B0 ;  /* 0x0000000000007941 */ /* 0x000fea0003800000 */
.L_x_3405:
        /* <DEDUP_REMOVED lines=50> */
.L_x_3409:
[----:B------:R-:W-:Y:S05]  /*11e40*/  BSYNC B0 ;  /* 0x0000000000007941 */ /* 0x000fea0003800000 */
.L_x_3408:
        /* <DEDUP_REMOVED lines=29> */
.L_x_3411:
        /* <DEDUP_REMOVED lines=23> */
.L_x_3412:
[----:B------:R-:W-:Y:S05]  /*12190*/  BSYNC B0 ;  /* 0x0000000000007941 */ /* 0x000fea0003800000 */
.L_x_3410:
        /* <DEDUP_REMOVED lines=50> */
.L_x_3414:
[----:B------:R-:W-:Y:S05]  /*124c0*/  BSYNC B0 ;  /* 0x0000000000007941 */ /* 0x000fea0003800000 */
.L_x_3413:
        /* <DEDUP_REMOVED lines=29> */
.L_x_3416:
        /* <DEDUP_REMOVED lines=23> */
.L_x_3417:
[----:B------:R-:W-:Y:S05]  /*12810*/  BSYNC B0 ;  /* 0x0000000000007941 */ /* 0x000fea0003800000 */
.L_x_3415:
        /* <DEDUP_REMOVED lines=50> */
.L_x_3419:
[----:B------:R-:W-:Y:S05]  /*12b40*/  BSYNC B0 ;  /* 0x0000000000007941 */ /* 0x000fea0003800000 */
.L_x_3418:
        /* <DEDUP_REMOVED lines=29> */
.L_x_3421:
        /* <DEDUP_REMOVED lines=23> */
.L_x_3422:
[----:B------:R-:W-:Y:S05]  /*12e90*/  BSYNC B0 ;  /* 0x0000000000007941 */ /* 0x000fea0003800000 */
.L_x_3420:
        /* <DEDUP_REMOVED lines=50> */
.L_x_3424:
[----:B------:R-:W-:Y:S05]  /*131c0*/  BSYNC B0 ;  /* 0x0000000000007941 */ /* 0x000fea0003800000 */
.L_x_3423:
        /* <DEDUP_REMOVED lines=29> */
.L_x_3426:
        /* <DEDUP_REMOVED lines=23> */
.L_x_3427:
[----:B------:R-:W-:Y:S05]  /*13510*/  BSYNC B0 ;  /* 0x0000000000007941 */ /* 0x000fea0003800000 */
.L_x_3425:
        /* <DEDUP_REMOVED lines=50> */
.L_x_3429:
[----:B------:R-:W-:Y:S05]  /*13840*/  BSYNC B0 ;  /* 0x0000000000007941 */ /* 0x000fea0003800000 */
.L_x_3428:
        /* <DEDUP_REMOVED lines=29> */
.L_x_3431:
        /* <DEDUP_REMOVED lines=23> */
.L_x_3432:
[----:B------:R-:W-:Y:S05]  /*13b90*/  BSYNC B0 ;  /* 0x0000000000007941 */ /* 0x000fea0003800000 */
.L_x_3430:
        /* <DEDUP_REMOVED lines=50> */
.L_x_3434:
[----:B------:R-:W-:Y:S05]  /*13ec0*/  BSYNC B0 ;  /* 0x0000000000007941 */ /* 0x000fea0003800000 */
.L_x_3433:
        /* <DEDUP_REMOVED lines=29> */
.L_x_3436:
        /* <DEDUP_REMOVED lines=23> */
.L_x_3437:
[----:B------:R-:W-:Y:S05]  /*14210*/  BSYNC B0 ;  /* 0x0000000000007941 */ /* 0x000fea0003800000 */
.L_x_3435:
        /* <DEDUP_REMOVED lines=50> */
.L_x_3439:
[----:B------:R-:W-:Y:S05]  /*14540*/  BSYNC B0 ;  /* 0x0000000000007941 */ /* 0x000fea0003800000 */
.L_x_3438:
        /* <DEDUP_REMOVED lines=29> */
.L_x_3441:
        /* <DEDUP_REMOVED lines=23> */
.L_x_3442:
[----:B------:R-:W-:Y:S05]  /*14890*/  BSYNC B0 ;  /* 0x0000000000007941 */ /* 0x000fea0003800000 */
.L_x_3440:
        /* <DEDUP_REMOVED lines=50> */
.L_x_3444:
[----:B------:R-:W-:Y:S05]  /*14bc0*/  BSYNC B0 ;  /* 0x0000000000007941 */ /* 0x000fea0003800000 */
.L_x_3443:
        /* <DEDUP_REMOVED lines=29> */
.L_x_3446:
        /* <DEDUP_REMOVED lines=23> */
.L_x_3447:
[----:B------:R-:W-:Y:S05]  /*14f10*/  BSYNC B0 ;  /* 0x0000000000007941 */ /* 0x000fea0003800000 */
.L_x_3445:
        /* <DEDUP_REMOVED lines=50> */
.L_x_3449:
[----:B------:R-:W-:Y:S05]  /*15240*/  BSYNC B0 ;  /* 0x0000000000007941 */ /* 0x000fea0003800000 */
.L_x_3448:
        /* <DEDUP_REMOVED lines=29> */
.L_x_3451:
        /* <DEDUP_REMOVED lines=23> */
.L_x_3452:
[----:B------:R-:W-:Y:S05]  /*15590*/  BSYNC B0 ;  /* 0x0000000000007941 */ /* 0x000fea0003800000 */
.L_x_3450:
        /* <DEDUP_REMOVED lines=50> */
.L_x_3454:
[----:B------:R-:W-:Y:S05]  /*158c0*/  BSYNC B0 ;  /* 0x0000000000007941 */ /* 0x000fea0003800000 */
.L_x_3453:
        /* <DEDUP_REMOVED lines=29> */
.L_x_3456:
        /* <DEDUP_REMOVED lines=23> */
.L_x_3457:
[----:B------:R-:W-:Y:S05]  /*15c10*/  BSYNC B0 ;  /* 0x0000000000007941 */ /* 0x000fea0003800000 */
.L_x_3455:
        /* <DEDUP_REMOVED lines=50> */
.L_x_3459:
[----:B------:R-:W-:Y:S05]  /*15f40*/  BSYNC B0 ;  /* 0x0000000000007941 */ /* 0x000fea0003800000 */
.L_x_3458:
        /* <DEDUP_REMOVED lines=29> */
.L_x_3461:
        /* <DEDUP_REMOVED lines=23> */
.L_x_3462:
[----:B------:R-:W-:Y:S05]  /*16290*/  BSYNC B0 ;  /* 0x0000000000007941 */ /* 0x000fea0003800000 */
.L_x_3460:
        /* <DEDUP_REMOVED lines=50> */
.L_x_3464:
[----:B------:R-:W-:Y:S05]  /*165c0*/  BSYNC B0 ;  /* 0x0000000000007941 */ /* 0x000fea0003800000 */
.L_x_3463:
        /* <DEDUP_REMOVED lines=29> */
.L_x_3466:
        /* <DEDUP_REMOVED lines=23> */
.L_x_3467:
[----:B------:R-:W-:Y:S05]  /*16910*/  BSYNC B0 ;  /* 0x0000000000007941 */ /* 0x000fea0003800000 */
.L_x_3465:
        /* <DEDUP_REMOVED lines=50> */
.L_x_3469:
[----:B------:R-:W-:Y:S05]  /*16c40*/  BSYNC B0 ;  /* 0x0000000000007941 */ /* 0x000fea0003800000 */
.L_x_3468:
        /* <DEDUP_REMOVED lines=29> */
.L_x_3471:
        /* <DEDUP_REMOVED lines=23> */
.L_x_3472:
[----:B------:R-:W-:Y:S05]  /*16f90*/  BSYNC B0 ;  /* 0x0000000000007941 */ /* 0x000fea0003800000 */
.L_x_3470:
        /* <DEDUP_REMOVED lines=50> */
.L_x_3474:
[----:B------:R-:W-:Y:S05]  /*172c0*/  BSYNC B0 ;  /* 0x0000000000007941 */ /* 0x000fea0003800000 */
.L_x_3473:
        /* <DEDUP_REMOVED lines=29> */
.L_x_3476:
        /* <DEDUP_REMOVED lines=23> */
.L_x_3477:
[----:B------:R-:W-:Y:S05]  /*17610*/  BSYNC B0 ;  /* 0x0000000000007941 */ /* 0x000fea0003800000 */
.L_x_3475:
        /* <DEDUP_REMOVED lines=50> */
.L_x_3479:
[----:B------:R-:W-:Y:S05]  /*17940*/  BSYNC B0 ;  /* 0x0000000000007941 */ /* 0x000fea0003800000 */
.L_x_3478:
        /* <DEDUP_REMOVED lines=29> */
.L_x_3481:
        /* <DEDUP_REMOVED lines=23> */
.L_x_3482:
[----:B------:R-:W-:Y:S05]  /*17c90*/  BSYNC B0 ;  /* 0x0000000000007941 */ /* 0x000fea0003800000 */
.L_x_3480:
        /* <DEDUP_REMOVED lines=50> */
.L_x_3484:
[----:B------:R-:W-:Y:S05]  /*17fc0*/  BSYNC B0 ;  /* 0x0000000000007941 */ /* 0x000fea0003800000 */
.L_x_3483:
        /* <DEDUP_REMOVED lines=29> */
.L_x_3486:
        /* <DEDUP_REMOVED lines=23> */
.L_x_3487:
[----:B------:R-:W-:Y:S05]  /*18310*/  BSYNC B0 ;  /* 0x0000000000007941 */ /* 0x000fea0003800000 */
.L_x_3485:
        /* <DEDUP_REMOVED lines=50> */
.L_x_3489:
[----:B------:R-:W-:Y:S05]  /*18640*/  BSYNC B0 ;  /* 0x0000000000007941 */ /* 0x000fea0003800000 */
.L_x_3488:
        /* <DEDUP_REMOVED lines=29> */
.L_x_3491:
        /* <DEDUP_REMOVED lines=23> */
.L_x_3492:
[----:B------:R-:W-:Y:S05]  /*18990*/  BSYNC B0 ;  /* 0x0000000000007941 */ /* 0x000fea0003800000 */
.L_x_3490:
        /* <DEDUP_REMOVED lines=50> */
.L_x_3494:
[----:B------:R-:W-:Y:S05]  /*18cc0*/  BSYNC B0 ;  /* 0x0000000000007941 */ /* 0x000fea0003800000 */
.L_x_3493:
        /* <DEDUP_REMOVED lines=29> */
.L_x_3496:
        /* <DEDUP_REMOVED lines=23> */
.L_x_3497:
[----:B------:R-:W-:Y:S05]  /*19010*/  BSYNC B0 ;  /* 0x0000000000007941 */ /* 0x000fea0003800000 */
.L_x_3495:
        /* <DEDUP_REMOVED lines=50> */
.L_x_3499:
[----:B------:R-:W-:Y:S05]  /*19340*/  BSYNC B0 ;  /* 0x0000000000007941 */ /* 0x000fea0003800000 */
.L_x_3498:
        /* <DEDUP_REMOVED lines=29> */
.L_x_3501:
        /* <DEDUP_REMOVED lines=23> */
.L_x_3502:
[----:B------:R-:W-:Y:S05]  /*19690*/  BSYNC B0 ;  /* 0x0000000000007941 */ /* 0x000fea0003800000 */
.L_x_3500:
        /* <DEDUP_REMOVED lines=50> */
.L_x_3504:
[----:B------:R-:W-:Y:S05]  /*199c0*/  BSYNC B0 ;  /* 0x0000000000007941 */ /* 0x000fea0003800000 */
.L_x_3503:
        /* <DEDUP_REMOVED lines=29> */
.L_x_3506:
        /* <DEDUP_REMOVED lines=23> */
.L_x_3507:
[----:B------:R-:W-:Y:S05]  /*19d10*/  BSYNC B0 ;  /* 0x0000000000007941 */ /* 0x000fea0003800000 */
.L_x_3505:
        /* <DEDUP_REMOVED lines=50> */
.L_x_3509:
[----:B------:R-:W-:Y:S05]  /*1a040*/  BSYNC B0 ;  /* 0x0000000000007941 */ /* 0x000fea0003800000 */
.L_x_3508:
        /* <DEDUP_REMOVED lines=28> */
.L_x_3510:
        /* <DEDUP_REMOVED lines=25> */
.L_x_3511:
        /* <DEDUP_REMOVED lines=14> */
.L_x_3531:


//--------------------- .nv.shared.reserved.0     --------------------------
	.section	.nv.shared.reserved.0,"aw",@nobits
	.weak		__nv_reservedSMEM_offset_0_alias
	.size		__nv_reservedSMEM_offset_0_alias, 0, 0
	.other		__nv_reservedSMEM_offset_0_alias,@"STO_CUDA_RESERVED_SHARED STV_DEFAULT"
__nv_reservedSMEM_offset_0_alias:
	.zero		0


//--------------------- .nv.constant0._ZN18transformer_engine43_GLOBAL__N__bafe6ae4_10_padding_cu_3a96c89422multi_unpadding_kernelILi8E13__nv_fp4_e2m1EEvNS0_16MultiPaddingArgsE --------------------------
	.section	.nv.constant0._ZN18transformer_engine43_GLOBAL__N__bafe6ae4_10_padding_cu_3a96c89422multi_unpadding_kernelILi8E13__nv_fp4_e2m1EEvNS0_16MultiPaddingArgsE,"a",@progbits
	.sectionflags	@""
	.align	4
.nv.constant0._ZN18transformer_engine43_GLOBAL__N__bafe6ae4_10_padding_cu_3a96c89422multi_unpadding_kernelILi8E13__nv_fp4_e2m1EEvNS0_16MultiPaddingArgsE:
	.zero		2584


//--------------------- .nv.constant0._ZN18transformer_engine43_GLOBAL__N__bafe6ae4_10_padding_cu_3a96c89422multi_unpadding_kernelILi8E13__nv_fp8_e5m2EEvNS0_16MultiPaddingArgsE --------------------------
	.section	.nv.constant0._ZN18transformer_engine43_GLOBAL__N__bafe6ae4_10_padding_cu_3a96c89422multi_unpadding_kernelILi8E13__nv_fp8_e5m2EEvNS0_16MultiPaddingArgsE,"a",@progbits
	.sectionflags	@""
	.align	4
.nv.constant0._ZN18transformer_engine43_GLOBAL__N__bafe6ae4_10_padding_cu_3a96c89422multi_unpadding_kernelILi8E13__nv_fp8_e5m2EEvNS0_16MultiPaddingArgsE:
	.zero		2584


//--------------------- .nv.constant0._ZN18transformer_engine43_GLOBAL__N__bafe6ae4_10_padding_cu_3a96c89422multi_unpadding_kernelILi8E13__nv_fp8_e4m3EEvNS0_16MultiPaddingArgsE --------------------------
	.section	.nv.constant0._ZN18transformer_engine43_GLOBAL__N__bafe6ae4_10_padding_cu_3a96c89422multi_unpadding_kernelILi8E13__nv_fp8_e4m3EEvNS0_16MultiPaddingArgsE,"a",@progbits
	.sectionflags	@""
	.align	4
.nv.constant0._ZN18transformer_engine43_GLOBAL__N__bafe6ae4_10_padding_cu_3a96c89422multi_unpadding_kernelILi8E13__nv_fp8_e4m3EEvNS0_16MultiPaddingArgsE:
	.zero		2584


//--------------------- .nv.constant0._ZN18transformer_engine43_GLOBAL__N__bafe6ae4_10_padding_cu_3a96c89422multi_unpadding_kernelILi4E13__nv_bfloat16EEvNS0_16MultiPaddingArgsE --------------------------
	.section	.nv.constant0._ZN18transformer_engine43_GLOBAL__N__bafe6ae4_10_padding_cu_3a96c89422multi_unpadding_kernelILi4E13__nv_bfloat16EEvNS0_16MultiPaddingArgsE,"a",@progbits
	.sectionflags	@""
	.align	4
.nv.constant0._ZN18transformer_engine43_GLOBAL__N__bafe6ae4_10_padding_cu_3a96c89422multi_unpadding_kernelILi4E13__nv_bfloat16EEvNS0_16MultiPaddingArgsE:
	.zero		2584


//--------------------- .nv.constant0._ZN18transformer_engine43_GLOBAL__N__bafe6ae4_10_padding_cu_3a96c89422multi_unpadding_kernelILi4E6__halfEEvNS0_16MultiPaddingArgsE --------------------------
	.section	.nv.constant0._ZN18transformer_engine43_GLOBAL__N__bafe6ae4_10_padding_cu_3a96c89422multi_unpadding_kernelILi4E6__halfEEvNS0_16MultiPaddingArgsE,"a",@progbits
	.sectionflags	@""
	.align	4
.nv.constant0._ZN18transformer_engine43_GLOBAL__N__bafe6ae4_10_padding_cu_3a96c89422multi_unpadding_kernelILi4E6__halfEEvNS0_16MultiPaddingArgsE:
	.zero		2584


//--------------------- .nv.constant0._ZN18transformer_engine43_GLOBAL__N__bafe6ae4_10_padding_cu_3a96c89422multi_unpadding_kernelILi2EfEEvNS0_16MultiPaddingArgsE --------------------------
	.section	.nv.constant0._ZN18transformer_engine43_GLOBAL__N__bafe6ae4_10_padding_cu_3a96c89422multi_unpadding_kernelILi2EfEEvNS0_16MultiPaddingArgsE,"a",@progbits
	.sectionflags	@""
	.align	4
.nv.constant0._ZN18transformer_engine43_GLOBAL__N__bafe6ae4_10_padding_cu_3a96c89422multi_unpadding_kernelILi2EfEEvNS0_16MultiPaddingArgsE:
	.zero		2584


//--------------------- .nv.constant0._ZN18transformer_engine43_GLOBAL__N__bafe6ae4_10_padding_cu_3a96c89422multi_unpadding_kernelILi1ElEEvNS0_16MultiPaddingArgsE --------------------------
	.section	.nv.constant0._ZN18transformer_engine43_GLOBAL__N__bafe6ae4_10_padding_cu_3a96c89422multi_unpadding_kernelILi1ElEEvNS0_16MultiPaddingArgsE,"a",@progbits
	.sectionflags	@""
	.align	4
.nv.constant0._ZN18transformer_engine43_GLOBAL__N__bafe6ae4_10_padding_cu_3a96c89422multi_unpadding_kernelILi1ElEEvNS0_16MultiPaddingArgsE:
	.zero		2584


//--------------------- .nv.constant0._ZN18transformer_engine43_GLOBAL__N__bafe6ae4_10_padding_cu_3a96c89422multi_unpadding_kernelILi2EiEEvNS0_16MultiPaddingArgsE --------------------------
	.section	.nv.constant0._ZN18transformer_engine43_GLOBAL__N__bafe6ae4_10_padding_cu_3a96c89422multi_unpadding_kernelILi2EiEEvNS0_16MultiPaddingArgsE,"a",@progbits
	.sectionflags	@""
	.align	4
.nv.constant0._ZN18transformer_engine43_GLOBAL__N__bafe6ae4_10_padding_cu_3a96c89422multi_unpadding_kernelILi2EiEEvNS0_16MultiPaddingArgsE:
	.zero		2584


//--------------------- .nv.constant0._ZN18transformer_engine43_GLOBAL__N__bafe6ae4_10_padding_cu_3a96c89422multi_unpadding_kernelILi4EsEEvNS0_16MultiPaddingArgsE --------------------------
	.section	.nv.constant0._ZN18transformer_engine43_GLOBAL__N__bafe6ae4_10_padding_cu_3a96c89422multi_unpadding_kernelILi4EsEEvNS0_16MultiPaddingArgsE,"a",@progbits
	.sectionflags	@""
	.align	4
.nv.constant0._ZN18transformer_engine43_GLOBAL__N__bafe6ae4_10_padding_cu_3a96c89422multi_unpadding_kernelILi4EsEEvNS0_16MultiPaddingArgsE:
	.zero		2584


//--------------------- .nv.constant0._ZN18transformer_engine43_GLOBAL__N__bafe6ae4_10_padding_cu_3a96c89422multi_unpadding_kernelILi8EhEEvNS0_16MultiPaddingArgsE --------------------------
	.section	.nv.constant0._ZN18transformer_engine43_GLOBAL__N__bafe6ae4_10_padding_cu_3a96c89422multi_unpadding_kernelILi8EhEEvNS0_16MultiPaddingArgsE,"a",@progbits
	.sectionflags	@""
	.align	4
.nv.constant0._ZN18transformer_engine43_GLOBAL__N__bafe6ae4_10_padding_cu_3a96c89422multi_unpadding_kernelILi8EhEEvNS0_16MultiPaddingArgsE:
	.zero		2584


//--------------------- .nv.constant0._ZN18transformer_engine43_GLOBAL__N__bafe6ae4_10_padding_cu_3a96c89420multi_padding_kernelILi8E13__nv_fp4_e2m1EEvNS0_16MultiPaddingArgsE --------------------------
	.section	.nv.constant0._ZN18transformer_engine43_GLOBAL__N__bafe6ae4_10_padding_cu_3a96c89420multi_padding_kernelILi8E13__nv_fp4_e2m1EEvNS0_16MultiPaddingArgsE,"a",@progbits
	.sectionflags	@""
	.align	4
.nv.constant0._ZN18transformer_engine43_GLOBAL__N__bafe6ae4_10_padding_cu_3a96c89420multi_padding_kernelILi8E13__nv_fp4_e2m1EEvNS0_16MultiPaddingArgsE:
	.zero		2584


//--------------------- .nv.constant0._ZN18transformer_engine43_GLOBAL__N__bafe6ae4_10_padding_cu_3a96c89420multi_padding_kernelILi8E13__nv_fp8_e5m2EEvNS0_16MultiPaddingArgsE --------------------------
	.section	.nv.constant0._ZN18transformer_engine43_GLOBAL__N__bafe6ae4_10_padding_cu_3a96c89420multi_padding_kernelILi8E13__nv_fp8_e5m2EEvNS0_16MultiPaddingArgsE,"a",@progbits
	.sectionflags	@""
	.align	4
.nv.constant0._ZN18transformer_engine43_GLOBAL__N__bafe6ae4_10_padding_cu_3a96c89420multi_padding_kernelILi8E13__nv_fp8_e5m2EEvNS0_16MultiPaddingArgsE:
	.zero		2584


//--------------------- .nv.constant0._ZN18transformer_engine43_GLOBAL__N__bafe6ae4_10_padding_cu_3a96c89420multi_padding_kernelILi8E13__nv_fp8_e4m3EEvNS0_16MultiPaddingArgsE --------------------------
	.section	.nv.constant0._ZN18transformer_engine43_GLOBAL__N__bafe6ae4_10_padding_cu_3a96c89420multi_padding_kernelILi8E13__nv_fp8_e4m3EEvNS0_16MultiPaddingArgsE,"a",@progbits
	.sectionflags	@""
	.align	4
.nv.constant0._ZN18transformer_engine43_GLOBAL__N__bafe6ae4_10_padding_cu_3a96c89420multi_padding_kernelILi8E13__nv_fp8_e4m3EEvNS0_16MultiPaddingArgsE:
	.zero		2584


//--------------------- .nv.constant0._ZN18transformer_engine43_GLOBAL__N__bafe6ae4_10_padding_cu_3a96c89420multi_padding_kernelILi4E13__nv_bfloat16EEvNS0_16MultiPaddingArgsE --------------------------
	.section	.nv.constant0._ZN18transformer_engine43_GLOBAL__N__bafe6ae4_10_padding_cu_3a96c89420multi_padding_kernelILi4E13__nv_bfloat16EEvNS0_16MultiPaddingArgsE,"a",@progbits
	.sectionflags	@""
	.align	4
.nv.constant0._ZN18transformer_engine43_GLOBAL__N__bafe6ae4_10_padding_cu_3a96c89420multi_padding_kernelILi4E13__nv_bfloat16EEvNS0_16MultiPaddingArgsE:
	.zero		2584


//--------------------- .nv.constant0._ZN18transformer_engine43_GLOBAL__N__bafe6ae4_10_padding_cu_3a96c89420multi_padding_kernelILi4E6__halfEEvNS0_16MultiPaddingArgsE --------------------------
	.section	.nv.constant0._ZN18transformer_engine43_GLOBAL__N__bafe6ae4_10_padding_cu_3a96c89420multi_padding_kernelILi4E6__halfEEvNS0_16MultiPaddingArgsE,"a",@progbits
	.sectionflags	@""
	.align	4
.nv.constant0._ZN18transformer_engine43_GLOBAL__N__bafe6ae4_10_padding_cu_3a96c89420multi_padding_kernelILi4E6__halfEEvNS0_16MultiPaddingArgsE:
	.zero		2584


//--------------------- .nv.constant0._ZN18transformer_engine43_GLOBAL__N__bafe6ae4_10_padding_cu_3a96c89420multi_padding_kernelILi2EfEEvNS0_16MultiPaddingArgsE --------------------------
	.section	.nv.constant0._ZN18transformer_engine43_GLOBAL__N__bafe6ae4_10_padding_cu_3a96c89420multi_padding_kernelILi2EfEEvNS0_16MultiPaddingArgsE,"a",@progbits
	.sectionflags	@""
	.align	4
.nv.constant0._ZN18transformer_engine43_GLOBAL__N__bafe6ae4_10_padding_cu_3a96c89420multi_padding_kernelILi2EfEEvNS0_16MultiPaddingArgsE:
	.zero		2584


//--------------------- .nv.constant0._ZN18transformer_engine43_GLOBAL__N__bafe6ae4_10_padding_cu_3a96c89420multi_padding_kernelILi1ElEEvNS0_16MultiPaddingArgsE --------------------------
	.section	.nv.constant0._ZN18transformer_engine43_GLOBAL__N__bafe6ae4_10_padding_cu_3a96c89420multi_padding_kernelILi1ElEEvNS0_16MultiPaddingArgsE,"a",@progbits
	.sectionflags	@""
	.align	4
.nv.constant0._ZN18transformer_engine43_GLOBAL__N__bafe6ae4_10_padding_cu_3a96c89420multi_padding_kernelILi1ElEEvNS0_16MultiPaddingArgsE:
	.zero		2584


//--------------------- .nv.constant0._ZN18transformer_engine43_GLOBAL__N__bafe6ae4_10_padding_cu_3a96c89420multi_padding_kernelILi2EiEEvNS0_16MultiPaddingArgsE --------------------------
	.section	.nv.constant0._ZN18transformer_engine43_GLOBAL__N__bafe6ae4_10_padding_cu_3a96c89420multi_padding_kernelILi2EiEEvNS0_16MultiPaddingArgsE,"a",@progbits
	.sectionflags	@""
	.align	4
.nv.constant0._ZN18transformer_engine43_GLOBAL__N__bafe6ae4_10_padding_cu_3a96c89420multi_padding_kernelILi2EiEEvNS0_16MultiPaddingArgsE:
	.zero		2584


//--------------------- .nv.constant0._ZN18transformer_engine43_GLOBAL__N__bafe6ae4_10_padding_cu_3a96c89420multi_padding_kernelILi4EsEEvNS0_16MultiPaddingArgsE --------------------------
	.section	.nv.constant0._ZN18transformer_engine43_GLOBAL__N__bafe6ae4_10_padding_cu_3a96c89420multi_padding_kernelILi4EsEEvNS0_16MultiPaddingArgsE,"a",@progbits
	.sectionflags	@""
	.align	4
.nv.constant0._ZN18transformer_engine43_GLOBAL__N__bafe6ae4_10_padding_cu_3a96c89420multi_padding_kernelILi4EsEEvNS0_16MultiPaddingArgsE:
	.zero		2584


//--------------------- .nv.constant0._ZN18transformer_engine43_GLOBAL__N__bafe6ae4_10_padding_cu_3a96c89420multi_padding_kernelILi8EhEEvNS0_16MultiPaddingArgsE --------------------------
	.section	.nv.constant0._ZN18transformer_engine43_GLOBAL__N__bafe6ae4_10_padding_cu_3a96c89420multi_padding_kernelILi8EhEEvNS0_16MultiPaddingArgsE,"a",@progbits
	.sectionflags	@""
	.align	4
.nv.constant0._ZN18transformer_engine43_GLOBAL__N__bafe6ae4_10_padding_cu_3a96c89420multi_padding_kernelILi8EhEEvNS0_16MultiPaddingArgsE:
	.zero		2584


//--------------------- SYMBOLS --------------------------

	.type		.nv.reservedSmem.offset0,@object
	.size		.nv.reservedSmem.offset0,0x4
